	.target	sm_100a

	.elftype	@"ET_EXEC"


//--------------------- .note.nv.tkinfo           --------------------------
	.section	.note.nv.tkinfo,"",@"SHT_NOTE"
	.sectionflags	@"SHF_NOTE_NV_TKINFO"
	.tkinfo
        /*0018*/ 	.word	0x00000002
        /*0030*/ 	.string	""
        /*0030*/ 	.string	"ptxas"
        /*0030*/ 	.string	"Cuda compilation tools, release 13.0, V13.0.88"
        /*0030*/ 	.string	"Build cuda_13.0.r13.0/compiler.36424714_0"
        /*0030*/ 	.string	"-arch sm_100a -m 64 "



//--------------------- .note.nv.cuinfo           --------------------------
	.section	.note.nv.cuinfo,"",@"SHT_NOTE"
	.sectionflags	@"SHF_NOTE_NV_CUINFO"
        /*0018*/ 	.short	0x0002
        /*001a*/ 	.short	0x0064
        /*001c*/ 	.short	0x0082
	.zero		2


//--------------------- .nv.info                  --------------------------
	.section	.nv.info,"",@"SHT_CUDA_INFO"
	.align	4


	//----- nvinfo : EIATTR_REGCOUNT
	.align		4
        /*0000*/ 	.byte	0x04, 0x2f
        /*0002*/ 	.short	(.L_19 - .L_18)
	.align		4
.L_18:
        /*0004*/ 	.word	index@(_ZN7cutlass13device_kernelINS_4gemm6kernel13GemmUniversalIN4cute5tupleIJiiiiEEENS1_10collective13CollectiveMmaINS1_46MainloopSm100TmaUmmaWarpSpecializedBlockScaledILi33ELi2ELi2ENS5_IJNS4_1CILi2EEENSA_ILi4EEENSA_ILi1EEEEEEEENS5_IJNSA_ILi256EEENSA_ILi64EEESH_EEENS5_IJNS_12float_e2m1_tENS_13float_ue4m3_tEEEENS5_IJNS5_IJlSD_lEEENS4_6LayoutINS5_IJNS5_IJNS5_IJNSA_ILi32EEESC_EEEiEEENS5_IJNS5_IJNSA_ILi16EEESC_EEEiEEENS5_IJSD_iEEEEEENS5_IJST_NS5_IJNS5_IJNSA_ILi0EEESD_EEENSA_ILi512EEEEEENS5_IJSW_iEEEEEEEEEEESL_S13_NS4_8TiledMMAINS4_8MMA_AtomIJNS4_23SM100_MMA_MXF4_2x1SM_SSISJ_SJ_fSK_Li256ELi64ELi16ELNS4_4UMMA5MajorE0ELS18_0ELNS17_7ScaleInE0ELS19_0EEEEEENSN_INS5_IJSD_SD_SD_EEENS5_IJSW_SW_SW_EEEEENS5_IJNS4_10UnderscoreES1F_S1F_EEEEENS5_IJNS4_28SM100_TMA_2SM_LOAD_MULTICASTES1I_EEENS5_IJNS4_14ComposedLayoutINS4_7SwizzleILi1ELi4ELi3EEENS4_18smem_ptr_flag_bitsILi4EEENSN_INS5_IJNSA_ILi8EEESH_EEENS5_IJSH_SD_EEEEEEENSN_INS5_IJNS5_IJNS5_IJSP_SD_EEESS_EEESD_NS5_IJSD_SD_EEEEEENS5_IJNS5_IJNS5_IJSS_SY_EEESX_EEESW_NS5_IJSC_SY_EEEEEEEEEEEvNS4_8identityENS5_IJNS4_18SM100_TMA_2SM_LOADES1I_EEES23_vS24_EENS_8epilogue10collective18CollectiveEpilogueINS28_23Sm100TmaWarpSpecializedILi3ELi2ELi32ELb1ELb0EEEJNS5_IJNSA_ILi128EEESH_SH_EEENS5_IJNSN_IS2D_SD_EENSN_ISO_SD_EEEEENS_10bfloat16_tESM_S2I_SM_NS28_6fusion15FusionCallbacksIS2C_NS2J_17LinearCombinationIS2I_fS2I_fLNS_15FloatRoundStyleE2EEES2E_S2H_JEEENS4_5SM1004TMEM4LOAD26SM100_TMEM_LOAD_32dp32b32xENS4_13SM90_TMA_LOADENS1K_INS1L_ILi2ELi4ELi3EEENS1N_ILi16EEENSN_INS5_IJS1P_SO_EEENS5_IJSO_SD_EEEEEEENS4_39AutoVectorizingCopyWithAssumedAlignmentILi128EEENS4_14SM90_TMA_STOREES2Z_S31_S31_EEEvvEEEEvNT_6ParamsE)
        /*0008*/ 	.word	0x0000007b


	//----- nvinfo : EIATTR_FRAME_SIZE
	.align		4
.L_19:
        /*000c*/ 	.byte	0x04, 0x11
        /*000e*/ 	.short	(.L_21 - .L_20)
	.align		4
.L_20:
        /*0010*/ 	.word	index@($__internal_2_$__cuda_sm10x_tcgen05_guardrail_trap_unallocated_columns_being_dealloced)
        /*0014*/ 	.word	0x00000000


	//----- nvinfo : EIATTR_FRAME_SIZE
	.align		4
.L_21:
        /*0018*/ 	.byte	0x04, 0x11
        /*001a*/ 	.short	(.L_23 - .L_22)
	.align		4
.L_22:
        /*001c*/ 	.word	index@($__internal_1_$__cuda_sm10x_tcgen05_guardrail_trap_phase_invalid_during_alloc)
        /*0020*/ 	.word	0x00000000


	//----- nvinfo : EIATTR_FRAME_SIZE
	.align		4
.L_23:
        /*0024*/ 	.byte	0x04, 0x11
        /*0026*/ 	.short	(.L_25 - .L_24)
	.align		4
.L_24:
        /*0028*/ 	.word	index@($__internal_0_$__cuda_sm10x_tcgen05_guardrail_trap_col_being_dealloced_not_returned_by_alloc)
        /*002c*/ 	.word	0x00000000


	//----- nvinfo : EIATTR_FRAME_SIZE
	.align		4
.L_25:
        /*0030*/ 	.byte	0x04, 0x11
        /*0032*/ 	.short	(.L_27 - .L_26)
	.align		4
.L_26:
        /*0034*/ 	.word	index@(_ZN7cutlass13device_kernelINS_4gemm6kernel13GemmUniversalIN4cute5tupleIJiiiiEEENS1_10collective13CollectiveMmaINS1_46MainloopSm100TmaUmmaWarpSpecializedBlockScaledILi33ELi2ELi2ENS5_IJNS4_1CILi2EEENSA_ILi4EEENSA_ILi1EEEEEEEENS5_IJNSA_ILi256EEENSA_ILi64EEESH_EEENS5_IJNS_12float_e2m1_tENS_13float_ue4m3_tEEEENS5_IJNS5_IJlSD_lEEENS4_6LayoutINS5_IJNS5_IJNS5_IJNSA_ILi32EEESC_EEEiEEENS5_IJNS5_IJNSA_ILi16EEESC_EEEiEEENS5_IJSD_iEEEEEENS5_IJST_NS5_IJNS5_IJNSA_ILi0EEESD_EEENSA_ILi512EEEEEENS5_IJSW_iEEEEEEEEEEESL_S13_NS4_8TiledMMAINS4_8MMA_AtomIJNS4_23SM100_MMA_MXF4_2x1SM_SSISJ_SJ_fSK_Li256ELi64ELi16ELNS4_4UMMA5MajorE0ELS18_0ELNS17_7ScaleInE0ELS19_0EEEEEENSN_INS5_IJSD_SD_SD_EEENS5_IJSW_SW_SW_EEEEENS5_IJNS4_10UnderscoreES1F_S1F_EEEEENS5_IJNS4_28SM100_TMA_2SM_LOAD_MULTICASTES1I_EEENS5_IJNS4_14ComposedLayoutINS4_7SwizzleILi1ELi4ELi3EEENS4_18smem_ptr_flag_bitsILi4EEENSN_INS5_IJNSA_ILi8EEESH_EEENS5_IJSH_SD_EEEEEEENSN_INS5_IJNS5_IJNS5_IJSP_SD_EEESS_EEESD_NS5_IJSD_SD_EEEEEENS5_IJNS5_IJNS5_IJSS_SY_EEESX_EEESW_NS5_IJSC_SY_EEEEEEEEEEEvNS4_8identityENS5_IJNS4_18SM100_TMA_2SM_LOADES1I_EEES23_vS24_EENS_8epilogue10collective18CollectiveEpilogueINS28_23Sm100TmaWarpSpecializedILi3ELi2ELi32ELb1ELb0EEEJNS5_IJNSA_ILi128EEESH_SH_EEENS5_IJNSN_IS2D_SD_EENSN_ISO_SD_EEEEENS_10bfloat16_tESM_S2I_SM_NS28_6fusion15FusionCallbacksIS2C_NS2J_17LinearCombinationIS2I_fS2I_fLNS_15FloatRoundStyleE2EEES2E_S2H_JEEENS4_5SM1004TMEM4LOAD26SM100_TMEM_LOAD_32dp32b32xENS4_13SM90_TMA_LOADENS1K_INS1L_ILi2ELi4ELi3EEENS1N_ILi16EEENSN_INS5_IJS1P_SO_EEENS5_IJSO_SD_EEEEEEENS4_39AutoVectorizingCopyWithAssumedAlignmentILi128EEENS4_14SM90_TMA_STOREES2Z_S31_S31_EEEvvEEEEvNT_6ParamsE)
        /*0038*/ 	.word	0x00000000


	//----- nvinfo : EIATTR_MIN_STACK_SIZE
	.align		4
.L_27:
        /*003c*/ 	.byte	0x04, 0x12
        /*003e*/ 	.short	(.L_29 - .L_28)
	.align		4
.L_28:
        /*0040*/ 	.word	index@(_ZN7cutlass13device_kernelINS_4gemm6kernel13GemmUniversalIN4cute5tupleIJiiiiEEENS1_10collective13CollectiveMmaINS1_46MainloopSm100TmaUmmaWarpSpecializedBlockScaledILi33ELi2ELi2ENS5_IJNS4_1CILi2EEENSA_ILi4EEENSA_ILi1EEEEEEEENS5_IJNSA_ILi256EEENSA_ILi64EEESH_EEENS5_IJNS_12float_e2m1_tENS_13float_ue4m3_tEEEENS5_IJNS5_IJlSD_lEEENS4_6LayoutINS5_IJNS5_IJNS5_IJNSA_ILi32EEESC_EEEiEEENS5_IJNS5_IJNSA_ILi16EEESC_EEEiEEENS5_IJSD_iEEEEEENS5_IJST_NS5_IJNS5_IJNSA_ILi0EEESD_EEENSA_ILi512EEEEEENS5_IJSW_iEEEEEEEEEEESL_S13_NS4_8TiledMMAINS4_8MMA_AtomIJNS4_23SM100_MMA_MXF4_2x1SM_SSISJ_SJ_fSK_Li256ELi64ELi16ELNS4_4UMMA5MajorE0ELS18_0ELNS17_7ScaleInE0ELS19_0EEEEEENSN_INS5_IJSD_SD_SD_EEENS5_IJSW_SW_SW_EEEEENS5_IJNS4_10UnderscoreES1F_S1F_EEEEENS5_IJNS4_28SM100_TMA_2SM_LOAD_MULTICASTES1I_EEENS5_IJNS4_14ComposedLayoutINS4_7SwizzleILi1ELi4ELi3EEENS4_18smem_ptr_flag_bitsILi4EEENSN_INS5_IJNSA_ILi8EEESH_EEENS5_IJSH_SD_EEEEEEENSN_INS5_IJNS5_IJNS5_IJSP_SD_EEESS_EEESD_NS5_IJSD_SD_EEEEEENS5_IJNS5_IJNS5_IJSS_SY_EEESX_EEESW_NS5_IJSC_SY_EEEEEEEEEEEvNS4_8identityENS5_IJNS4_18SM100_TMA_2SM_LOADES1I_EEES23_vS24_EENS_8epilogue10collective18CollectiveEpilogueINS28_23Sm100TmaWarpSpecializedILi3ELi2ELi32ELb1ELb0EEEJNS5_IJNSA_ILi128EEESH_SH_EEENS5_IJNSN_IS2D_SD_EENSN_ISO_SD_EEEEENS_10bfloat16_tESM_S2I_SM_NS28_6fusion15FusionCallbacksIS2C_NS2J_17LinearCombinationIS2I_fS2I_fLNS_15FloatRoundStyleE2EEES2E_S2H_JEEENS4_5SM1004TMEM4LOAD26SM100_TMEM_LOAD_32dp32b32xENS4_13SM90_TMA_LOADENS1K_INS1L_ILi2ELi4ELi3EEENS1N_ILi16EEENSN_INS5_IJS1P_SO_EEENS5_IJSO_SD_EEEEEEENS4_39AutoVectorizingCopyWithAssumedAlignmentILi128EEENS4_14SM90_TMA_STOREES2Z_S31_S31_EEEvvEEEEvNT_6ParamsE)
        /*0044*/ 	.word	0x00000000
.L_29:


//--------------------- .nv.compat                --------------------------
	.section	.nv.compat,"",@"SHT_CUDA_COMPAT_INFO"
	.align	4
        /*0000*/ 	.byte	0x02, 0x09, 0x01, 0x00, 0x02, 0x02, 0x02, 0x00, 0x02, 0x05, 0x05, 0x00, 0x03, 0x07, 0x01, 0x01
        /*0010*/ 	.byte	0x02, 0x03, 0x01, 0x00, 0x02, 0x06, 0x01, 0x00, 0x04, 0x0b, 0x08, 0x00, 0x09, 0x00, 0x00, 0x00
        /*0020*/ 	.byte	0x00, 0x00, 0x00, 0x00


//--------------------- .nv.info._ZN7cutlass13device_kernelINS_4gemm6kernel13GemmUniversalIN4cute5tupleIJiiiiEEENS1_10collective13CollectiveMmaINS1_46MainloopSm100TmaUmmaWarpSpecializedBlockScaledILi33ELi2ELi2ENS5_IJNS4_1CILi2EEENSA_ILi4EEENSA_ILi1EEEEEEEENS5_IJNSA_ILi256EEENSA_ILi64EEESH_EEENS5_IJNS_12float_e2m1_tENS_13float_ue4m3_tEEEENS5_IJNS5_IJlSD_lEEENS4_6LayoutINS5_IJNS5_IJNS5_IJNSA_ILi32EEESC_EEEiEEENS5_IJNS5_IJNSA_ILi16EEESC_EEEiEEENS5_IJSD_iEEEEEENS5_IJST_NS5_IJNS5_IJNSA_ILi0EEESD_EEENSA_ILi512EEEEEENS5_IJSW_iEEEEEEEEEEESL_S13_NS4_8TiledMMAINS4_8MMA_AtomIJNS4_23SM100_MMA_MXF4_2x1SM_SSISJ_SJ_fSK_Li256ELi64ELi16ELNS4_4UMMA5MajorE0ELS18_0ELNS17_7ScaleInE0ELS19_0EEEEEENSN_INS5_IJSD_SD_SD_EEENS5_IJSW_SW_SW_EEEEENS5_IJNS4_10UnderscoreES1F_S1F_EEEEENS5_IJNS4_28SM100_TMA_2SM_LOAD_MULTICASTES1I_EEENS5_IJNS4_14ComposedLayoutINS4_7SwizzleILi1ELi4ELi3EEENS4_18smem_ptr_flag_bitsILi4EEENSN_INS5_IJNSA_ILi8EEESH_EEENS5_IJSH_SD_EEEEEEENSN_INS5_IJNS5_IJNS5_IJSP_SD_EEESS_EEESD_NS5_IJSD_SD_EEEEEENS5_IJNS5_IJNS5_IJSS_SY_EEESX_EEESW_NS5_IJSC_SY_EEEEEEEEEEEvNS4_8identityENS5_IJNS4_18SM100_TMA_2SM_LOADES1I_EEES23_vS24_EENS_8epilogue10collective18CollectiveEpilogueINS28_23Sm100TmaWarpSpecializedILi3ELi2ELi32ELb1ELb0EEEJNS5_IJNSA_ILi128EEESH_SH_EEENS5_IJNSN_IS2D_SD_EENSN_ISO_SD_EEEEENS_10bfloat16_tESM_S2I_SM_NS28_6fusion15FusionCallbacksIS2C_NS2J_17LinearCombinationIS2I_fS2I_fLNS_15FloatRoundStyleE2EEES2E_S2H_JEEENS4_5SM1004TMEM4LOAD26SM100_TMEM_LOAD_32dp32b32xENS4_13SM90_TMA_LOADENS1K_INS1L_ILi2ELi4ELi3EEENS1N_ILi16EEENSN_INS5_IJS1P_SO_EEENS5_IJSO_SD_EEEEEEENS4_39AutoVectorizingCopyWithAssumedAlignmentILi128EEENS4_14SM90_TMA_STOREES2Z_S31_S31_EEEvvEEEEvNT_6ParamsE --------------------------
	.section	.nv.info._ZN7cutlass13device_kernelINS_4gemm6kernel13GemmUniversalIN4cute5tupleIJiiiiEEENS1_10collective13CollectiveMmaINS1_46MainloopSm100TmaUmmaWarpSpecializedBlockScaledILi33ELi2ELi2ENS5_IJNS4_1CILi2EEENSA_ILi4EEENSA_ILi1EEEEEEEENS5_IJNSA_ILi256EEENSA_ILi64EEESH_EEENS5_IJNS_12float_e2m1_tENS_13float_ue4m3_tEEEENS5_IJNS5_IJlSD_lEEENS4_6LayoutINS5_IJNS5_IJNS5_IJNSA_ILi32EEESC_EEEiEEENS5_IJNS5_IJNSA_ILi16EEESC_EEEiEEENS5_IJSD_iEEEEEENS5_IJST_NS5_IJNS5_IJNSA_ILi0EEESD_EEENSA_ILi512EEEEEENS5_IJSW_iEEEEEEEEEEESL_S13_NS4_8TiledMMAINS4_8MMA_AtomIJNS4_23SM100_MMA_MXF4_2x1SM_SSISJ_SJ_fSK_Li256ELi64ELi16ELNS4_4UMMA5MajorE0ELS18_0ELNS17_7ScaleInE0ELS19_0EEEEEENSN_INS5_IJSD_SD_SD_EEENS5_IJSW_SW_SW_EEEEENS5_IJNS4_10UnderscoreES1F_S1F_EEEEENS5_IJNS4_28SM100_TMA_2SM_LOAD_MULTICASTES1I_EEENS5_IJNS4_14ComposedLayoutINS4_7SwizzleILi1ELi4ELi3EEENS4_18smem_ptr_flag_bitsILi4EEENSN_INS5_IJNSA_ILi8EEESH_EEENS5_IJSH_SD_EEEEEEENSN_INS5_IJNS5_IJNS5_IJSP_SD_EEESS_EEESD_NS5_IJSD_SD_EEEEEENS5_IJNS5_IJNS5_IJSS_SY_EEESX_EEESW_NS5_IJSC_SY_EEEEEEEEEEEvNS4_8identityENS5_IJNS4_18SM100_TMA_2SM_LOADES1I_EEES23_vS24_EENS_8epilogue10collective18CollectiveEpilogueINS28_23Sm100TmaWarpSpecializedILi3ELi2ELi32ELb1ELb0EEEJNS5_IJNSA_ILi128EEESH_SH_EEENS5_IJNSN_IS2D_SD_EENSN_ISO_SD_EEEEENS_10bfloat16_tESM_S2I_SM_NS28_6fusion15FusionCallbacksIS2C_NS2J_17LinearCombinationIS2I_fS2I_fLNS_15FloatRoundStyleE2EEES2E_S2H_JEEENS4_5SM1004TMEM4LOAD26SM100_TMEM_LOAD_32dp32b32xENS4_13SM90_TMA_LOADENS1K_INS1L_ILi2ELi4ELi3EEENS1N_ILi16EEENSN_INS5_IJS1P_SO_EEENS5_IJSO_SD_EEEEEEENS4_39AutoVectorizingCopyWithAssumedAlignmentILi128EEENS4_14SM90_TMA_STOREES2Z_S31_S31_EEEvvEEEEvNT_6ParamsE,"",@"SHT_CUDA_INFO"
	.sectionflags	@""
	.align	4


	//----- nvinfo : EIATTR_CUDA_API_VERSION
	.align		4
        /*0000*/ 	.byte	0x04, 0x37
        /*0002*/ 	.short	(.L_31 - .L_30)
.L_30:
        /*0004*/ 	.word	0x00000082


	//----- nvinfo : EIATTR_KPARAM_INFO
	.align		4
.L_31:
        /*0008*/ 	.byte	0x04, 0x17
        /*000a*/ 	.short	(.L_33 - .L_32)
.L_32:
        /*000c*/ 	.word	0x00000000
        /*0010*/ 	.short	0x0000
        /*0012*/ 	.short	0x0000
        /*0014*/ 	.byte	0x00, 0xf0, 0x01, 0x30


	//----- nvinfo : EIATTR_AT_ENTRY_FRAGMENTS
	.align		4
.L_33:
        /*0018*/ 	.byte	0x04, 0x4f
        /*001a*/ 	.short	(.L_35 - .L_34)


	//   ....[0]....
.L_34:
        /*001c*/ 	.word	0x00000007


	//----- nvinfo : EIATTR_RESERVED_SMEM_USED
	.align		4
.L_35:
        /*0020*/ 	.byte	0x01, 0x41
	.zero		2


	//----- nvinfo : EIATTR_SPARSE_MMA_MASK
	.align		4
        /*0024*/ 	.byte	0x03, 0x50
        /*0026*/ 	.short	0x0000


	//----- nvinfo : EIATTR_TCGEN05_2CTA_USED
	.align		4
        /*0028*/ 	.byte	0x01, 0x52
	.zero		2


	//----- nvinfo : EIATTR_MAXREG_COUNT
	.align		4
        /*002c*/ 	.byte	0x03, 0x1b
        /*002e*/ 	.short	0x00ff


	//----- nvinfo : EIATTR_NUM_BARRIERS
	.align		4
        /*0030*/ 	.byte	0x02, 0x4c
        /*0032*/ 	.byte	0x07
	.zero		1


	//----- nvinfo : EIATTR_EXTERNS
	.align		4
        /*0034*/ 	.byte	0x04, 0x0f
        /*0036*/ 	.short	(.L_37 - .L_36)


	//   ....[0]....
	.align		4
.L_36:
        /*0038*/ 	.word	index@(__assertfail)


	//----- nvinfo : EIATTR_MERCURY_ISA_VERSION
	.align		4
.L_37:
        /*003c*/ 	.byte	0x03, 0x5f
        /*003e*/ 	.short	0x0101


	//----- nvinfo : EIATTR_INT_WARP_WIDE_INSTR_OFFSETS
	.align		4
        /*0040*/ 	.byte	0x04, 0x31
        /*0042*/ 	.short	(.L_39 - .L_38)


	//   ....[0]....
.L_38:
        /*0044*/ 	.word	0x00001130


	//   ....[1]....
        /*0048*/ 	.word	0x000011d0


	//   ....[2]....
        /*004c*/ 	.word	0x00006000


	//   ....[3]....
        /*0050*/ 	.word	0x00006020


	//   ....[4]....
        /*0054*/ 	.word	0x00006050


	//   ....[5]....
        /*0058*/ 	.word	0x00006c20


	//   ....[6]....
        /*005c*/ 	.word	0x00006ca0


	//   ....[7]....
        /*0060*/ 	.word	0x00006da0


	//   ....[8]....
        /*0064*/ 	.word	0x00006eb0


	//----- nvinfo : EIATTR_COOP_GROUP_MASK_REGIDS
	.align		4
.L_39:
        /*0068*/ 	.byte	0x04, 0x29
        /*006a*/ 	.short	(.L_41 - .L_40)


	//   ....[0]....
.L_40:
        /*006c*/ 	.word	0xffffffff


	//   ....[1]....
        /*0070*/ 	.word	0xffffffff


	//   ....[2]....
        /*0074*/ 	.word	0xffffffff


	//   ....[3]....
        /*0078*/ 	.word	0xffffffff


	//   ....[4]....
        /*007c*/ 	.word	0xffffffff


	//   ....[5]....
        /*0080*/ 	.word	0xffffffff


	//   ....[6]....
        /*0084*/ 	.word	0xffffffff


	//   ....[7]....
        /*0088*/ 	.word	0xffffffff


	//   ....[8]....
        /*008c*/ 	.word	0xffffffff


	//   ....[9]....
        /*0090*/ 	.word	0xffffffff


	//   ....[10]....
        /*0094*/ 	.word	0xffffffff


	//   ....[11]....
        /*0098*/ 	.word	0xffffffff


	//   ....[12]....
        /*009c*/ 	.word	0xffffffff


	//   ....[13]....
        /*00a0*/ 	.word	0xffffffff


	//----- nvinfo : EIATTR_COOP_GROUP_INSTR_OFFSETS
	.align		4
.L_41:
        /*00a4*/ 	.byte	0x04, 0x28
        /*00a6*/ 	.short	(.L_43 - .L_42)


	//   ....[0]....
.L_42:
        /*00a8*/ 	.word	0x000000b0


	//   ....[1]....
        /*00ac*/ 	.word	0x00000570


	//   ....[2]....
        /*00b0*/ 	.word	0x00000b00


	//   ....[3]....
        /*00b4*/ 	.word	0x00000c70


	//   ....[4]....
        /*00b8*/ 	.word	0x00000d60


	//   ....[5]....
        /*00bc*/ 	.word	0x00000ec0


	//   ....[6]....
        /*00c0*/ 	.word	0x00001010


	//   ....[7]....
        /*00c4*/ 	.word	0x00001250


	//   ....[8]....
        /*00c8*/ 	.word	0x00002a40


	//   ....[9]....
        /*00cc*/ 	.word	0x00004950


	//   ....[10]....
        /*00d0*/ 	.word	0x00004e20


	//   ....[11]....
        /*00d4*/ 	.word	0x00004e50


	//   ....[12]....
        /*00d8*/ 	.word	0x00005f00


	//   ....[13]....
        /*00dc*/ 	.word	0x00006110


	//----- nvinfo : EIATTR_VRC_CTA_INIT_COUNT
	.align		4
.L_43:
        /*00e0*/ 	.byte	0x02, 0x4a
        /*00e2*/ 	.byte	0x80
	.zero		1


	//----- nvinfo : EIATTR_SYSCALL_OFFSETS
	.align		4
        /*00e4*/ 	.byte	0x04, 0x46
        /*00e6*/ 	.short	(.L_45 - .L_44)


	//   ....[0]....
.L_44:
        /*00e8*/ 	.word	0x00007b90


	//   ....[1]....
        /*00ec*/ 	.word	0x00007c80


	//   ....[2]....
        /*00f0*/ 	.word	0x000084b0


	//   ....[3]....
        /*00f4*/ 	.word	0x00009180


	//----- nvinfo : EIATTR_MBARRIER_INSTR_OFFSETS
	.align		4
.L_45:
        /*00f8*/ 	.byte	0x04, 0x39
        /*00fa*/ 	.short	(.L_47 - .L_46)


	//   ....[0]....
.L_46:
        /*00fc*/ 	.word	0x000006c0
        /*0100*/ 	.word	0x000000ff
        /*0104*/ 	.word	0x00000000
        /*0108*/ 	.short	0x0100
        /*010a*/ 	.byte	0x04
	.zero		1


	//   ....[1]....
        /*010c*/ 	.word	0x000006d0
        /*0110*/ 	.word	0x000000ff
        /*0114*/ 	.word	0x00000108
        /*0118*/ 	.short	0x0100
        /*011a*/ 	.byte	0x04
	.zero		1


	//   ....[2]....
        /*011c*/ 	.word	0x000006e0
        /*0120*/ 	.word	0x000000ff
        /*0124*/ 	.word	0x00000008
        /*0128*/ 	.short	0x0100
        /*012a*/ 	.byte	0x04
	.zero		1


	//   ....[3]....
        /*012c*/ 	.word	0x000006f0
        /*0130*/ 	.word	0x000000ff
        /*0134*/ 	.word	0x00000110
        /*0138*/ 	.short	0x0100
        /*013a*/ 	.byte	0x04
	.zero		1


	//   ....[4]....
        /*013c*/ 	.word	0x00000700
        /*0140*/ 	.word	0x000000ff
        /*0144*/ 	.word	0x00000010
        /*0148*/ 	.short	0x0100
        /*014a*/ 	.byte	0x04
	.zero		1


	//   ....[5]....
        /*014c*/ 	.word	0x00000710
        /*0150*/ 	.word	0x000000ff
        /*0154*/ 	.word	0x00000118
        /*0158*/ 	.short	0x0100
        /*015a*/ 	.byte	0x04
	.zero		1


	//   ....[6]....
        /*015c*/ 	.word	0x00000720
        /*0160*/ 	.word	0x000000ff
        /*0164*/ 	.word	0x00000018
        /*0168*/ 	.short	0x0100
        /*016a*/ 	.byte	0x04
	.zero		1


	//   ....[7]....
        /*016c*/ 	.word	0x00000730
        /*0170*/ 	.word	0x000000ff
        /*0174*/ 	.word	0x00000120
        /*0178*/ 	.short	0x0100
        /*017a*/ 	.byte	0x04
	.zero		1


	//   ....[8]....
        /*017c*/ 	.word	0x00000740
        /*0180*/ 	.word	0x000000ff
        /*0184*/ 	.word	0x00000020
        /*0188*/ 	.short	0x0100
        /*018a*/ 	.byte	0x04
	.zero		1


	//   ....[9]....
        /*018c*/ 	.word	0x00000750
        /*0190*/ 	.word	0x000000ff
        /*0194*/ 	.word	0x00000128
        /*0198*/ 	.short	0x0100
        /*019a*/ 	.byte	0x04
	.zero		1


	//   ....[10]....
        /*019c*/ 	.word	0x00000760
        /*01a0*/ 	.word	0x000000ff
        /*01a4*/ 	.word	0x00000028
        /*01a8*/ 	.short	0x0100
        /*01aa*/ 	.byte	0x04
	.zero		1


	//   ....[11]....
        /*01ac*/ 	.word	0x00000770
        /*01b0*/ 	.word	0x000000ff
        /*01b4*/ 	.word	0x00000130
        /*01b8*/ 	.short	0x0100
        /*01ba*/ 	.byte	0x04
	.zero		1


	//   ....[12]....
        /*01bc*/ 	.word	0x00000780
        /*01c0*/ 	.word	0x000000ff
        /*01c4*/ 	.word	0x00000030
        /*01c8*/ 	.short	0x0100
        /*01ca*/ 	.byte	0x04
	.zero		1


	//   ....[13]....
        /*01cc*/ 	.word	0x00000790
        /*01d0*/ 	.word	0x000000ff
        /*01d4*/ 	.word	0x00000138
        /*01d8*/ 	.short	0x0100
        /*01da*/ 	.byte	0x04
	.zero		1


	//   ....[14]....
        /*01dc*/ 	.word	0x000007a0
        /*01e0*/ 	.word	0x000000ff
        /*01e4*/ 	.word	0x00000038
        /*01e8*/ 	.short	0x0100
        /*01ea*/ 	.byte	0x04
	.zero		1


	//   ....[15]....
        /*01ec*/ 	.word	0x000007b0
        /*01f0*/ 	.word	0x000000ff
        /*01f4*/ 	.word	0x00000140
        /*01f8*/ 	.short	0x0100
        /*01fa*/ 	.byte	0x04
	.zero		1


	//   ....[16]....
        /*01fc*/ 	.word	0x000007c0
        /*0200*/ 	.word	0x000000ff
        /*0204*/ 	.word	0x00000040
        /*0208*/ 	.short	0x0100
        /*020a*/ 	.byte	0x04
	.zero		1


	//   ....[17]....
        /*020c*/ 	.word	0x000007d0
        /*0210*/ 	.word	0x000000ff
        /*0214*/ 	.word	0x00000148
        /*0218*/ 	.short	0x0100
        /*021a*/ 	.byte	0x04
	.zero		1


	//   ....[18]....
        /*021c*/ 	.word	0x000007e0
        /*0220*/ 	.word	0x000000ff
        /*0224*/ 	.word	0x00000048
        /*0228*/ 	.short	0x0100
        /*022a*/ 	.byte	0x04
	.zero		1


	//   ....[19]....
        /*022c*/ 	.word	0x000007f0
        /*0230*/ 	.word	0x000000ff
        /*0234*/ 	.word	0x00000150
        /*0238*/ 	.short	0x0100
        /*023a*/ 	.byte	0x04
	.zero		1


	//   ....[20]....
        /*023c*/ 	.word	0x00000800
        /*0240*/ 	.word	0x000000ff
        /*0244*/ 	.word	0x00000050
        /*0248*/ 	.short	0x0100
        /*024a*/ 	.byte	0x04
	.zero		1


	//   ....[21]....
        /*024c*/ 	.word	0x00000810
        /*0250*/ 	.word	0x000000ff
        /*0254*/ 	.word	0x00000158
        /*0258*/ 	.short	0x0100
        /*025a*/ 	.byte	0x04
	.zero		1


	//   ....[22]....
        /*025c*/ 	.word	0x00000820
        /*0260*/ 	.word	0x000000ff
        /*0264*/ 	.word	0x00000058
        /*0268*/ 	.short	0x0100
        /*026a*/ 	.byte	0x04
	.zero		1


	//   ....[23]....
        /*026c*/ 	.word	0x00000830
        /*0270*/ 	.word	0x000000ff
        /*0274*/ 	.word	0x00000160
        /*0278*/ 	.short	0x0100
        /*027a*/ 	.byte	0x04
	.zero		1


	//   ....[24]....
        /*027c*/ 	.word	0x00000840
        /*0280*/ 	.word	0x000000ff
        /*0284*/ 	.word	0x00000060
        /*0288*/ 	.short	0x0100
        /*028a*/ 	.byte	0x04
	.zero		1


	//   ....[25]....
        /*028c*/ 	.word	0x00000850
        /*0290*/ 	.word	0x000000ff
        /*0294*/ 	.word	0x00000168
        /*0298*/ 	.short	0x0100
        /*029a*/ 	.byte	0x04
	.zero		1


	//   ....[26]....
        /*029c*/ 	.word	0x00000860
        /*02a0*/ 	.word	0x000000ff
        /*02a4*/ 	.word	0x00000068
        /*02a8*/ 	.short	0x0100
        /*02aa*/ 	.byte	0x04
	.zero		1


	//   ....[27]....
        /*02ac*/ 	.word	0x00000870
        /*02b0*/ 	.word	0x000000ff
        /*02b4*/ 	.word	0x00000170
        /*02b8*/ 	.short	0x0100
        /*02ba*/ 	.byte	0x04
	.zero		1


	//   ....[28]....
        /*02bc*/ 	.word	0x00000880
        /*02c0*/ 	.word	0x000000ff
        /*02c4*/ 	.word	0x00000070
        /*02c8*/ 	.short	0x0100
        /*02ca*/ 	.byte	0x04
	.zero		1


	//   ....[29]....
        /*02cc*/ 	.word	0x00000890
        /*02d0*/ 	.word	0x000000ff
        /*02d4*/ 	.word	0x00000178
        /*02d8*/ 	.short	0x0100
        /*02da*/ 	.byte	0x04
	.zero		1


	//   ....[30]....
        /*02dc*/ 	.word	0x000008a0
        /*02e0*/ 	.word	0x000000ff
        /*02e4*/ 	.word	0x00000078
        /*02e8*/ 	.short	0x0100
        /*02ea*/ 	.byte	0x04
	.zero		1


	//   ....[31]....
        /*02ec*/ 	.word	0x000008b0
        /*02f0*/ 	.word	0x000000ff
        /*02f4*/ 	.word	0x00000180
        /*02f8*/ 	.short	0x0100
        /*02fa*/ 	.byte	0x04
	.zero		1


	//   ....[32]....
        /*02fc*/ 	.word	0x000008c0
        /*0300*/ 	.word	0x000000ff
        /*0304*/ 	.word	0x00000080
        /*0308*/ 	.short	0x0100
        /*030a*/ 	.byte	0x04
	.zero		1


	//   ....[33]....
        /*030c*/ 	.word	0x000008d0
        /*0310*/ 	.word	0x000000ff
        /*0314*/ 	.word	0x00000188
        /*0318*/ 	.short	0x0100
        /*031a*/ 	.byte	0x04
	.zero		1


	//   ....[34]....
        /*031c*/ 	.word	0x000008e0
        /*0320*/ 	.word	0x000000ff
        /*0324*/ 	.word	0x00000088
        /*0328*/ 	.short	0x0100
        /*032a*/ 	.byte	0x04
	.zero		1


	//   ....[35]....
        /*032c*/ 	.word	0x000008f0
        /*0330*/ 	.word	0x000000ff
        /*0334*/ 	.word	0x00000190
        /*0338*/ 	.short	0x0100
        /*033a*/ 	.byte	0x04
	.zero		1


	//   ....[36]....
        /*033c*/ 	.word	0x00000900
        /*0340*/ 	.word	0x000000ff
        /*0344*/ 	.word	0x00000090
        /*0348*/ 	.short	0x0100
        /*034a*/ 	.byte	0x04
	.zero		1


	//   ....[37]....
        /*034c*/ 	.word	0x00000910
        /*0350*/ 	.word	0x000000ff
        /*0354*/ 	.word	0x00000198
        /*0358*/ 	.short	0x0100
        /*035a*/ 	.byte	0x04
	.zero		1


	//   ....[38]....
        /*035c*/ 	.word	0x00000920
        /*0360*/ 	.word	0x000000ff
        /*0364*/ 	.word	0x00000098
        /*0368*/ 	.short	0x0100
        /*036a*/ 	.byte	0x04
	.zero		1


	//   ....[39]....
        /*036c*/ 	.word	0x00000930
        /*0370*/ 	.word	0x000000ff
        /*0374*/ 	.word	0x000001a0
        /*0378*/ 	.short	0x0100
        /*037a*/ 	.byte	0x04
	.zero		1


	//   ....[40]....
        /*037c*/ 	.word	0x00000940
        /*0380*/ 	.word	0x000000ff
        /*0384*/ 	.word	0x000000a0
        /*0388*/ 	.short	0x0100
        /*038a*/ 	.byte	0x04
	.zero		1


	//   ....[41]....
        /*038c*/ 	.word	0x00000950
        /*0390*/ 	.word	0x000000ff
        /*0394*/ 	.word	0x000001a8
        /*0398*/ 	.short	0x0100
        /*039a*/ 	.byte	0x04
	.zero		1


	//   ....[42]....
        /*039c*/ 	.word	0x00000960
        /*03a0*/ 	.word	0x000000ff
        /*03a4*/ 	.word	0x000000a8
        /*03a8*/ 	.short	0x0100
        /*03aa*/ 	.byte	0x04
	.zero		1


	//   ....[43]....
        /*03ac*/ 	.word	0x00000970
        /*03b0*/ 	.word	0x000000ff
        /*03b4*/ 	.word	0x000001b0
        /*03b8*/ 	.short	0x0100
        /*03ba*/ 	.byte	0x04
	.zero		1


	//   ....[44]....
        /*03bc*/ 	.word	0x00000980
        /*03c0*/ 	.word	0x000000ff
        /*03c4*/ 	.word	0x000000b0
        /*03c8*/ 	.short	0x0100
        /*03ca*/ 	.byte	0x04
	.zero		1


	//   ....[45]....
        /*03cc*/ 	.word	0x00000990
        /*03d0*/ 	.word	0x000000ff
        /*03d4*/ 	.word	0x000001b8
        /*03d8*/ 	.short	0x0100
        /*03da*/ 	.byte	0x04
	.zero		1


	//   ....[46]....
        /*03dc*/ 	.word	0x000009a0
        /*03e0*/ 	.word	0x000000ff
        /*03e4*/ 	.word	0x000000b8
        /*03e8*/ 	.short	0x0100
        /*03ea*/ 	.byte	0x04
	.zero		1


	//   ....[47]....
        /*03ec*/ 	.word	0x000009b0
        /*03f0*/ 	.word	0x000000ff
        /*03f4*/ 	.word	0x000001c0
        /*03f8*/ 	.short	0x0100
        /*03fa*/ 	.byte	0x04
	.zero		1


	//   ....[48]....
        /*03fc*/ 	.word	0x000009c0
        /*0400*/ 	.word	0x000000ff
        /*0404*/ 	.word	0x000000c0
        /*0408*/ 	.short	0x0100
        /*040a*/ 	.byte	0x04
	.zero		1


	//   ....[49]....
        /*040c*/ 	.word	0x000009d0
        /*0410*/ 	.word	0x000000ff
        /*0414*/ 	.word	0x000001c8
        /*0418*/ 	.short	0x0100
        /*041a*/ 	.byte	0x04
	.zero		1


	//   ....[50]....
        /*041c*/ 	.word	0x000009e0
        /*0420*/ 	.word	0x000000ff
        /*0424*/ 	.word	0x000000c8
        /*0428*/ 	.short	0x0100
        /*042a*/ 	.byte	0x04
	.zero		1


	//   ....[51]....
        /*042c*/ 	.word	0x000009f0
        /*0430*/ 	.word	0x000000ff
        /*0434*/ 	.word	0x000001d0
        /*0438*/ 	.short	0x0100
        /*043a*/ 	.byte	0x04
	.zero		1


	//   ....[52]....
        /*043c*/ 	.word	0x00000a00
        /*0440*/ 	.word	0x000000ff
        /*0444*/ 	.word	0x000000d0
        /*0448*/ 	.short	0x0100
        /*044a*/ 	.byte	0x04
	.zero		1


	//   ....[53]....
        /*044c*/ 	.word	0x00000a10
        /*0450*/ 	.word	0x000000ff
        /*0454*/ 	.word	0x000001d8
        /*0458*/ 	.short	0x0100
        /*045a*/ 	.byte	0x04
	.zero		1


	//   ....[54]....
        /*045c*/ 	.word	0x00000a20
        /*0460*/ 	.word	0x000000ff
        /*0464*/ 	.word	0x000000d8
        /*0468*/ 	.short	0x0100
        /*046a*/ 	.byte	0x04
	.zero		1


	//   ....[55]....
        /*046c*/ 	.word	0x00000a30
        /*0470*/ 	.word	0x000000ff
        /*0474*/ 	.word	0x000001e0
        /*0478*/ 	.short	0x0100
        /*047a*/ 	.byte	0x04
	.zero		1


	//   ....[56]....
        /*047c*/ 	.word	0x00000a40
        /*0480*/ 	.word	0x000000ff
        /*0484*/ 	.word	0x000000e0
        /*0488*/ 	.short	0x0100
        /*048a*/ 	.byte	0x04
	.zero		1


	//   ....[57]....
        /*048c*/ 	.word	0x00000a50
        /*0490*/ 	.word	0x000000ff
        /*0494*/ 	.word	0x000001e8
        /*0498*/ 	.short	0x0100
        /*049a*/ 	.byte	0x04
	.zero		1


	//   ....[58]....
        /*049c*/ 	.word	0x00000a60
        /*04a0*/ 	.word	0x000000ff
        /*04a4*/ 	.word	0x000000e8
        /*04a8*/ 	.short	0x0100
        /*04aa*/ 	.byte	0x04
	.zero		1


	//   ....[59]....
        /*04ac*/ 	.word	0x00000a70
        /*04b0*/ 	.word	0x000000ff
        /*04b4*/ 	.word	0x000001f0
        /*04b8*/ 	.short	0x0100
        /*04ba*/ 	.byte	0x04
	.zero		1


	//   ....[60]....
        /*04bc*/ 	.word	0x00000a80
        /*04c0*/ 	.word	0x000000ff
        /*04c4*/ 	.word	0x000000f0
        /*04c8*/ 	.short	0x0100
        /*04ca*/ 	.byte	0x04
	.zero		1


	//   ....[61]....
        /*04cc*/ 	.word	0x00000a90
        /*04d0*/ 	.word	0x000000ff
        /*04d4*/ 	.word	0x000001f8
        /*04d8*/ 	.short	0x0100
        /*04da*/ 	.byte	0x04
	.zero		1


	//   ....[62]....
        /*04dc*/ 	.word	0x00000aa0
        /*04e0*/ 	.word	0x000000ff
        /*04e4*/ 	.word	0x000000f8
        /*04e8*/ 	.short	0x0100
        /*04ea*/ 	.byte	0x04
	.zero		1


	//   ....[63]....
        /*04ec*/ 	.word	0x00000ab0
        /*04f0*/ 	.word	0x000000ff
        /*04f4*/ 	.word	0x00000200
        /*04f8*/ 	.short	0x0100
        /*04fa*/ 	.byte	0x04
	.zero		1


	//   ....[64]....
        /*04fc*/ 	.word	0x00000ac0
        /*0500*/ 	.word	0x000000ff
        /*0504*/ 	.word	0x00000100
        /*0508*/ 	.short	0x0100
        /*050a*/ 	.byte	0x04
	.zero		1


	//   ....[65]....
        /*050c*/ 	.word	0x00000ad0
        /*0510*/ 	.word	0x000000ff
        /*0514*/ 	.word	0x00000208
        /*0518*/ 	.short	0x0100
        /*051a*/ 	.byte	0x04
	.zero		1


	//   ....[66]....
        /*051c*/ 	.word	0x00000c00
        /*0520*/ 	.word	0x000000ff
        /*0524*/ 	.word	0x00000210
        /*0528*/ 	.short	0x0100
        /*052a*/ 	.byte	0x04
	.zero		1


	//   ....[67]....
        /*052c*/ 	.word	0x00000c10
        /*0530*/ 	.word	0x000000ff
        /*0534*/ 	.word	0x00000228
        /*0538*/ 	.short	0x0100
        /*053a*/ 	.byte	0x04
	.zero		1


	//   ....[68]....
        /*053c*/ 	.word	0x00000c20
        /*0540*/ 	.word	0x000000ff
        /*0544*/ 	.word	0x00000218
        /*0548*/ 	.short	0x0100
        /*054a*/ 	.byte	0x04
	.zero		1


	//   ....[69]....
        /*054c*/ 	.word	0x00000c30
        /*0550*/ 	.word	0x000000ff
        /*0554*/ 	.word	0x00000230
        /*0558*/ 	.short	0x0100
        /*055a*/ 	.byte	0x04
	.zero		1


	//   ....[70]....
        /*055c*/ 	.word	0x00000c40
        /*0560*/ 	.word	0x000000ff
        /*0564*/ 	.word	0x00000220
        /*0568*/ 	.short	0x0100
        /*056a*/ 	.byte	0x04
	.zero		1


	//   ....[71]....
        /*056c*/ 	.word	0x00000c50
        /*0570*/ 	.word	0x000000ff
        /*0574*/ 	.word	0x00000238
        /*0578*/ 	.short	0x0100
        /*057a*/ 	.byte	0x04
	.zero		1


	//   ....[72]....
        /*057c*/ 	.word	0x00000d30
        /*0580*/ 	.word	0x000000ff
        /*0584*/ 	.word	0x00000240
        /*0588*/ 	.short	0x0100
        /*058a*/ 	.byte	0x06
	.zero		1


	//   ....[73]....
        /*058c*/ 	.word	0x00000d40
        /*0590*/ 	.word	0x000000ff
        /*0594*/ 	.word	0x00000248
        /*0598*/ 	.short	0x0100
        /*059a*/ 	.byte	0x06
	.zero		1


	//   ....[74]....
        /*059c*/ 	.word	0x00000e70
        /*05a0*/ 	.word	0x000000ff
        /*05a4*/ 	.word	0x00000250
        /*05a8*/ 	.short	0x0100
        /*05aa*/ 	.byte	0x06
	.zero		1


	//   ....[75]....
        /*05ac*/ 	.word	0x00000e80
        /*05b0*/ 	.word	0x000000ff
        /*05b4*/ 	.word	0x00000260
        /*05b8*/ 	.short	0x0100
        /*05ba*/ 	.byte	0x06
	.zero		1


	//   ....[76]....
        /*05bc*/ 	.word	0x00000e90
        /*05c0*/ 	.word	0x000000ff
        /*05c4*/ 	.word	0x00000258
        /*05c8*/ 	.short	0x0100
        /*05ca*/ 	.byte	0x06
	.zero		1


	//   ....[77]....
        /*05cc*/ 	.word	0x00000ea0
        /*05d0*/ 	.word	0x000000ff
        /*05d4*/ 	.word	0x00000268
        /*05d8*/ 	.short	0x0100
        /*05da*/ 	.byte	0x06
	.zero		1


	//   ....[78]....
        /*05dc*/ 	.word	0x00000fc0
        /*05e0*/ 	.word	0x000000ff
        /*05e4*/ 	.word	0x00000270
        /*05e8*/ 	.short	0x0100
        /*05ea*/ 	.byte	0x04
	.zero		1


	//   ....[79]....
        /*05ec*/ 	.word	0x00000fd0
        /*05f0*/ 	.word	0x000000ff
        /*05f4*/ 	.word	0x00000280
        /*05f8*/ 	.short	0x0100
        /*05fa*/ 	.byte	0x04
	.zero		1


	//   ....[80]....
        /*05fc*/ 	.word	0x00000fe0
        /*0600*/ 	.word	0x000000ff
        /*0604*/ 	.word	0x00000278
        /*0608*/ 	.short	0x0100
        /*060a*/ 	.byte	0x04
	.zero		1


	//   ....[81]....
        /*060c*/ 	.word	0x00000ff0
        /*0610*/ 	.word	0x000000ff
        /*0614*/ 	.word	0x00000288
        /*0618*/ 	.short	0x0100
        /*061a*/ 	.byte	0x04
	.zero		1


	//   ....[82]....
        /*061c*/ 	.word	0x000010e0
        /*0620*/ 	.word	0x000000ff
        /*0624*/ 	.word	0x00000290
        /*0628*/ 	.short	0x0100
        /*062a*/ 	.byte	0x04
	.zero		1


	//   ....[83]....
        /*062c*/ 	.word	0x000010f0
        /*0630*/ 	.word	0x000000ff
        /*0634*/ 	.word	0x000002a0
        /*0638*/ 	.short	0x0100
        /*063a*/ 	.byte	0x04
	.zero		1


	//   ....[84]....
        /*063c*/ 	.word	0x00001100
        /*0640*/ 	.word	0x000000ff
        /*0644*/ 	.word	0x00000298
        /*0648*/ 	.short	0x0100
        /*064a*/ 	.byte	0x04
	.zero		1


	//   ....[85]....
        /*064c*/ 	.word	0x00001110
        /*0650*/ 	.word	0x000000ff
        /*0654*/ 	.word	0x000002a8
        /*0658*/ 	.short	0x0100
        /*065a*/ 	.byte	0x04
	.zero		1


	//   ....[86]....
        /*065c*/ 	.word	0x00001210
        /*0660*/ 	.word	0x000000ff
        /*0664*/ 	.word	0x000002b0
        /*0668*/ 	.short	0x0100
        /*066a*/ 	.byte	0x06
	.zero		1


	//   ....[87]....
        /*066c*/ 	.word	0x00001f30
        /*0670*/ 	.word	0x00000003
        /*0674*/ 	.word	0x000002a0
        /*0678*/ 	.short	0x010a
        /*067a*/ 	.byte	0xff
	.zero		1


	//   ....[88]....
        /*067c*/ 	.word	0x00001f60
        /*0680*/ 	.word	0x00000003
        /*0684*/ 	.word	0x00000290
        /*0688*/ 	.short	0x0101
        /*068a*/ 	.byte	0xff
	.zero		1


	//   ....[89]....
        /*068c*/ 	.word	0x00002040
        /*0690*/ 	.word	0x000000ff
        /*0694*/ 	.word	0x00000108
        /*0698*/ 	.short	0x010a
        /*069a*/ 	.byte	0x04
	.zero		1


	//   ....[90]....
        /*069c*/ 	.word	0x00002150
        /*06a0*/ 	.word	0x000000ff
        /*06a4*/ 	.word	0x00000108
        /*06a8*/ 	.short	0x010a
        /*06aa*/ 	.byte	0x06
	.zero		1


	//   ....[91]....
        /*06ac*/ 	.word	0x000022c0
        /*06b0*/ 	.word	0x000000ff
        /*06b4*/ 	.word	0x00000108
        /*06b8*/ 	.short	0x010a
        /*06ba*/ 	.byte	0x07
	.zero		1


	//   ....[92]....
        /*06bc*/ 	.word	0x00002580
        /*06c0*/ 	.word	0x000000ff
        /*06c4*/ 	.word	0x00000248
        /*06c8*/ 	.short	0x0101
        /*06ca*/ 	.byte	0x05
	.zero		1


	//   ....[93]....
        /*06cc*/ 	.word	0x000025a0
        /*06d0*/ 	.word	0x000000ff
        /*06d4*/ 	.word	0x00000108
        /*06d8*/ 	.short	0x010a
        /*06da*/ 	.byte	0x04
	.zero		1


	//   ....[94]....
        /*06dc*/ 	.word	0x00002620
        /*06e0*/ 	.word	0x000000ff
        /*06e4*/ 	.word	0x00000108
        /*06e8*/ 	.short	0x010a
        /*06ea*/ 	.byte	0x07
	.zero		1


	//   ....[95]....
        /*06ec*/ 	.word	0x00002760
        /*06f0*/ 	.word	0x000000ff
        /*06f4*/ 	.word	0x00000108
        /*06f8*/ 	.short	0x010a
        /*06fa*/ 	.byte	0x06
	.zero		1


	//   ....[96]....
        /*06fc*/ 	.word	0x00002a70
        /*0700*/ 	.word	0x00000003
        /*0704*/ 	.word	0x00000250
        /*0708*/ 	.short	0x010a
        /*070a*/ 	.byte	0xff
	.zero		1


	//   ....[97]....
        /*070c*/ 	.word	0x00002bc0
        /*0710*/ 	.word	0x00000000
        /*0714*/ 	.word	0x00000000
        /*0718*/ 	.short	0x0101
        /*071a*/ 	.byte	0xff
	.zero		1


	//   ....[98]....
        /*071c*/ 	.word	0x00003180
        /*0720*/ 	.word	0x000000ff
        /*0724*/ 	.word	0x00000000
        /*0728*/ 	.short	0x010a
        /*072a*/ 	.byte	0x04
	.zero		1


	//   ....[99]....
        /*072c*/ 	.word	0x00003210
        /*0730*/ 	.word	0x000000ff
        /*0734*/ 	.word	0x00000000
        /*0738*/ 	.short	0x010a
        /*073a*/ 	.byte	0x05
	.zero		1


	//   ....[100]....
        /*073c*/ 	.word	0x000032a0
        /*0740*/ 	.word	0x000000ff
        /*0744*/ 	.word	0x00000000
        /*0748*/ 	.short	0x010a
        /*074a*/ 	.byte	0x05
	.zero		1


	//   ....[101]....
        /*074c*/ 	.word	0x00003330
        /*0750*/ 	.word	0x000000ff
        /*0754*/ 	.word	0x00000000
        /*0758*/ 	.short	0x010a
        /*075a*/ 	.byte	0x05
	.zero		1


	//   ....[102]....
        /*075c*/ 	.word	0x000033c0
        /*0760*/ 	.word	0x000000ff
        /*0764*/ 	.word	0x00000000
        /*0768*/ 	.short	0x010a
        /*076a*/ 	.byte	0x05
	.zero		1


	//   ....[103]....
        /*076c*/ 	.word	0x00003450
        /*0770*/ 	.word	0x000000ff
        /*0774*/ 	.word	0x00000000
        /*0778*/ 	.short	0x010a
        /*077a*/ 	.byte	0x05
	.zero		1


	//   ....[104]....
        /*077c*/ 	.word	0x000034e0
        /*0780*/ 	.word	0x000000ff
        /*0784*/ 	.word	0x00000000
        /*0788*/ 	.short	0x010a
        /*078a*/ 	.byte	0x05
	.zero		1


	//   ....[105]....
        /*078c*/ 	.word	0x00003570
        /*0790*/ 	.word	0x000000ff
        /*0794*/ 	.word	0x00000000
        /*0798*/ 	.short	0x010a
        /*079a*/ 	.byte	0x05
	.zero		1


	//   ....[106]....
        /*079c*/ 	.word	0x00003600
        /*07a0*/ 	.word	0x000000ff
        /*07a4*/ 	.word	0x00000000
        /*07a8*/ 	.short	0x010a
        /*07aa*/ 	.byte	0x05
	.zero		1


	//   ....[107]....
        /*07ac*/ 	.word	0x00003690
        /*07b0*/ 	.word	0x000000ff
        /*07b4*/ 	.word	0x00000000
        /*07b8*/ 	.short	0x010a
        /*07ba*/ 	.byte	0x05
	.zero		1


	//   ....[108]....
        /*07bc*/ 	.word	0x00003720
        /*07c0*/ 	.word	0x000000ff
        /*07c4*/ 	.word	0x00000000
        /*07c8*/ 	.short	0x010a
        /*07ca*/ 	.byte	0x05
	.zero		1


	//   ....[109]....
        /*07cc*/ 	.word	0x000037b0
        /*07d0*/ 	.word	0x000000ff
        /*07d4*/ 	.word	0x00000000
        /*07d8*/ 	.short	0x010a
        /*07da*/ 	.byte	0x05
	.zero		1


	//   ....[110]....
        /*07dc*/ 	.word	0x00003840
        /*07e0*/ 	.word	0x000000ff
        /*07e4*/ 	.word	0x00000000
        /*07e8*/ 	.short	0x010a
        /*07ea*/ 	.byte	0x05
	.zero		1


	//   ....[111]....
        /*07ec*/ 	.word	0x000038d0
        /*07f0*/ 	.word	0x000000ff
        /*07f4*/ 	.word	0x00000000
        /*07f8*/ 	.short	0x010a
        /*07fa*/ 	.byte	0x05
	.zero		1


	//   ....[112]....
        /*07fc*/ 	.word	0x00003960
        /*0800*/ 	.word	0x000000ff
        /*0804*/ 	.word	0x00000000
        /*0808*/ 	.short	0x010a
        /*080a*/ 	.byte	0x05
	.zero		1


	//   ....[113]....
        /*080c*/ 	.word	0x000039f0
        /*0810*/ 	.word	0x000000ff
        /*0814*/ 	.word	0x00000000
        /*0818*/ 	.short	0x010a
        /*081a*/ 	.byte	0x05
	.zero		1


	//   ....[114]....
        /*081c*/ 	.word	0x00003a80
        /*0820*/ 	.word	0x000000ff
        /*0824*/ 	.word	0x00000000
        /*0828*/ 	.short	0x010a
        /*082a*/ 	.byte	0x05
	.zero		1


	//   ....[115]....
        /*082c*/ 	.word	0x00003b10
        /*0830*/ 	.word	0x000000ff
        /*0834*/ 	.word	0x00000000
        /*0838*/ 	.short	0x010a
        /*083a*/ 	.byte	0x05
	.zero		1


	//   ....[116]....
        /*083c*/ 	.word	0x00003ba0
        /*0840*/ 	.word	0x000000ff
        /*0844*/ 	.word	0x00000000
        /*0848*/ 	.short	0x010a
        /*084a*/ 	.byte	0x05
	.zero		1


	//   ....[117]....
        /*084c*/ 	.word	0x00003c30
        /*0850*/ 	.word	0x000000ff
        /*0854*/ 	.word	0x00000000
        /*0858*/ 	.short	0x010a
        /*085a*/ 	.byte	0x05
	.zero		1


	//   ....[118]....
        /*085c*/ 	.word	0x00003cc0
        /*0860*/ 	.word	0x000000ff
        /*0864*/ 	.word	0x00000000
        /*0868*/ 	.short	0x010a
        /*086a*/ 	.byte	0x05
	.zero		1


	//   ....[119]....
        /*086c*/ 	.word	0x00003d50
        /*0870*/ 	.word	0x000000ff
        /*0874*/ 	.word	0x00000000
        /*0878*/ 	.short	0x010a
        /*087a*/ 	.byte	0x05
	.zero		1


	//   ....[120]....
        /*087c*/ 	.word	0x00003de0
        /*0880*/ 	.word	0x000000ff
        /*0884*/ 	.word	0x00000000
        /*0888*/ 	.short	0x010a
        /*088a*/ 	.byte	0x05
	.zero		1


	//   ....[121]....
        /*088c*/ 	.word	0x00003e70
        /*0890*/ 	.word	0x000000ff
        /*0894*/ 	.word	0x00000000
        /*0898*/ 	.short	0x010a
        /*089a*/ 	.byte	0x05
	.zero		1


	//   ....[122]....
        /*089c*/ 	.word	0x00003f00
        /*08a0*/ 	.word	0x000000ff
        /*08a4*/ 	.word	0x00000000
        /*08a8*/ 	.short	0x010a
        /*08aa*/ 	.byte	0x05
	.zero		1


	//   ....[123]....
        /*08ac*/ 	.word	0x00003f90
        /*08b0*/ 	.word	0x000000ff
        /*08b4*/ 	.word	0x00000000
        /*08b8*/ 	.short	0x010a
        /*08ba*/ 	.byte	0x05
	.zero		1


	//   ....[124]....
        /*08bc*/ 	.word	0x00004020
        /*08c0*/ 	.word	0x000000ff
        /*08c4*/ 	.word	0x00000000
        /*08c8*/ 	.short	0x010a
        /*08ca*/ 	.byte	0x05
	.zero		1


	//   ....[125]....
        /*08cc*/ 	.word	0x000040b0
        /*08d0*/ 	.word	0x000000ff
        /*08d4*/ 	.word	0x00000000
        /*08d8*/ 	.short	0x010a
        /*08da*/ 	.byte	0x05
	.zero		1


	//   ....[126]....
        /*08dc*/ 	.word	0x00004140
        /*08e0*/ 	.word	0x000000ff
        /*08e4*/ 	.word	0x00000000
        /*08e8*/ 	.short	0x010a
        /*08ea*/ 	.byte	0x05
	.zero		1


	//   ....[127]....
        /*08ec*/ 	.word	0x000041d0
        /*08f0*/ 	.word	0x000000ff
        /*08f4*/ 	.word	0x00000000
        /*08f8*/ 	.short	0x010a
        /*08fa*/ 	.byte	0x05
	.zero		1


	//   ....[128]....
        /*08fc*/ 	.word	0x00004260
        /*0900*/ 	.word	0x000000ff
        /*0904*/ 	.word	0x00000000
        /*0908*/ 	.short	0x010a
        /*090a*/ 	.byte	0x05
	.zero		1


	//   ....[129]....
        /*090c*/ 	.word	0x000042f0
        /*0910*/ 	.word	0x000000ff
        /*0914*/ 	.word	0x00000000
        /*0918*/ 	.short	0x010a
        /*091a*/ 	.byte	0x05
	.zero		1


	//   ....[130]....
        /*091c*/ 	.word	0x00004390
        /*0920*/ 	.word	0x00000000
        /*0924*/ 	.word	0x00000000
        /*0928*/ 	.short	0x010a
        /*092a*/ 	.byte	0xff
	.zero		1


	//   ....[131]....
        /*092c*/ 	.word	0x000044b0
        /*0930*/ 	.word	0x00000002
        /*0934*/ 	.word	0x00000290
        /*0938*/ 	.short	0x010a
        /*093a*/ 	.byte	0xff
	.zero		1


	//   ....[132]....
        /*093c*/ 	.word	0x00004510
        /*0940*/ 	.word	0x00000004
        /*0944*/ 	.word	0x00000000
        /*0948*/ 	.short	0x0101
        /*094a*/ 	.byte	0xff
	.zero		1


	//   ....[133]....
        /*094c*/ 	.word	0x00004530
        /*0950*/ 	.word	0x000000ff
        /*0954*/ 	.word	0x00000260
        /*0958*/ 	.short	0x010a
        /*095a*/ 	.byte	0x04
	.zero		1


	//   ....[134]....
        /*095c*/ 	.word	0x00004650
        /*0960*/ 	.word	0x00000002
        /*0964*/ 	.word	0x00000250
        /*0968*/ 	.short	0x010a
        /*096a*/ 	.byte	0xff
	.zero		1


	//   ....[135]....
        /*096c*/ 	.word	0x00004760
        /*0970*/ 	.word	0x00000002
        /*0974*/ 	.word	0x00000000
        /*0978*/ 	.short	0x0101
        /*097a*/ 	.byte	0xff
	.zero		1


	//   ....[136]....
        /*097c*/ 	.word	0x000047f0
        /*0980*/ 	.word	0x000000ff
        /*0984*/ 	.word	0x00000260
        /*0988*/ 	.short	0x0106
        /*098a*/ 	.byte	0x04
	.zero		1


	//   ....[137]....
        /*098c*/ 	.word	0x00004810
        /*0990*/ 	.word	0x000000ff
        /*0994*/ 	.word	0x00000260
        /*0998*/ 	.short	0x010a
        /*099a*/ 	.byte	0x04
	.zero		1


	//   ....[138]....
        /*099c*/ 	.word	0x000048a0
        /*09a0*/ 	.word	0x000000ff
        /*09a4*/ 	.word	0x00000260
        /*09a8*/ 	.short	0x0106
        /*09aa*/ 	.byte	0x07
	.zero		1


	//   ....[139]....
        /*09ac*/ 	.word	0x000048e0
        /*09b0*/ 	.word	0x00000000
        /*09b4*/ 	.word	0x00000260
        /*09b8*/ 	.short	0x010a
        /*09ba*/ 	.byte	0xff
	.zero		1


	//   ....[140]....
        /*09bc*/ 	.word	0x00004b20
        /*09c0*/ 	.word	0x000000ff
        /*09c4*/ 	.word	0x00000008
        /*09c8*/ 	.short	0x010a
        /*09ca*/ 	.byte	0x05
	.zero		1


	//   ....[141]....
        /*09cc*/ 	.word	0x00004b40
        /*09d0*/ 	.word	0x000000ff
        /*09d4*/ 	.word	0x00000008
        /*09d8*/ 	.short	0x010a
        /*09da*/ 	.byte	0x05
	.zero		1


	//   ....[142]....
        /*09dc*/ 	.word	0x00004cd0
        /*09e0*/ 	.word	0x000000ff
        /*09e4*/ 	.word	0x00000008
        /*09e8*/ 	.short	0x010a
        /*09ea*/ 	.byte	0x05
	.zero		1


	//   ....[143]....
        /*09ec*/ 	.word	0x00004cf0
        /*09f0*/ 	.word	0x000000ff
        /*09f4*/ 	.word	0x00000008
        /*09f8*/ 	.short	0x010a
        /*09fa*/ 	.byte	0x05
	.zero		1


	//   ....[144]....
        /*09fc*/ 	.word	0x00004db0
        /*0a00*/ 	.word	0x000000ff
        /*0a04*/ 	.word	0x00000000
        /*0a08*/ 	.short	0x0101
        /*0a0a*/ 	.byte	0x04
	.zero		1


	//   ....[145]....
        /*0a0c*/ 	.word	0x00005180
        /*0a10*/ 	.word	0x00000002
        /*0a14*/ 	.word	0x00000250
        /*0a18*/ 	.short	0x010a
        /*0a1a*/ 	.byte	0xff
	.zero		1


	//   ....[146]....
        /*0a1c*/ 	.word	0x000052a0
        /*0a20*/ 	.word	0x00000000
        /*0a24*/ 	.word	0x00000000
        /*0a28*/ 	.short	0x0101
        /*0a2a*/ 	.byte	0xff
	.zero		1


	//   ....[147]....
        /*0a2c*/ 	.word	0x00005820
        /*0a30*/ 	.word	0x000000ff
        /*0a34*/ 	.word	0x00000000
        /*0a38*/ 	.short	0x010a
        /*0a3a*/ 	.byte	0x04
	.zero		1


	//   ....[148]....
        /*0a3c*/ 	.word	0x00005830
        /*0a40*/ 	.word	0x000000ff
        /*0a44*/ 	.word	0x00000280
        /*0a48*/ 	.short	0x010a
        /*0a4a*/ 	.byte	0x20
	.zero		1


	//   ....[149]....
        /*0a4c*/ 	.word	0x00005940
        /*0a50*/ 	.word	0x000000ff
        /*0a54*/ 	.word	0x00000000
        /*0a58*/ 	.short	0x010a
        /*0a5a*/ 	.byte	0x07
	.zero		1


	//   ....[150]....
        /*0a5c*/ 	.word	0x00005a80
        /*0a60*/ 	.word	0x000000ff
        /*0a64*/ 	.word	0x00000000
        /*0a68*/ 	.short	0x010a
        /*0a6a*/ 	.byte	0x05
	.zero		1


	//   ....[151]....
        /*0a6c*/ 	.word	0x00005d10
        /*0a70*/ 	.word	0x000000ff
        /*0a74*/ 	.word	0x00000000
        /*0a78*/ 	.short	0x010a
        /*0a7a*/ 	.byte	0x04
	.zero		1


	//   ....[152]....
        /*0a7c*/ 	.word	0x00005db0
        /*0a80*/ 	.word	0x00000000
        /*0a84*/ 	.word	0x00000000
        /*0a88*/ 	.short	0x010a
        /*0a8a*/ 	.byte	0xff
	.zero		1


	//   ....[153]....
        /*0a8c*/ 	.word	0x00005df0
        /*0a90*/ 	.word	0x00000000
        /*0a94*/ 	.word	0x00000000
        /*0a98*/ 	.short	0x010a
        /*0a9a*/ 	.byte	0xff
	.zero		1


	//   ....[154]....
        /*0a9c*/ 	.word	0x00005e60
        /*0aa0*/ 	.word	0x000000ff
        /*0aa4*/ 	.word	0x00000000
        /*0aa8*/ 	.short	0x0101
        /*0aaa*/ 	.byte	0x04
	.zero		1


	//   ....[155]....
        /*0aac*/ 	.word	0x00005ea0
        /*0ab0*/ 	.word	0x000000ff
        /*0ab4*/ 	.word	0x000002b0
        /*0ab8*/ 	.short	0x010a
        /*0aba*/ 	.byte	0x12
	.zero		1


	//   ....[156]....
        /*0abc*/ 	.word	0x00005ef0
        /*0ac0*/ 	.word	0x000000ff
        /*0ac4*/ 	.word	0x00000000
        /*0ac8*/ 	.short	0x0101
        /*0aca*/ 	.byte	0x04
	.zero		1


	//   ....[157]....
        /*0acc*/ 	.word	0x00006350
        /*0ad0*/ 	.word	0x0000000c
        /*0ad4*/ 	.word	0x00000250
        /*0ad8*/ 	.short	0x010a
        /*0ada*/ 	.byte	0xff
	.zero		1


	//   ....[158]....
        /*0adc*/ 	.word	0x000064c0
        /*0ae0*/ 	.word	0x00000000
        /*0ae4*/ 	.word	0x00000000
        /*0ae8*/ 	.short	0x0101
        /*0aea*/ 	.byte	0xff
	.zero		1


	//   ....[159]....
        /*0aec*/ 	.word	0x00006940
        /*0af0*/ 	.word	0x000000ff
        /*0af4*/ 	.word	0x00000248
        /*0af8*/ 	.short	0x010a
        /*0afa*/ 	.byte	0x18
	.zero		1


	//   ....[160]....
        /*0afc*/ 	.word	0x00006b00
        /*0b00*/ 	.word	0x000000ff
        /*0b04*/ 	.word	0x00000228
        /*0b08*/ 	.short	0x010a
        /*0b0a*/ 	.byte	0x04
	.zero		1


	//   ....[161]....
        /*0b0c*/ 	.word	0x00006cd0
        /*0b10*/ 	.word	0x000000ff
        /*0b14*/ 	.word	0x00000210
        /*0b18*/ 	.short	0x010b
        /*0b1a*/ 	.byte	0x04
	.zero		1


	//   ....[162]....
        /*0b1c*/ 	.word	0x00006ce0
        /*0b20*/ 	.word	0x000000ff
        /*0b24*/ 	.word	0x00000000
        /*0b28*/ 	.short	0x0101
        /*0b2a*/ 	.byte	0x14
	.zero		1


	//   ....[163]....
        /*0b2c*/ 	.word	0x00006cf0
        /*0b30*/ 	.word	0x000000ff
        /*0b34*/ 	.word	0x00000228
        /*0b38*/ 	.short	0x010a
        /*0b3a*/ 	.byte	0x05
	.zero		1


	//   ....[164]....
        /*0b3c*/ 	.word	0x00006ee0
        /*0b40*/ 	.word	0x000000ff
        /*0b44*/ 	.word	0x00000210
        /*0b48*/ 	.short	0x010b
        /*0b4a*/ 	.byte	0x05
	.zero		1


	//   ....[165]....
        /*0b4c*/ 	.word	0x00006ef0
        /*0b50*/ 	.word	0x000000ff
        /*0b54*/ 	.word	0x00000000
        /*0b58*/ 	.short	0x0101
        /*0b5a*/ 	.byte	0x04
	.zero		1


	//   ....[166]....
        /*0b5c*/ 	.word	0x00006f90
        /*0b60*/ 	.word	0x000000ff
        /*0b64*/ 	.word	0x00000000
        /*0b68*/ 	.short	0x010a
        /*0b6a*/ 	.byte	0x04
	.zero		1


	//   ....[167]....
        /*0b6c*/ 	.word	0x00007020
        /*0b70*/ 	.word	0x000000ff
        /*0b74*/ 	.word	0x00000000
        /*0b78*/ 	.short	0x010a
        /*0b7a*/ 	.byte	0x05
	.zero		1


	//   ....[168]....
        /*0b7c*/ 	.word	0x000070c0
        /*0b80*/ 	.word	0x00000000
        /*0b84*/ 	.word	0x00000000
        /*0b88*/ 	.short	0x010a
        /*0b8a*/ 	.byte	0xff
	.zero		1


	//   ....[169]....
        /*0b8c*/ 	.word	0x00007400
        /*0b90*/ 	.word	0x00000000
        /*0b94*/ 	.word	0x00000250
        /*0b98*/ 	.short	0x010a
        /*0b9a*/ 	.byte	0xff
	.zero		1


	//   ....[170]....
        /*0b9c*/ 	.word	0x000074d0
        /*0ba0*/ 	.word	0x00000000
        /*0ba4*/ 	.word	0x00000000
        /*0ba8*/ 	.short	0x0101
        /*0baa*/ 	.byte	0xff
	.zero		1


	//   ....[171]....
        /*0bac*/ 	.word	0x00008110
        /*0bb0*/ 	.word	0x00000000
        /*0bb4*/ 	.word	0x00000210
        /*0bb8*/ 	.short	0x010a
        /*0bba*/ 	.byte	0xff
	.zero		1


	//   ....[172]....
        /*0bbc*/ 	.word	0x00008170
        /*0bc0*/ 	.word	0x0000005c
        /*0bc4*/ 	.word	0x00000270
        /*0bc8*/ 	.short	0x010a
        /*0bca*/ 	.byte	0xff
	.zero		1


	//   ....[173]....
        /*0bcc*/ 	.word	0x00008260
        /*0bd0*/ 	.word	0x00000000
        /*0bd4*/ 	.word	0x00000210
        /*0bd8*/ 	.short	0x010a
        /*0bda*/ 	.byte	0xff
	.zero		1


	//   ....[174]....
        /*0bdc*/ 	.word	0x00008390
        /*0be0*/ 	.word	0x0000005c
        /*0be4*/ 	.word	0x00000270
        /*0be8*/ 	.short	0x010a
        /*0bea*/ 	.byte	0xff
	.zero		1


	//   ....[175]....
        /*0bec*/ 	.word	0x00008ec0
        /*0bf0*/ 	.word	0x00000000
        /*0bf4*/ 	.word	0x00000000
        /*0bf8*/ 	.short	0x0101
        /*0bfa*/ 	.byte	0xff
	.zero		1


	//   ....[176]....
        /*0bfc*/ 	.word	0x00008ed0
        /*0c00*/ 	.word	0x00000002
        /*0c04*/ 	.word	0x00000210
        /*0c08*/ 	.short	0x010a
        /*0c0a*/ 	.byte	0xff
	.zero		1


	//   ....[177]....
        /*0c0c*/ 	.word	0x00008fa0
        /*0c10*/ 	.word	0x00000002
        /*0c14*/ 	.word	0x00000210
        /*0c18*/ 	.short	0x010a
        /*0c1a*/ 	.byte	0xff
	.zero		1


	//   ....[178]....
        /*0c1c*/ 	.word	0x00009420
        /*0c20*/ 	.word	0x0000005c
        /*0c24*/ 	.word	0x00000000
        /*0c28*/ 	.short	0x0101
        /*0c2a*/ 	.byte	0xff
	.zero		1


	//   ....[179]....
        /*0c2c*/ 	.word	0x00009c40
        /*0c30*/ 	.word	0x00000002
        /*0c34*/ 	.word	0x00000000
        /*0c38*/ 	.short	0x0101
        /*0c3a*/ 	.byte	0xff
	.zero		1


	//   ....[180]....
        /*0c3c*/ 	.word	0x00009f00
        /*0c40*/ 	.word	0x000000ff
        /*0c44*/ 	.word	0x00000000
        /*0c48*/ 	.short	0x0101
        /*0c4a*/ 	.byte	0x06
	.zero		1


	//   ....[181]....
        /*0c4c*/ 	.word	0x00009f20
        /*0c50*/ 	.word	0x00000003
        /*0c54*/ 	.word	0x000002a0
        /*0c58*/ 	.short	0x010a
        /*0c5a*/ 	.byte	0xff
	.zero		1


	//   ....[182]....
        /*0c5c*/ 	.word	0x00009f80
        /*0c60*/ 	.word	0x00000000
        /*0c64*/ 	.word	0x00000108
        /*0c68*/ 	.short	0x010a
        /*0c6a*/ 	.byte	0xff
	.zero		1


	//   ....[183]....
        /*0c6c*/ 	.word	0x00009fe0
        /*0c70*/ 	.word	0x00000000
        /*0c74*/ 	.word	0x00000108
        /*0c78*/ 	.short	0x010a
        /*0c7a*/ 	.byte	0xff
	.zero		1


	//   ....[184]....
        /*0c7c*/ 	.word	0x0000a030
        /*0c80*/ 	.word	0x00000003
        /*0c84*/ 	.word	0x00000250
        /*0c88*/ 	.short	0x010a
        /*0c8a*/ 	.byte	0xff
	.zero		1


	//   ....[185]....
        /*0c8c*/ 	.word	0x0000a090
        /*0c90*/ 	.word	0x00000000
        /*0c94*/ 	.word	0x00000000
        /*0c98*/ 	.short	0x010a
        /*0c9a*/ 	.byte	0xff
	.zero		1


	//   ....[186]....
        /*0c9c*/ 	.word	0x0000a0f0
        /*0ca0*/ 	.word	0x00000000
        /*0ca4*/ 	.word	0x00000000
        /*0ca8*/ 	.short	0x010a
        /*0caa*/ 	.byte	0xff
	.zero		1


	//   ....[187]....
        /*0cac*/ 	.word	0x0000a150
        /*0cb0*/ 	.word	0x00000000
        /*0cb4*/ 	.word	0x00000000
        /*0cb8*/ 	.short	0x010a
        /*0cba*/ 	.byte	0xff
	.zero		1


	//   ....[188]....
        /*0cbc*/ 	.word	0x0000a1b0
        /*0cc0*/ 	.word	0x00000000
        /*0cc4*/ 	.word	0x00000000
        /*0cc8*/ 	.short	0x010a
        /*0cca*/ 	.byte	0xff
	.zero		1


	//   ....[189]....
        /*0ccc*/ 	.word	0x0000a210
        /*0cd0*/ 	.word	0x00000000
        /*0cd4*/ 	.word	0x00000000
        /*0cd8*/ 	.short	0x010a
        /*0cda*/ 	.byte	0xff
	.zero		1


	//   ....[190]....
        /*0cdc*/ 	.word	0x0000a270
        /*0ce0*/ 	.word	0x00000000
        /*0ce4*/ 	.word	0x00000000
        /*0ce8*/ 	.short	0x010a
        /*0cea*/ 	.byte	0xff
	.zero		1


	//   ....[191]....
        /*0cec*/ 	.word	0x0000a2d0
        /*0cf0*/ 	.word	0x00000000
        /*0cf4*/ 	.word	0x00000000
        /*0cf8*/ 	.short	0x010a
        /*0cfa*/ 	.byte	0xff
	.zero		1


	//   ....[192]....
        /*0cfc*/ 	.word	0x0000a330
        /*0d00*/ 	.word	0x00000000
        /*0d04*/ 	.word	0x00000000
        /*0d08*/ 	.short	0x010a
        /*0d0a*/ 	.byte	0xff
	.zero		1


	//   ....[193]....
        /*0d0c*/ 	.word	0x0000a390
        /*0d10*/ 	.word	0x00000000
        /*0d14*/ 	.word	0x00000000
        /*0d18*/ 	.short	0x010a
        /*0d1a*/ 	.byte	0xff
	.zero		1


	//   ....[194]....
        /*0d1c*/ 	.word	0x0000a3f0
        /*0d20*/ 	.word	0x00000000
        /*0d24*/ 	.word	0x00000000
        /*0d28*/ 	.short	0x010a
        /*0d2a*/ 	.byte	0xff
	.zero		1


	//   ....[195]....
        /*0d2c*/ 	.word	0x0000a450
        /*0d30*/ 	.word	0x00000000
        /*0d34*/ 	.word	0x00000000
        /*0d38*/ 	.short	0x010a
        /*0d3a*/ 	.byte	0xff
	.zero		1


	//   ....[196]....
        /*0d3c*/ 	.word	0x0000a4b0
        /*0d40*/ 	.word	0x00000000
        /*0d44*/ 	.word	0x00000000
        /*0d48*/ 	.short	0x010a
        /*0d4a*/ 	.byte	0xff
	.zero		1


	//   ....[197]....
        /*0d4c*/ 	.word	0x0000a510
        /*0d50*/ 	.word	0x00000000
        /*0d54*/ 	.word	0x00000000
        /*0d58*/ 	.short	0x010a
        /*0d5a*/ 	.byte	0xff
	.zero		1


	//   ....[198]....
        /*0d5c*/ 	.word	0x0000a570
        /*0d60*/ 	.word	0x00000000
        /*0d64*/ 	.word	0x00000000
        /*0d68*/ 	.short	0x010a
        /*0d6a*/ 	.byte	0xff
	.zero		1


	//   ....[199]....
        /*0d6c*/ 	.word	0x0000a5d0
        /*0d70*/ 	.word	0x00000000
        /*0d74*/ 	.word	0x00000000
        /*0d78*/ 	.short	0x010a
        /*0d7a*/ 	.byte	0xff
	.zero		1


	//   ....[200]....
        /*0d7c*/ 	.word	0x0000a630
        /*0d80*/ 	.word	0x00000000
        /*0d84*/ 	.word	0x00000000
        /*0d88*/ 	.short	0x010a
        /*0d8a*/ 	.byte	0xff
	.zero		1


	//   ....[201]....
        /*0d8c*/ 	.word	0x0000a690
        /*0d90*/ 	.word	0x00000000
        /*0d94*/ 	.word	0x00000000
        /*0d98*/ 	.short	0x010a
        /*0d9a*/ 	.byte	0xff
	.zero		1


	//   ....[202]....
        /*0d9c*/ 	.word	0x0000a6f0
        /*0da0*/ 	.word	0x00000000
        /*0da4*/ 	.word	0x00000000
        /*0da8*/ 	.short	0x010a
        /*0daa*/ 	.byte	0xff
	.zero		1


	//   ....[203]....
        /*0dac*/ 	.word	0x0000a750
        /*0db0*/ 	.word	0x00000000
        /*0db4*/ 	.word	0x00000000
        /*0db8*/ 	.short	0x010a
        /*0dba*/ 	.byte	0xff
	.zero		1


	//   ....[204]....
        /*0dbc*/ 	.word	0x0000a7b0
        /*0dc0*/ 	.word	0x00000000
        /*0dc4*/ 	.word	0x00000000
        /*0dc8*/ 	.short	0x010a
        /*0dca*/ 	.byte	0xff
	.zero		1


	//   ....[205]....
        /*0dcc*/ 	.word	0x0000a810
        /*0dd0*/ 	.word	0x00000000
        /*0dd4*/ 	.word	0x00000000
        /*0dd8*/ 	.short	0x010a
        /*0dda*/ 	.byte	0xff
	.zero		1


	//   ....[206]....
        /*0ddc*/ 	.word	0x0000a870
        /*0de0*/ 	.word	0x00000000
        /*0de4*/ 	.word	0x00000000
        /*0de8*/ 	.short	0x010a
        /*0dea*/ 	.byte	0xff
	.zero		1


	//   ....[207]....
        /*0dec*/ 	.word	0x0000a8d0
        /*0df0*/ 	.word	0x00000000
        /*0df4*/ 	.word	0x00000000
        /*0df8*/ 	.short	0x010a
        /*0dfa*/ 	.byte	0xff
	.zero		1


	//   ....[208]....
        /*0dfc*/ 	.word	0x0000a930
        /*0e00*/ 	.word	0x00000000
        /*0e04*/ 	.word	0x00000000
        /*0e08*/ 	.short	0x010a
        /*0e0a*/ 	.byte	0xff
	.zero		1


	//   ....[209]....
        /*0e0c*/ 	.word	0x0000a990
        /*0e10*/ 	.word	0x00000000
        /*0e14*/ 	.word	0x00000000
        /*0e18*/ 	.short	0x010a
        /*0e1a*/ 	.byte	0xff
	.zero		1


	//   ....[210]....
        /*0e1c*/ 	.word	0x0000a9f0
        /*0e20*/ 	.word	0x00000000
        /*0e24*/ 	.word	0x00000000
        /*0e28*/ 	.short	0x010a
        /*0e2a*/ 	.byte	0xff
	.zero		1


	//   ....[211]....
        /*0e2c*/ 	.word	0x0000aa50
        /*0e30*/ 	.word	0x00000000
        /*0e34*/ 	.word	0x00000000
        /*0e38*/ 	.short	0x010a
        /*0e3a*/ 	.byte	0xff
	.zero		1


	//   ....[212]....
        /*0e3c*/ 	.word	0x0000aab0
        /*0e40*/ 	.word	0x00000000
        /*0e44*/ 	.word	0x00000000
        /*0e48*/ 	.short	0x010a
        /*0e4a*/ 	.byte	0xff
	.zero		1


	//   ....[213]....
        /*0e4c*/ 	.word	0x0000ab10
        /*0e50*/ 	.word	0x00000000
        /*0e54*/ 	.word	0x00000000
        /*0e58*/ 	.short	0x010a
        /*0e5a*/ 	.byte	0xff
	.zero		1


	//   ....[214]....
        /*0e5c*/ 	.word	0x0000ab70
        /*0e60*/ 	.word	0x00000000
        /*0e64*/ 	.word	0x00000000
        /*0e68*/ 	.short	0x010a
        /*0e6a*/ 	.byte	0xff
	.zero		1


	//   ....[215]....
        /*0e6c*/ 	.word	0x0000abd0
        /*0e70*/ 	.word	0x00000000
        /*0e74*/ 	.word	0x00000000
        /*0e78*/ 	.short	0x010a
        /*0e7a*/ 	.byte	0xff
	.zero		1


	//   ....[216]....
        /*0e7c*/ 	.word	0x0000ac30
        /*0e80*/ 	.word	0x00000000
        /*0e84*/ 	.word	0x00000000
        /*0e88*/ 	.short	0x010a
        /*0e8a*/ 	.byte	0xff
	.zero		1


	//   ....[217]....
        /*0e8c*/ 	.word	0x0000ac80
        /*0e90*/ 	.word	0x00000002
        /*0e94*/ 	.word	0x00000290
        /*0e98*/ 	.short	0x010a
        /*0e9a*/ 	.byte	0xff
	.zero		1


	//   ....[218]....
        /*0e9c*/ 	.word	0x0000ace0
        /*0ea0*/ 	.word	0x00000002
        /*0ea4*/ 	.word	0x00000260
        /*0ea8*/ 	.short	0x010a
        /*0eaa*/ 	.byte	0xff
	.zero		1


	//   ....[219]....
        /*0eac*/ 	.word	0x0000ad30
        /*0eb0*/ 	.word	0x00000002
        /*0eb4*/ 	.word	0x00000250
        /*0eb8*/ 	.short	0x010a
        /*0eba*/ 	.byte	0xff
	.zero		1


	//   ....[220]....
        /*0ebc*/ 	.word	0x0000ad90
        /*0ec0*/ 	.word	0x00000000
        /*0ec4*/ 	.word	0x00000260
        /*0ec8*/ 	.short	0x010a
        /*0eca*/ 	.byte	0xff
	.zero		1


	//   ....[221]....
        /*0ecc*/ 	.word	0x0000adf0
        /*0ed0*/ 	.word	0x00000000
        /*0ed4*/ 	.word	0x00000008
        /*0ed8*/ 	.short	0x010a
        /*0eda*/ 	.byte	0xff
	.zero		1


	//   ....[222]....
        /*0edc*/ 	.word	0x0000aee0
        /*0ee0*/ 	.word	0x00000000
        /*0ee4*/ 	.word	0x00000008
        /*0ee8*/ 	.short	0x010a
        /*0eea*/ 	.byte	0xff
	.zero		1


	//   ....[223]....
        /*0eec*/ 	.word	0x0000af30
        /*0ef0*/ 	.word	0x00000002
        /*0ef4*/ 	.word	0x00000250
        /*0ef8*/ 	.short	0x010a
        /*0efa*/ 	.byte	0xff
	.zero		1


	//   ....[224]....
        /*0efc*/ 	.word	0x0000af90
        /*0f00*/ 	.word	0x00000000
        /*0f04*/ 	.word	0x00000280
        /*0f08*/ 	.short	0x010a
        /*0f0a*/ 	.byte	0xff
	.zero		1


	//   ....[225]....
        /*0f0c*/ 	.word	0x0000aff0
        /*0f10*/ 	.word	0x00000000
        /*0f14*/ 	.word	0x00000000
        /*0f18*/ 	.short	0x010a
        /*0f1a*/ 	.byte	0xff
	.zero		1


	//   ....[226]....
        /*0f1c*/ 	.word	0x0000b050
        /*0f20*/ 	.word	0x00000000
        /*0f24*/ 	.word	0x00000000
        /*0f28*/ 	.short	0x010a
        /*0f2a*/ 	.byte	0xff
	.zero		1


	//   ....[227]....
        /*0f2c*/ 	.word	0x0000b0b0
        /*0f30*/ 	.word	0x00000000
        /*0f34*/ 	.word	0x000002b0
        /*0f38*/ 	.short	0x010a
        /*0f3a*/ 	.byte	0xff
	.zero		1


	//   ....[228]....
        /*0f3c*/ 	.word	0x0000b100
        /*0f40*/ 	.word	0x0000000c
        /*0f44*/ 	.word	0x00000250
        /*0f48*/ 	.short	0x010a
        /*0f4a*/ 	.byte	0xff
	.zero		1


	//   ....[229]....
        /*0f4c*/ 	.word	0x0000b160
        /*0f50*/ 	.word	0x00000000
        /*0f54*/ 	.word	0x00000248
        /*0f58*/ 	.short	0x010a
        /*0f5a*/ 	.byte	0xff
	.zero		1


	//   ....[230]....
        /*0f5c*/ 	.word	0x0000b1c0
        /*0f60*/ 	.word	0x00000000
        /*0f64*/ 	.word	0x00000228
        /*0f68*/ 	.short	0x010a
        /*0f6a*/ 	.byte	0xff
	.zero		1


	//   ....[231]....
        /*0f6c*/ 	.word	0x0000b220
        /*0f70*/ 	.word	0x00000009
        /*0f74*/ 	.word	0x00000228
        /*0f78*/ 	.short	0x010a
        /*0f7a*/ 	.byte	0xff
	.zero		1


	//   ....[232]....
        /*0f7c*/ 	.word	0x0000b280
        /*0f80*/ 	.word	0x00000000
        /*0f84*/ 	.word	0x00000000
        /*0f88*/ 	.short	0x010a
        /*0f8a*/ 	.byte	0xff
	.zero		1


	//   ....[233]....
        /*0f8c*/ 	.word	0x0000b2e0
        /*0f90*/ 	.word	0x00000000
        /*0f94*/ 	.word	0x00000000
        /*0f98*/ 	.short	0x010a
        /*0f9a*/ 	.byte	0xff
	.zero		1


	//   ....[234]....
        /*0f9c*/ 	.word	0x0000b330
        /*0fa0*/ 	.word	0x00000000
        /*0fa4*/ 	.word	0x00000250
        /*0fa8*/ 	.short	0x010a
        /*0faa*/ 	.byte	0xff
	.zero		1


	//   ....[235]....
        /*0fac*/ 	.word	0x0000b380
        /*0fb0*/ 	.word	0x00000000
        /*0fb4*/ 	.word	0x00000210
        /*0fb8*/ 	.short	0x010a
        /*0fba*/ 	.byte	0xff
	.zero		1


	//   ....[236]....
        /*0fbc*/ 	.word	0x0000b3d0
        /*0fc0*/ 	.word	0x0000005c
        /*0fc4*/ 	.word	0x00000270
        /*0fc8*/ 	.short	0x010a
        /*0fca*/ 	.byte	0xff
	.zero		1


	//   ....[237]....
        /*0fcc*/ 	.word	0x0000b420
        /*0fd0*/ 	.word	0x00000002
        /*0fd4*/ 	.word	0x00000210
        /*0fd8*/ 	.short	0x010a
        /*0fda*/ 	.byte	0xff
	.zero		1


	//----- nvinfo : EIATTR_NUM_MBARRIERS
	.align		4
.L_47:
        /*0fdc*/ 	.byte	0x03, 0x38
        /*0fde*/ 	.short	0x0057


	//----- nvinfo : EIATTR_EXIT_INSTR_OFFSETS
	.align		4
        /*0fe0*/ 	.byte	0x04, 0x1c
        /*0fe2*/ 	.short	(.L_49 - .L_48)


	//   ....[0]....
.L_48:
        /*0fe4*/ 	.word	0x000043c0


	//   ....[1]....
        /*0fe8*/ 	.word	0x000048b0


	//   ....[2]....
        /*0fec*/ 	.word	0x00004910


	//   ....[3]....
        /*0ff0*/ 	.word	0x00006120


	//   ....[4]....
        /*0ff4*/ 	.word	0x000070f0


	//   ....[5]....
        /*0ff8*/ 	.word	0x00007130


	//   ....[6]....
        /*0ffc*/ 	.word	0x00009e00


	//   ....[7]....
        /*1000*/ 	.word	0x00009e70


	//   ....[8]....
        /*1004*/ 	.word	0x00009ea0


	//   ....[9]....
        /*1008*/ 	.word	0x00009f10


	//----- nvinfo : EIATTR_MAX_THREADS
	.align		4
.L_49:
        /*100c*/ 	.byte	0x04, 0x05
        /*100e*/ 	.short	(.L_51 - .L_50)
.L_50:
        /*1010*/ 	.word	0x00000100
        /*1014*/ 	.word	0x00000001
        /*1018*/ 	.word	0x00000001


	//----- nvinfo : EIATTR_CRS_STACK_SIZE
	.align		4
.L_51:
        /*101c*/ 	.byte	0x04, 0x1e
        /*101e*/ 	.short	(.L_53 - .L_52)
.L_52:
        /*1020*/ 	.word	0x00000000


	//----- nvinfo : EIATTR_CBANK_PARAM_SIZE
	.align		4
.L_53:
        /*1024*/ 	.byte	0x03, 0x19
        /*1026*/ 	.short	0x0c00


	//----- nvinfo : EIATTR_PARAM_CBANK
	.align		4
        /*1028*/ 	.byte	0x04, 0x0a
        /*102a*/ 	.short	(.L_55 - .L_54)
	.align		4
.L_54:
        /*102c*/ 	.word	index@(.nv.constant0._ZN7cutlass13device_kernelINS_4gemm6kernel13GemmUniversalIN4cute5tupleIJiiiiEEENS1_10collective13CollectiveMmaINS1_46MainloopSm100TmaUmmaWarpSpecializedBlockScaledILi33ELi2ELi2ENS5_IJNS4_1CILi2EEENSA_ILi4EEENSA_ILi1EEEEEEEENS5_IJNSA_ILi256EEENSA_ILi64EEESH_EEENS5_IJNS_12float_e2m1_tENS_13float_ue4m3_tEEEENS5_IJNS5_IJlSD_lEEENS4_6LayoutINS5_IJNS5_IJNS5_IJNSA_ILi32EEESC_EEEiEEENS5_IJNS5_IJNSA_ILi16EEESC_EEEiEEENS5_IJSD_iEEEEEENS5_IJST_NS5_IJNS5_IJNSA_ILi0EEESD_EEENSA_ILi512EEEEEENS5_IJSW_iEEEEEEEEEEESL_S13_NS4_8TiledMMAINS4_8MMA_AtomIJNS4_23SM100_MMA_MXF4_2x1SM_SSISJ_SJ_fSK_Li256ELi64ELi16ELNS4_4UMMA5MajorE0ELS18_0ELNS17_7ScaleInE0ELS19_0EEEEEENSN_INS5_IJSD_SD_SD_EEENS5_IJSW_SW_SW_EEEEENS5_IJNS4_10UnderscoreES1F_S1F_EEEEENS5_IJNS4_28SM100_TMA_2SM_LOAD_MULTICASTES1I_EEENS5_IJNS4_14ComposedLayoutINS4_7SwizzleILi1ELi4ELi3EEENS4_18smem_ptr_flag_bitsILi4EEENSN_INS5_IJNSA_ILi8EEESH_EEENS5_IJSH_SD_EEEEEEENSN_INS5_IJNS5_IJNS5_IJSP_SD_EEESS_EEESD_NS5_IJSD_SD_EEEEEENS5_IJNS5_IJNS5_IJSS_SY_EEESX_EEESW_NS5_IJSC_SY_EEEEEEEEEEEvNS4_8identityENS5_IJNS4_18SM100_TMA_2SM_LOADES1I_EEES23_vS24_EENS_8epilogue10collective18CollectiveEpilogueINS28_23Sm100TmaWarpSpecializedILi3ELi2ELi32ELb1ELb0EEEJNS5_IJNSA_ILi128EEESH_SH_EEENS5_IJNSN_IS2D_SD_EENSN_ISO_SD_EEEEENS_10bfloat16_tESM_S2I_SM_NS28_6fusion15FusionCallbacksIS2C_NS2J_17LinearCombinationIS2I_fS2I_fLNS_15FloatRoundStyleE2EEES2E_S2H_JEEENS4_5SM1004TMEM4LOAD26SM100_TMEM_LOAD_32dp32b32xENS4_13SM90_TMA_LOADENS1K_INS1L_ILi2ELi4ELi3EEENS1N_ILi16EEENSN_INS5_IJS1P_SO_EEENS5_IJSO_SD_EEEEEEENS4_39AutoVectorizingCopyWithAssumedAlignmentILi128EEENS4_14SM90_TMA_STOREES2Z_S31_S31_EEEvvEEEEvNT_6ParamsE)
        /*1030*/ 	.short	0x0380
        /*1032*/ 	.short	0x0c00


	//----- nvinfo : EIATTR_SW_WAR
	.align		4
.L_55:
        /*1034*/ 	.byte	0x04, 0x36
        /*1036*/ 	.short	(.L_57 - .L_56)
.L_56:
        /*1038*/ 	.word	0x00000008
.L_57:


//--------------------- .nv.callgraph             --------------------------
	.section	.nv.callgraph,"",@"SHT_CUDA_CALLGRAPH"
	.align	4
	.sectionentsize	8
	.align		4
        /*0000*/ 	.word	0x00000000
	.align		4
        /*0004*/ 	.word	0xffffffff
	.align		4
        /*0008*/ 	.word	index@(_ZN7cutlass13device_kernelINS_4gemm6kernel13GemmUniversalIN4cute5tupleIJiiiiEEENS1_10collective13CollectiveMmaINS1_46MainloopSm100TmaUmmaWarpSpecializedBlockScaledILi33ELi2ELi2ENS5_IJNS4_1CILi2EEENSA_ILi4EEENSA_ILi1EEEEEEEENS5_IJNSA_ILi256EEENSA_ILi64EEESH_EEENS5_IJNS_12float_e2m1_tENS_13float_ue4m3_tEEEENS5_IJNS5_IJlSD_lEEENS4_6LayoutINS5_IJNS5_IJNS5_IJNSA_ILi32EEESC_EEEiEEENS5_IJNS5_IJNSA_ILi16EEESC_EEEiEEENS5_IJSD_iEEEEEENS5_IJST_NS5_IJNS5_IJNSA_ILi0EEESD_EEENSA_ILi512EEEEEENS5_IJSW_iEEEEEEEEEEESL_S13_NS4_8TiledMMAINS4_8MMA_AtomIJNS4_23SM100_MMA_MXF4_2x1SM_SSISJ_SJ_fSK_Li256ELi64ELi16ELNS4_4UMMA5MajorE0ELS18_0ELNS17_7ScaleInE0ELS19_0EEEEEENSN_INS5_IJSD_SD_SD_EEENS5_IJSW_SW_SW_EEEEENS5_IJNS4_10UnderscoreES1F_S1F_EEEEENS5_IJNS4_28SM100_TMA_2SM_LOAD_MULTICASTES1I_EEENS5_IJNS4_14ComposedLayoutINS4_7SwizzleILi1ELi4ELi3EEENS4_18smem_ptr_flag_bitsILi4EEENSN_INS5_IJNSA_ILi8EEESH_EEENS5_IJSH_SD_EEEEEEENSN_INS5_IJNS5_IJNS5_IJSP_SD_EEESS_EEESD_NS5_IJSD_SD_EEEEEENS5_IJNS5_IJNS5_IJSS_SY_EEESX_EEESW_NS5_IJSC_SY_EEEEEEEEEEEvNS4_8identityENS5_IJNS4_18SM100_TMA_2SM_LOADES1I_EEES23_vS24_EENS_8epilogue10collective18CollectiveEpilogueINS28_23Sm100TmaWarpSpecializedILi3ELi2ELi32ELb1ELb0EEEJNS5_IJNSA_ILi128EEESH_SH_EEENS5_IJNSN_IS2D_SD_EENSN_ISO_SD_EEEEENS_10bfloat16_tESM_S2I_SM_NS28_6fusion15FusionCallbacksIS2C_NS2J_17LinearCombinationIS2I_fS2I_fLNS_15FloatRoundStyleE2EEES2E_S2H_JEEENS4_5SM1004TMEM4LOAD26SM100_TMEM_LOAD_32dp32b32xENS4_13SM90_TMA_LOADENS1K_INS1L_ILi2ELi4ELi3EEENS1N_ILi16EEENSN_INS5_IJS1P_SO_EEENS5_IJSO_SD_EEEEEEENS4_39AutoVectorizingCopyWithAssumedAlignmentILi128EEENS4_14SM90_TMA_STOREES2Z_S31_S31_EEEvvEEEEvNT_6ParamsE)
	.align		4
        /*000c*/ 	.word	index@(__assertfail)
	.align		4
        /*0010*/ 	.word	0x00000000
	.align		4
        /*0014*/ 	.word	0xfffffffe
	.align		4
        /*0018*/ 	.word	0x00000000
	.align		4
        /*001c*/ 	.word	0xfffffffd
	.align		4
        /*0020*/ 	.word	0x00000000
	.align		4
        /*0024*/ 	.word	0xfffffffc


//--------------------- .nv.constant4             --------------------------
	.section	.nv.constant4,"a",@progbits
	.align	8
	.align		8
.nv.constant4:
        /*0000*/ 	.dword	__assertfail
	.align		8
        /*0008*/ 	.dword	__unnamed_1
	.align		8
        /*0010*/ 	.dword	__unnamed_2
	.align		8
        /*0018*/ 	.dword	_ZN40_INTERNAL_aa0393f5_4_k_cu_79009022_233384cuda3std3__45__cpo5beginE
	.align		8
        /*0020*/ 	.dword	_ZN40_INTERNAL_aa0393f5_4_k_cu_79009022_233384cuda3std3__45__cpo3endE
	.align		8
        /*0028*/ 	.dword	_ZN40_INTERNAL_aa0393f5_4_k_cu_79009022_233384cuda3std3__45__cpo6cbeginE
	.align		8
        /*0030*/ 	.dword	_ZN40_INTERNAL_aa0393f5_4_k_cu_79009022_233384cuda3std3__45__cpo4cendE
	.align		8
        /*0038*/ 	.dword	_ZN40_INTERNAL_aa0393f5_4_k_cu_79009022_233384cuda3std3__442_GLOBAL__N__aa0393f5_4_k_cu_79009022_233386ignoreE
	.align		8
        /*0040*/ 	.dword	_ZN40_INTERNAL_aa0393f5_4_k_cu_79009022_233384cuda3std3__419piecewise_constructE
	.align		8
        /*0048*/ 	.dword	_ZN40_INTERNAL_aa0393f5_4_k_cu_79009022_233384cuda3std3__48in_placeE
	.align		8
        /*0050*/ 	.dword	_ZN40_INTERNAL_aa0393f5_4_k_cu_79009022_233384cuda3std6ranges3__45__cpo4swapE
	.align		8
        /*0058*/ 	.dword	_ZN40_INTERNAL_aa0393f5_4_k_cu_79009022_233384cuda3std6ranges3__45__cpo9iter_moveE
	.align		8
        /*0060*/ 	.dword	_ZN40_INTERNAL_aa0393f5_4_k_cu_79009022_233384cute7productE
	.align		8
        /*0068*/ 	.dword	_ZN40_INTERNAL_aa0393f5_4_k_cu_79009022_233384cute1_E
	.align		8
        /*0070*/ 	.dword	$str$25
	.align		8
        /*0078*/ 	.dword	$str$26
	.align		8
        /*0080*/ 	.dword	$str$29
	.align		8
        /*0088*/ 	.dword	$str$30


//--------------------- .text._ZN7cutlass13device_kernelINS_4gemm6kernel13GemmUniversalIN4cute5tupleIJiiiiEEENS1_10collective13CollectiveMmaINS1_46MainloopSm100TmaUmmaWarpSpecializedBlockScaledILi33ELi2ELi2ENS5_IJNS4_1CILi2EEENSA_ILi4EEENSA_ILi1EEEEEEEENS5_IJNSA_ILi256EEENSA_ILi64EEESH_EEENS5_IJNS_12float_e2m1_tENS_13float_ue4m3_tEEEENS5_IJNS5_IJlSD_lEEENS4_6LayoutINS5_IJNS5_IJNS5_IJNSA_ILi32EEESC_EEEiEEENS5_IJNS5_IJNSA_ILi16EEESC_EEEiEEENS5_IJSD_iEEEEEENS5_IJST_NS5_IJNS5_IJNSA_ILi0EEESD_EEENSA_ILi512EEEEEENS5_IJSW_iEEEEEEEEEEESL_S13_NS4_8TiledMMAINS4_8MMA_AtomIJNS4_23SM100_MMA_MXF4_2x1SM_SSISJ_SJ_fSK_Li256ELi64ELi16ELNS4_4UMMA5MajorE0ELS18_0ELNS17_7ScaleInE0ELS19_0EEEEEENSN_INS5_IJSD_SD_SD_EEENS5_IJSW_SW_SW_EEEEENS5_IJNS4_10UnderscoreES1F_S1F_EEEEENS5_IJNS4_28SM100_TMA_2SM_LOAD_MULTICASTES1I_EEENS5_IJNS4_14ComposedLayoutINS4_7SwizzleILi1ELi4ELi3EEENS4_18smem_ptr_flag_bitsILi4EEENSN_INS5_IJNSA_ILi8EEESH_EEENS5_IJSH_SD_EEEEEEENSN_INS5_IJNS5_IJNS5_IJSP_SD_EEESS_EEESD_NS5_IJSD_SD_EEEEEENS5_IJNS5_IJNS5_IJSS_SY_EEESX_EEESW_NS5_IJSC_SY_EEEEEEEEEEEvNS4_8identityENS5_IJNS4_18SM100_TMA_2SM_LOADES1I_EEES23_vS24_EENS_8epilogue10collective18CollectiveEpilogueINS28_23Sm100TmaWarpSpecializedILi3ELi2ELi32ELb1ELb0EEEJNS5_IJNSA_ILi128EEESH_SH_EEENS5_IJNSN_IS2D_SD_EENSN_ISO_SD_EEEEENS_10bfloat16_tESM_S2I_SM_NS28_6fusion15FusionCallbacksIS2C_NS2J_17LinearCombinationIS2I_fS2I_fLNS_15FloatRoundStyleE2EEES2E_S2H_JEEENS4_5SM1004TMEM4LOAD26SM100_TMEM_LOAD_32dp32b32xENS4_13SM90_TMA_LOADENS1K_INS1L_ILi2ELi4ELi3EEENS1N_ILi16EEENSN_INS5_IJS1P_SO_EEENS5_IJSO_SD_EEEEEEENS4_39AutoVectorizingCopyWithAssumedAlignmentILi128EEENS4_14SM90_TMA_STOREES2Z_S31_S31_EEEvvEEEEvNT_6ParamsE --------------------------
	.section	.text._ZN7cutlass13device_kernelINS_4gemm6kernel13GemmUniversalIN4cute5tupleIJiiiiEEENS1_10collective13CollectiveMmaINS1_46MainloopSm100TmaUmmaWarpSpecializedBlockScaledILi33ELi2ELi2ENS5_IJNS4_1CILi2EEENSA_ILi4EEENSA_ILi1EEEEEEEENS5_IJNSA_ILi256EEENSA_ILi64EEESH_EEENS5_IJNS_12float_e2m1_tENS_13float_ue4m3_tEEEENS5_IJNS5_IJlSD_lEEENS4_6LayoutINS5_IJNS5_IJNS5_IJNSA_ILi32EEESC_EEEiEEENS5_IJNS5_IJNSA_ILi16EEESC_EEEiEEENS5_IJSD_iEEEEEENS5_IJST_NS5_IJNS5_IJNSA_ILi0EEESD_EEENSA_ILi512EEEEEENS5_IJSW_iEEEEEEEEEEESL_S13_NS4_8TiledMMAINS4_8MMA_AtomIJNS4_23SM100_MMA_MXF4_2x1SM_SSISJ_SJ_fSK_Li256ELi64ELi16ELNS4_4UMMA5MajorE0ELS18_0ELNS17_7ScaleInE0ELS19_0EEEEEENSN_INS5_IJSD_SD_SD_EEENS5_IJSW_SW_SW_EEEEENS5_IJNS4_10UnderscoreES1F_S1F_EEEEENS5_IJNS4_28SM100_TMA_2SM_LOAD_MULTICASTES1I_EEENS5_IJNS4_14ComposedLayoutINS4_7SwizzleILi1ELi4ELi3EEENS4_18smem_ptr_flag_bitsILi4EEENSN_INS5_IJNSA_ILi8EEESH_EEENS5_IJSH_SD_EEEEEEENSN_INS5_IJNS5_IJNS5_IJSP_SD_EEESS_EEESD_NS5_IJSD_SD_EEEEEENS5_IJNS5_IJNS5_IJSS_SY_EEESX_EEESW_NS5_IJSC_SY_EEEEEEEEEEEvNS4_8identityENS5_IJNS4_18SM100_TMA_2SM_LOADES1I_EEES23_vS24_EENS_8epilogue10collective18CollectiveEpilogueINS28_23Sm100TmaWarpSpecializedILi3ELi2ELi32ELb1ELb0EEEJNS5_IJNSA_ILi128EEESH_SH_EEENS5_IJNSN_IS2D_SD_EENSN_ISO_SD_EEEEENS_10bfloat16_tESM_S2I_SM_NS28_6fusion15FusionCallbacksIS2C_NS2J_17LinearCombinationIS2I_fS2I_fLNS_15FloatRoundStyleE2EEES2E_S2H_JEEENS4_5SM1004TMEM4LOAD26SM100_TMEM_LOAD_32dp32b32xENS4_13SM90_TMA_LOADENS1K_INS1L_ILi2ELi4ELi3EEENS1N_ILi16EEENSN_INS5_IJS1P_SO_EEENS5_IJSO_SD_EEEEEEENS4_39AutoVectorizingCopyWithAssumedAlignmentILi128EEENS4_14SM90_TMA_STOREES2Z_S31_S31_EEEvvEEEEvNT_6ParamsE,"ax",@progbits
	.align	128
.text._ZN7cutlass13device_kernelINS_4gemm6kernel13GemmUniversalIN4cute5tupleIJiiiiEEENS1_10collective13CollectiveMmaINS1_46MainloopSm100TmaUmmaWarpSpecializedBlockScaledILi33ELi2ELi2ENS5_IJNS4_1CILi2EEENSA_ILi4EEENSA_ILi1EEEEEEEENS5_IJNSA_ILi256EEENSA_ILi64EEESH_EEENS5_IJNS_12float_e2m1_tENS_13float_ue4m3_tEEEENS5_IJNS5_IJlSD_lEEENS4_6LayoutINS5_IJNS5_IJNS5_IJNSA_ILi32EEESC_EEEiEEENS5_IJNS5_IJNSA_ILi16EEESC_EEEiEEENS5_IJSD_iEEEEEENS5_IJST_NS5_IJNS5_IJNSA_ILi0EEESD_EEENSA_ILi512EEEEEENS5_IJSW_iEEEEEEEEEEESL_S13_NS4_8TiledMMAINS4_8MMA_AtomIJNS4_23SM100_MMA_MXF4_2x1SM_SSISJ_SJ_fSK_Li256ELi64ELi16ELNS4_4UMMA5MajorE0ELS18_0ELNS17_7ScaleInE0ELS19_0EEEEEENSN_INS5_IJSD_SD_SD_EEENS5_IJSW_SW_SW_EEEEENS5_IJNS4_10UnderscoreES1F_S1F_EEEEENS5_IJNS4_28SM100_TMA_2SM_LOAD_MULTICASTES1I_EEENS5_IJNS4_14ComposedLayoutINS4_7SwizzleILi1ELi4ELi3EEENS4_18smem_ptr_flag_bitsILi4EEENSN_INS5_IJNSA_ILi8EEESH_EEENS5_IJSH_SD_EEEEEEENSN_INS5_IJNS5_IJNS5_IJSP_SD_EEESS_EEESD_NS5_IJSD_SD_EEEEEENS5_IJNS5_IJNS5_IJSS_SY_EEESX_EEESW_NS5_IJSC_SY_EEEEEEEEEEEvNS4_8identityENS5_IJNS4_18SM100_TMA_2SM_LOADES1I_EEES23_vS24_EENS_8epilogue10collective18CollectiveEpilogueINS28_23Sm100TmaWarpSpecializedILi3ELi2ELi32ELb1ELb0EEEJNS5_IJNSA_ILi128EEESH_SH_EEENS5_IJNSN_IS2D_SD_EENSN_ISO_SD_EEEEENS_10bfloat16_tESM_S2I_SM_NS28_6fusion15FusionCallbacksIS2C_NS2J_17LinearCombinationIS2I_fS2I_fLNS_15FloatRoundStyleE2EEES2E_S2H_JEEENS4_5SM1004TMEM4LOAD26SM100_TMEM_LOAD_32dp32b32xENS4_13SM90_TMA_LOADENS1K_INS1L_ILi2ELi4ELi3EEENS1N_ILi16EEENSN_INS5_IJS1P_SO_EEENS5_IJSO_SD_EEEEEEENS4_39AutoVectorizingCopyWithAssumedAlignmentILi128EEENS4_14SM90_TMA_STOREES2Z_S31_S31_EEEvvEEEEvNT_6ParamsE:
        .type           _ZN7cutlass13device_kernelINS_4gemm6kernel13GemmUniversalIN4cute5tupleIJiiiiEEENS1_10collective13CollectiveMmaINS1_46MainloopSm100TmaUmmaWarpSpecializedBlockScaledILi33ELi2ELi2ENS5_IJNS4_1CILi2EEENSA_ILi4EEENSA_ILi1EEEEEEEENS5_IJNSA_ILi256EEENSA_ILi64EEESH_EEENS5_IJNS_12float_e2m1_tENS_13float_ue4m3_tEEEENS5_IJNS5_IJlSD_lEEENS4_6LayoutINS5_IJNS5_IJNS5_IJNSA_ILi32EEESC_EEEiEEENS5_IJNS5_IJNSA_ILi16EEESC_EEEiEEENS5_IJSD_iEEEEEENS5_IJST_NS5_IJNS5_IJNSA_ILi0EEESD_EEENSA_ILi512EEEEEENS5_IJSW_iEEEEEEEEEEESL_S13_NS4_8TiledMMAINS4_8MMA_AtomIJNS4_23SM100_MMA_MXF4_2x1SM_SSISJ_SJ_fSK_Li256ELi64ELi16ELNS4_4UMMA5MajorE0ELS18_0ELNS17_7ScaleInE0ELS19_0EEEEEENSN_INS5_IJSD_SD_SD_EEENS5_IJSW_SW_SW_EEEEENS5_IJNS4_10UnderscoreES1F_S1F_EEEEENS5_IJNS4_28SM100_TMA_2SM_LOAD_MULTICASTES1I_EEENS5_IJNS4_14ComposedLayoutINS4_7SwizzleILi1ELi4ELi3EEENS4_18smem_ptr_flag_bitsILi4EEENSN_INS5_IJNSA_ILi8EEESH_EEENS5_IJSH_SD_EEEEEEENSN_INS5_IJNS5_IJNS5_IJSP_SD_EEESS_EEESD_NS5_IJSD_SD_EEEEEENS5_IJNS5_IJNS5_IJSS_SY_EEESX_EEESW_NS5_IJSC_SY_EEEEEEEEEEEvNS4_8identityENS5_IJNS4_18SM100_TMA_2SM_LOADES1I_EEES23_vS24_EENS_8epilogue10collective18CollectiveEpilogueINS28_23Sm100TmaWarpSpecializedILi3ELi2ELi32ELb1ELb0EEEJNS5_IJNSA_ILi128EEESH_SH_EEENS5_IJNSN_IS2D_SD_EENSN_ISO_SD_EEEEENS_10bfloat16_tESM_S2I_SM_NS28_6fusion15FusionCallbacksIS2C_NS2J_17LinearCombinationIS2I_fS2I_fLNS_15FloatRoundStyleE2EEES2E_S2H_JEEENS4_5SM1004TMEM4LOAD26SM100_TMEM_LOAD_32dp32b32xENS4_13SM90_TMA_LOADENS1K_INS1L_ILi2ELi4ELi3EEENS1N_ILi16EEENSN_INS5_IJS1P_SO_EEENS5_IJSO_SD_EEEEEEENS4_39AutoVectorizingCopyWithAssumedAlignmentILi128EEENS4_14SM90_TMA_STOREES2Z_S31_S31_EEEvvEEEEvNT_6ParamsE,@function
        .size           _ZN7cutlass13device_kernelINS_4gemm6kernel13GemmUniversalIN4cute5tupleIJiiiiEEENS1_10collective13CollectiveMmaINS1_46MainloopSm100TmaUmmaWarpSpecializedBlockScaledILi33ELi2ELi2ENS5_IJNS4_1CILi2EEENSA_ILi4EEENSA_ILi1EEEEEEEENS5_IJNSA_ILi256EEENSA_ILi64EEESH_EEENS5_IJNS_12float_e2m1_tENS_13float_ue4m3_tEEEENS5_IJNS5_IJlSD_lEEENS4_6LayoutINS5_IJNS5_IJNS5_IJNSA_ILi32EEESC_EEEiEEENS5_IJNS5_IJNSA_ILi16EEESC_EEEiEEENS5_IJSD_iEEEEEENS5_IJST_NS5_IJNS5_IJNSA_ILi0EEESD_EEENSA_ILi512EEEEEENS5_IJSW_iEEEEEEEEEEESL_S13_NS4_8TiledMMAINS4_8MMA_AtomIJNS4_23SM100_MMA_MXF4_2x1SM_SSISJ_SJ_fSK_Li256ELi64ELi16ELNS4_4UMMA5MajorE0ELS18_0ELNS17_7ScaleInE0ELS19_0EEEEEENSN_INS5_IJSD_SD_SD_EEENS5_IJSW_SW_SW_EEEEENS5_IJNS4_10UnderscoreES1F_S1F_EEEEENS5_IJNS4_28SM100_TMA_2SM_LOAD_MULTICASTES1I_EEENS5_IJNS4_14ComposedLayoutINS4_7SwizzleILi1ELi4ELi3EEENS4_18smem_ptr_flag_bitsILi4EEENSN_INS5_IJNSA_ILi8EEESH_EEENS5_IJSH_SD_EEEEEEENSN_INS5_IJNS5_IJNS5_IJSP_SD_EEESS_EEESD_NS5_IJSD_SD_EEEEEENS5_IJNS5_IJNS5_IJSS_SY_EEESX_EEESW_NS5_IJSC_SY_EEEEEEEEEEEvNS4_8identityENS5_IJNS4_18SM100_TMA_2SM_LOADES1I_EEES23_vS24_EENS_8epilogue10collective18CollectiveEpilogueINS28_23Sm100TmaWarpSpecializedILi3ELi2ELi32ELb1ELb0EEEJNS5_IJNSA_ILi128EEESH_SH_EEENS5_IJNSN_IS2D_SD_EENSN_ISO_SD_EEEEENS_10bfloat16_tESM_S2I_SM_NS28_6fusion15FusionCallbacksIS2C_NS2J_17LinearCombinationIS2I_fS2I_fLNS_15FloatRoundStyleE2EEES2E_S2H_JEEENS4_5SM1004TMEM4LOAD26SM100_TMEM_LOAD_32dp32b32xENS4_13SM90_TMA_LOADENS1K_INS1L_ILi2ELi4ELi3EEENS1N_ILi16EEENSN_INS5_IJS1P_SO_EEENS5_IJSO_SD_EEEEEEENS4_39AutoVectorizingCopyWithAssumedAlignmentILi128EEENS4_14SM90_TMA_STOREES2Z_S31_S31_EEEvvEEEEvNT_6ParamsE,(.L_x_263 - _ZN7cutlass13device_kernelINS_4gemm6kernel13GemmUniversalIN4cute5tupleIJiiiiEEENS1_10collective13CollectiveMmaINS1_46MainloopSm100TmaUmmaWarpSpecializedBlockScaledILi33ELi2ELi2ENS5_IJNS4_1CILi2EEENSA_ILi4EEENSA_ILi1EEEEEEEENS5_IJNSA_ILi256EEENSA_ILi64EEESH_EEENS5_IJNS_12float_e2m1_tENS_13float_ue4m3_tEEEENS5_IJNS5_IJlSD_lEEENS4_6LayoutINS5_IJNS5_IJNS5_IJNSA_ILi32EEESC_EEEiEEENS5_IJNS5_IJNSA_ILi16EEESC_EEEiEEENS5_IJSD_iEEEEEENS5_IJST_NS5_IJNS5_IJNSA_ILi0EEESD_EEENSA_ILi512EEEEEENS5_IJSW_iEEEEEEEEEEESL_S13_NS4_8TiledMMAINS4_8MMA_AtomIJNS4_23SM100_MMA_MXF4_2x1SM_SSISJ_SJ_fSK_Li256ELi64ELi16ELNS4_4UMMA5MajorE0ELS18_0ELNS17_7ScaleInE0ELS19_0EEEEEENSN_INS5_IJSD_SD_SD_EEENS5_IJSW_SW_SW_EEEEENS5_IJNS4_10UnderscoreES1F_S1F_EEEEENS5_IJNS4_28SM100_TMA_2SM_LOAD_MULTICASTES1I_EEENS5_IJNS4_14ComposedLayoutINS4_7SwizzleILi1ELi4ELi3EEENS4_18smem_ptr_flag_bitsILi4EEENSN_INS5_IJNSA_ILi8EEESH_EEENS5_IJSH_SD_EEEEEEENSN_INS5_IJNS5_IJNS5_IJSP_SD_EEESS_EEESD_NS5_IJSD_SD_EEEEEENS5_IJNS5_IJNS5_IJSS_SY_EEESX_EEESW_NS5_IJSC_SY_EEEEEEEEEEEvNS4_8identityENS5_IJNS4_18SM100_TMA_2SM_LOADES1I_EEES23_vS24_EENS_8epilogue10collective18CollectiveEpilogueINS28_23Sm100TmaWarpSpecializedILi3ELi2ELi32ELb1ELb0EEEJNS5_IJNSA_ILi128EEESH_SH_EEENS5_IJNSN_IS2D_SD_EENSN_ISO_SD_EEEEENS_10bfloat16_tESM_S2I_SM_NS28_6fusion15FusionCallbacksIS2C_NS2J_17LinearCombinationIS2I_fS2I_fLNS_15FloatRoundStyleE2EEES2E_S2H_JEEENS4_5SM1004TMEM4LOAD26SM100_TMEM_LOAD_32dp32b32xENS4_13SM90_TMA_LOADENS1K_INS1L_ILi2ELi4ELi3EEENS1N_ILi16EEENSN_INS5_IJS1P_SO_EEENS5_IJSO_SD_EEEEEEENS4_39AutoVectorizingCopyWithAssumedAlignmentILi128EEENS4_14SM90_TMA_STOREES2Z_S31_S31_EEEvvEEEEvNT_6ParamsE)
        .other          _ZN7cutlass13device_kernelINS_4gemm6kernel13GemmUniversalIN4cute5tupleIJiiiiEEENS1_10collective13CollectiveMmaINS1_46MainloopSm100TmaUmmaWarpSpecializedBlockScaledILi33ELi2ELi2ENS5_IJNS4_1CILi2EEENSA_ILi4EEENSA_ILi1EEEEEEEENS5_IJNSA_ILi256EEENSA_ILi64EEESH_EEENS5_IJNS_12float_e2m1_tENS_13float_ue4m3_tEEEENS5_IJNS5_IJlSD_lEEENS4_6LayoutINS5_IJNS5_IJNS5_IJNSA_ILi32EEESC_EEEiEEENS5_IJNS5_IJNSA_ILi16EEESC_EEEiEEENS5_IJSD_iEEEEEENS5_IJST_NS5_IJNS5_IJNSA_ILi0EEESD_EEENSA_ILi512EEEEEENS5_IJSW_iEEEEEEEEEEESL_S13_NS4_8TiledMMAINS4_8MMA_AtomIJNS4_23SM100_MMA_MXF4_2x1SM_SSISJ_SJ_fSK_Li256ELi64ELi16ELNS4_4UMMA5MajorE0ELS18_0ELNS17_7ScaleInE0ELS19_0EEEEEENSN_INS5_IJSD_SD_SD_EEENS5_IJSW_SW_SW_EEEEENS5_IJNS4_10UnderscoreES1F_S1F_EEEEENS5_IJNS4_28SM100_TMA_2SM_LOAD_MULTICASTES1I_EEENS5_IJNS4_14ComposedLayoutINS4_7SwizzleILi1ELi4ELi3EEENS4_18smem_ptr_flag_bitsILi4EEENSN_INS5_IJNSA_ILi8EEESH_EEENS5_IJSH_SD_EEEEEEENSN_INS5_IJNS5_IJNS5_IJSP_SD_EEESS_EEESD_NS5_IJSD_SD_EEEEEENS5_IJNS5_IJNS5_IJSS_SY_EEESX_EEESW_NS5_IJSC_SY_EEEEEEEEEEEvNS4_8identityENS5_IJNS4_18SM100_TMA_2SM_LOADES1I_EEES23_vS24_EENS_8epilogue10collective18CollectiveEpilogueINS28_23Sm100TmaWarpSpecializedILi3ELi2ELi32ELb1ELb0EEEJNS5_IJNSA_ILi128EEESH_SH_EEENS5_IJNSN_IS2D_SD_EENSN_ISO_SD_EEEEENS_10bfloat16_tESM_S2I_SM_NS28_6fusion15FusionCallbacksIS2C_NS2J_17LinearCombinationIS2I_fS2I_fLNS_15FloatRoundStyleE2EEES2E_S2H_JEEENS4_5SM1004TMEM4LOAD26SM100_TMEM_LOAD_32dp32b32xENS4_13SM90_TMA_LOADENS1K_INS1L_ILi2ELi4ELi3EEENS1N_ILi16EEENSN_INS5_IJS1P_SO_EEENS5_IJSO_SD_EEEEEEENS4_39AutoVectorizingCopyWithAssumedAlignmentILi128EEENS4_14SM90_TMA_STOREES2Z_S31_S31_EEEvvEEEEvNT_6ParamsE,@"STO_CUDA_ENTRY STV_DEFAULT"
_ZN7cutlass13device_kernelINS_4gemm6kernel13GemmUniversalIN4cute5tupleIJiiiiEEENS1_10collective13CollectiveMmaINS1_46MainloopSm100TmaUmmaWarpSpecializedBlockScaledILi33ELi2ELi2ENS5_IJNS4_1CILi2EEENSA_ILi4EEENSA_ILi1EEEEEEEENS5_IJNSA_ILi256EEENSA_ILi64EEESH_EEENS5_IJNS_12float_e2m1_tENS_13float_ue4m3_tEEEENS5_IJNS5_IJlSD_lEEENS4_6LayoutINS5_IJNS5_IJNS5_IJNSA_ILi32EEESC_EEEiEEENS5_IJNS5_IJNSA_ILi16EEESC_EEEiEEENS5_IJSD_iEEEEEENS5_IJST_NS5_IJNS5_IJNSA_ILi0EEESD_EEENSA_ILi512EEEEEENS5_IJSW_iEEEEEEEEEEESL_S13_NS4_8TiledMMAINS4_8MMA_AtomIJNS4_23SM100_MMA_MXF4_2x1SM_SSISJ_SJ_fSK_Li256ELi64ELi16ELNS4_4UMMA5MajorE0ELS18_0ELNS17_7ScaleInE0ELS19_0EEEEEENSN_INS5_IJSD_SD_SD_EEENS5_IJSW_SW_SW_EEEEENS5_IJNS4_10UnderscoreES1F_S1F_EEEEENS5_IJNS4_28SM100_TMA_2SM_LOAD_MULTICASTES1I_EEENS5_IJNS4_14ComposedLayoutINS4_7SwizzleILi1ELi4ELi3EEENS4_18smem_ptr_flag_bitsILi4EEENSN_INS5_IJNSA_ILi8EEESH_EEENS5_IJSH_SD_EEEEEEENSN_INS5_IJNS5_IJNS5_IJSP_SD_EEESS_EEESD_NS5_IJSD_SD_EEEEEENS5_IJNS5_IJNS5_IJSS_SY_EEESX_EEESW_NS5_IJSC_SY_EEEEEEEEEEEvNS4_8identityENS5_IJNS4_18SM100_TMA_2SM_LOADES1I_EEES23_vS24_EENS_8epilogue10collective18CollectiveEpilogueINS28_23Sm100TmaWarpSpecializedILi3ELi2ELi32ELb1ELb0EEEJNS5_IJNSA_ILi128EEESH_SH_EEENS5_IJNSN_IS2D_SD_EENSN_ISO_SD_EEEEENS_10bfloat16_tESM_S2I_SM_NS28_6fusion15FusionCallbacksIS2C_NS2J_17LinearCombinationIS2I_fS2I_fLNS_15FloatRoundStyleE2EEES2E_S2H_JEEENS4_5SM1004TMEM4LOAD26SM100_TMEM_LOAD_32dp32b32xENS4_13SM90_TMA_LOADENS1K_INS1L_ILi2ELi4ELi3EEENS1N_ILi16EEENSN_INS5_IJS1P_SO_EEENS5_IJSO_SD_EEEEEEENS4_39AutoVectorizingCopyWithAssumedAlignmentILi128EEENS4_14SM90_TMA_STOREES2Z_S31_S31_EEEvvEEEEvNT_6ParamsE:
[----:B------:R-:W1:Y:S01]  /*0000*/  LDC R1, c[0x0][0x37c] ;  /* 0x0000df00ff017b82 */ /* 0x000e620000000800 */
[----:B------:R-:W2:Y:S01]  /*0010*/  S2R R95, SR_TID.X ;  /* 0x00000000005f7919 */ /* 0x000ea20000002100 */
[----:B------:R-:W3:Y:S06]  /*0020*/  LDCU.64 UR12, c[0x0][0xc90] ;  /* 0x00019200ff0c77ac */ /* 0x000eec0008000a00 */
[----:B------:R-:W4:Y:S01]  /*0030*/  S2UR UR55, SR_CgaCtaId ;  /* 0x00000000003779c3 */ /* 0x000f220000008800 */
[----:B------:R-:W-:Y:S02]  /*0040*/  PRMT R88, RZ, 0x7610, R88 ;  /* 0x00007610ff587816 */ /* 0x000fe40000000058 */
[----:B------:R-:W-:-:S02]  /*0050*/  ELECT P0, URZ, PT ;  /* 0x0000000000ff782f */ /* 0x000fc40003800000 */
[----:B---3--:R-:W-:-:S04]  /*0060*/  ISETP.NE.U32.AND P1, PT, RZ, UR12, PT ;  /* 0x0000000cff007c0c */ /* 0x008fc8000bf25070 */
[----:B------:R-:W-:Y:S01]  /*0070*/  ISETP.NE.AND.EX P2, PT, RZ, UR13, PT, P1 ;  /* 0x0000000dff007c0c */ /* 0x000fe2000bf45310 */
[----:B----4-:R-:W-:Y:S02]  /*0080*/  ULOP3.LUT UR46, UR55, 0x1, URZ, 0xc0, !UPT ;  /* 0x00000001372e7892 */ /* 0x010fe4000f8ec0ff */
[----:B------:R-:W-:Y:S01]  /*0090*/  ULOP3.LUT UR47, UR55, 0x1, URZ, 0x3c, !UPT ;  /* 0x00000001372f7892 */ /* 0x000fe2000f8e3cff */
[----:B--2---:R-:W-:-:S05]  /*00a0*/  SHF.R.U32.HI R89, RZ, 0x5, R95 ;  /* 0x00000005ff597819 */ /* 0x004fca000001165f */
[----:B------:R-:W2:Y:S02]  /*00b0*/  SHFL.IDX PT, R0, R89, RZ, 0x1f ;  /* 0x00001fff59007589 */ /* 0x000ea400000e0000 */
[----:B--2---:R-:W-:Y:S02]  /*00c0*/  R2UR UR24, R0 ;  /* 0x00000000001872ca */ /* 0x004fe400000e0000 */
[----:B-1----:R-:W-:Y:S05]  /*00d0*/  @P2 BRA `(.L_x_0) ;  /* 0x0000000000302947 */ /* 0x002fea0003800000 */
[----:B------:R-:W1:Y:S02]  /*00e0*/  LDCU.64 UR4, c[0x0][0xc88] ;  /* 0x00019100ff0477ac */ /* 0x000e640008000a00 */
[----:B-1----:R-:W-:-:S04]  /*00f0*/  UISETP.NE.U32.AND UP0, UPT, UR4, URZ, UPT ;  /* 0x000000ff0400728c */ /* 0x002fc8000bf05070 */
[----:B------:R-:W-:-:S09]  /*0100*/  UISETP.NE.AND.EX UP0, UPT, UR5, URZ, UPT, UP0 ;  /* 0x000000ff0500728c */ /* 0x000fd2000bf05300 */
[----:B------:R-:W-:Y:S05]  /*0110*/  BRA.U !UP0, `(.L_x_1) ;  /* 0x0000000108147547 */ /* 0x000fea000b800000 */
[----:B------:R-:W1:Y:S01]  /*0120*/  LDC.64 R2, c[0x0][0xc88] ;  /* 0x00032200ff027b82 */ /* 0x000e620000000a00 */
[----:B------:R-:W1:Y:S02]  /*0130*/  LDCU.64 UR4, c[0x0][0x358] ;  /* 0x00006b00ff0477ac */ /* 0x000e640008000a00 */
[----:B-1----:R1:W5:Y:S01]  /*0140*/  LDG.E R41, desc[UR4][R2.64] ;  /* 0x0000000402297981 */ /* 0x002362000c1e1900 */
[----:B------:R-:W-:Y:S01]  /*0150*/  HFMA2 R88, -RZ, RZ, 0, 5.9604644775390625e-08 ;  /* 0x00000001ff587431 */ /* 0x000fe200000001ff */
[----:B------:R-:W-:Y:S05]  /*0160*/  BRA `(.L_x_0) ;  /* 0x00000000000c7947 */ /* 0x000fea0003800000 */
.L_x_1:
[----:B------:R-:W1:Y:S01]  /*0170*/  LDCU UR4, c[0x0][0xc80] ;  /* 0x00019000ff0477ac */ /* 0x000e620008000800 */
[----:B------:R-:W-:Y:S01]  /*0180*/  HFMA2 R88, -RZ, RZ, 0, 5.9604644775390625e-08 ;  /* 0x00000001ff587431 */ /* 0x000fe200000001ff */
[----:B-1----:R-:W-:-:S07]  /*0190*/  MOV R41, UR4 ;  /* 0x0000000400297c02 */ /* 0x002fce0008000f00 */
.L_x_0:
[----:B------:R-:W2:Y:S02]  /*01a0*/  LDCU.64 UR4, c[0x0][0xcb0] ;  /* 0x00019600ff0477ac */ /* 0x000ea40008000a00 */
[----:B--2---:R-:W-:-:S04]  /*01b0*/  UISETP.NE.U32.AND UP0, UPT, UR4, URZ, UPT ;  /* 0x000000ff0400728c */ /* 0x004fc8000bf05070 */
[----:B------:R-:W-:-:S09]  /*01c0*/  UISETP.NE.AND.EX UP0, UPT, UR5, URZ, UPT, UP0 ;  /* 0x000000ff0500728c */ /* 0x000fd2000bf05300 */
[----:B------:R-:W-:Y:S05]  /*01d0*/  BRA.U UP0, `(.L_x_2) ;  /* 0x0000000100287547 */ /* 0x000fea000b800000 */
[----:B------:R-:W2:Y:S02]  /*01e0*/  LDCU.64 UR4, c[0x0][0xca8] ;  /* 0x00019500ff0477ac */ /* 0x000ea40008000a00 */
[----:B--2---:R-:W-:-:S04]  /*01f0*/  UISETP.NE.U32.AND UP0, UPT, UR4, URZ, UPT ;  /* 0x000000ff0400728c */ /* 0x004fc8000bf05070 */
[----:B------:R-:W-:-:S09]  /*0200*/  UISETP.NE.AND.EX UP0, UPT, UR5, URZ, UPT, UP0 ;  /* 0x000000ff0500728c */ /* 0x000fd2000bf05300 */
[----:B------:R-:W-:Y:S05]  /*0210*/  BRA.U !UP0, `(.L_x_3) ;  /* 0x0000000108107547 */ /* 0x000fea000b800000 */
[----:B------:R-:W2:Y:S01]  /*0220*/  LDC.64 R38, c[0x0][0xca8] ;  /* 0x00032a00ff267b82 */ /* 0x000ea20000000a00 */
[----:B------:R-:W2:Y:S02]  /*0230*/  LDCU.64 UR4, c[0x0][0x358] ;  /* 0x00006b00ff0477ac */ /* 0x000ea40008000a00 */
[----:B--2---:R2:W5:Y:S01]  /*0240*/  LDG.E R38, desc[UR4][R38.64] ;  /* 0x0000000426267981 */ /* 0x004562000c1e1900 */
[----:B------:R-:W-:Y:S05]  /*0250*/  BRA `(.L_x_2) ;  /* 0x0000000000087947 */ /* 0x000fea0003800000 */
.L_x_3:
[----:B------:R-:W2:Y:S02]  /*0260*/  LDCU UR4, c[0x0][0xca0] ;  /* 0x00019400ff0477ac */ /* 0x000ea40008000800 */
[----:B--2---:R-:W-:Y:S02]  /*0270*/  MOV R38, UR4 ;  /* 0x0000000400267c02 */ /* 0x004fe40008000f00 */
.L_x_2:
[----:B------:R-:W-:Y:S01]  /*0280*/  IMAD.U32 R0, RZ, RZ, UR24 ;  /* 0x00000018ff007e24 */ /* 0x000fe2000f8e00ff */
[----:B------:R-:W-:Y:S04]  /*0290*/  BSSY.RECONVERGENT B0, `(.L_x_4) ;  /* 0x0000012000007945 */ /* 0x000fe80003800200 */
[C---:B------:R-:W-:Y:S02]  /*02a0*/  ISETP.NE.OR P3, PT, R0.reuse, 0x1, !P0 ;  /* 0x000000010000780c */ /* 0x040fe40004765670 */
[----:B------:R-:W-:-:S11]  /*02b0*/  ISETP.NE.OR P2, PT, R0, 0x3, !P0 ;  /* 0x000000030000780c */ /* 0x000fd60004745670 */
[----:B------:R-:W-:Y:S05]  /*02c0*/  @P3 BRA `(.L_x_5) ;  /* 0x0000000000383947 */ /* 0x000fea0003800000 */
[----:B------:R-:W3:Y:S02]  /*02d0*/  LDCU.64 UR4, c[0x0][0x348] ;  /* 0x00006900ff0477ac */ /* 0x000ee40008000a00 */
[----:B---3--:R-:W-:Y:S02]  /*02e0*/  UIADD3 UR10, UP3, UPT, UR4, 0x80, URZ ;  /* 0x00000080040a7890 */ /* 0x008fe4000ff7e0ff */
[----:B------:R-:W-:Y:S02]  /*02f0*/  UIADD3 UR8, UP2, UPT, UR4, 0x180, URZ ;  /* 0x0000018004087890 */ /* 0x000fe4000ff5e0ff */
[----:B------:R-:W-:Y:S02]  /*0300*/  UIADD3 UR6, UP1, UPT, UR4, 0x280, URZ ;  /* 0x0000028004067890 */ /* 0x000fe4000ff3e0ff */
[----:B------:R-:W-:Y:S02]  /*0310*/  UIADD3 UR4, UP0, UPT, UR4, 0x380, URZ ;  /* 0x0000038004047890 */ /* 0x000fe4000ff1e0ff */
[----:B------:R-:W-:-:S02]  /*0320*/  UIADD3.X UR11, UPT, UPT, URZ, UR5, URZ, UP3, !UPT ;  /* 0x00000005ff0b7290 */ /* 0x000fc40009ffe4ff */
[----:B------:R-:W-:Y:S02]  /*0330*/  UIADD3.X UR9, UPT, UPT, URZ, UR5, URZ, UP2, !UPT ;  /* 0x00000005ff097290 */ /* 0x000fe400097fe4ff */
[----:B------:R-:W-:Y:S02]  /*0340*/  UIADD3.X UR7, UPT, UPT, URZ, UR5, URZ, UP1, !UPT ;  /* 0x00000005ff077290 */ /* 0x000fe40008ffe4ff */
[----:B------:R-:W-:-:S03]  /*0350*/  UIADD3.X UR5, UPT, UPT, URZ, UR5, URZ, UP0, !UPT ;  /* 0x00000005ff057290 */ /* 0x000fc600087fe4ff */
[----:B------:R3:W-:Y:S02]  /*0360*/  UTMACCTL.PF [UR10] ;  /* 0x000000000a0079b9 */ /* 0x0007e40008040000 */
[----:B------:R3:W-:Y:S02]  /*0370*/  UTMACCTL.PF [UR8] ;  /* 0x00000000080079b9 */ /* 0x0007e40008040000 */
[----:B------:R3:W-:Y:S02]  /*0380*/  UTMACCTL.PF [UR6] ;  /* 0x00000000060079b9 */ /* 0x0007e40008040000 */
[----:B------:R3:W-:Y:S02]  /*0390*/  UTMACCTL.PF [UR4] ;  /* 0x00000000040079b9 */ /* 0x0007e40008040000 */
[----:B---3--:R-:W-:Y:S01]  /*03a0*/  NOP ;  /* 0x0000000000007918 */ /* 0x008fe20000000000 */
.L_x_5:
[----:B------:R-:W-:Y:S05]  /*03b0*/  BSYNC.RECONVERGENT B0 ;  /* 0x0000000000007941 */ /* 0x000fea0003800200 */
.L_x_4:
[----:B------:R-:W-:Y:S04]  /*03c0*/  BSSY.RECONVERGENT B0, `(.L_x_6) ;  /* 0x000000a000007945 */ /* 0x000fe80003800200 */
[----:B------:R-:W-:Y:S05]  /*03d0*/  @P2 BRA `(.L_x_7) ;  /* 0x0000000000202947 */ /* 0x000fea0003800000 */
[----:B------:R-:W3:Y:S02]  /*03e0*/  LDCU.64 UR4, c[0x0][0x348] ;  /* 0x00006900ff0477ac */ /* 0x000ee40008000a00 */
[----:B---3--:R-:W-:Y:S02]  /*03f0*/  UIADD3 UR6, UP1, UPT, UR4, 0x980, URZ ;  /* 0x0000098004067890 */ /* 0x008fe4000ff3e0ff */
[----:B------:R-:W-:Y:S02]  /*0400*/  UIADD3 UR4, UP0, UPT, UR4, 0xa80, URZ ;  /* 0x00000a8004047890 */ /* 0x000fe4000ff1e0ff */
[----:B------:R-:W-:Y:S02]  /*0410*/  UIADD3.X UR7, UPT, UPT, URZ, UR5, URZ, UP1, !UPT ;  /* 0x00000005ff077290 */ /* 0x000fe40008ffe4ff */
[----:B------:R-:W-:-:S07]  /*0420*/  UIADD3.X UR5, UPT, UPT, URZ, UR5, URZ, UP0, !UPT ;  /* 0x00000005ff057290 */ /* 0x000fce00087fe4ff */
[----:B------:R3:W-:Y:S02]  /*0430*/  UTMACCTL.PF [UR6] ;  /* 0x00000000060079b9 */ /* 0x0007e40008040000 */
[----:B------:R3:W-:Y:S02]  /*0440*/  UTMACCTL.PF [UR4] ;  /* 0x00000000040079b9 */ /* 0x0007e40008040000 */
[----:B---3--:R-:W-:Y:S01]  /*0450*/  NOP ;  /* 0x0000000000007918 */ /* 0x008fe20000000000 */
.L_x_7:
[----:B------:R-:W-:Y:S05]  /*0460*/  BSYNC.RECONVERGENT B0 ;  /* 0x0000000000007941 */ /* 0x000fea0003800200 */
.L_x_6:
[----:B------:R-:W3:Y:S01]  /*0470*/  LDCU.64 UR4, c[0x0][0xc88] ;  /* 0x00019100ff0477ac */ /* 0x000ee20008000a00 */
[----:B------:R-:W-:Y:S01]  /*0480*/  ISETP.NE.AND.EX P1, PT, RZ, UR13, PT, P1 ;  /* 0x0000000dff007c0c */ /* 0x000fe2000bf25310 */
[----:B------:R-:W-:Y:S01]  /*0490*/  UPLOP3.LUT UP4, UPT, UPT, UPT, UPT, 0x80, 0x8 ;  /* 0x000000000008789c */ /* 0x000fe20003f8f070 */
[----:B---3--:R-:W-:-:S04]  /*04a0*/  ISETP.NE.U32.AND P2, PT, RZ, UR4, PT ;  /* 0x00000004ff007c0c */ /* 0x008fc8000bf45070 */
[----:B------:R-:W-:-:S13]  /*04b0*/  ISETP.NE.AND.EX P2, PT, RZ, UR5, PT, P2 ;  /* 0x00000005ff007c0c */ /* 0x000fda000bf45320 */
[----:B------:R-:W-:Y:S05]  /*04c0*/  @P2 BRA P1, `(.L_x_8) ;  /* 0x0000000000282947 */ /* 0x000fea0000800000 */
[----:B------:R-:W-:Y:S01]  /*04d0*/  UISETP.NE.U32.AND UP0, UPT, UR12, URZ, UPT ;  /* 0x000000ff0c00728c */ /* 0x000fe2000bf05070 */
[----:B-----5:R-:W-:Y:S01]  /*04e0*/  FSETP.NEU.AND P1, PT, R41, RZ, PT ;  /* 0x000000ff2900720b */ /* 0x020fe20003f2d000 */
[----:B------:R-:W-:Y:S02]  /*04f0*/  UISETP.NE.U32.AND UP2, UPT, UR4, URZ, UPT ;  /* 0x000000ff0400728c */ /* 0x000fe4000bf45070 */
[----:B------:R-:W-:Y:S02]  /*0500*/  UISETP.NE.AND.EX UP1, UPT, UR13, URZ, UPT, UP0 ;  /* 0x000000ff0d00728c */ /* 0x000fe4000bf25300 */
[----:B------:R-:W-:-:S04]  /*0510*/  UISETP.NE.AND.EX UP0, UPT, UR5, URZ, UPT, UP2 ;  /* 0x000000ff0500728c */ /* 0x000fc8000bf05320 */
[----:B------:R-:W-:-:S04]  /*0520*/  USEL UR4, URZ, 0xffffffff, UP0 ;  /* 0xffffffffff047887 */ /* 0x000fc80008000000 */
[----:B------:R-:W-:Y:S01]  /*0530*/  VOTEU.ANY UP0, P1 ;  /* 0x0000000000ff7886 */ /* 0x000fe20000800100 */
[----:B------:R-:W-:-:S04]  /*0540*/  @!UP1 USEL UR4, URZ, 0xffffffff, UP0 ;  /* 0xffffffffff049887 */ /* 0x000fc80008000000 */
[----:B------:R-:W-:-:S04]  /*0550*/  ULOP3.LUT UR4, UR4, 0x1, URZ, 0xc0, !UPT ;  /* 0x0000000104047892 */ /* 0x000fc8000f8ec0ff */
[----:B------:R-:W-:-:S11]  /*0560*/  UISETP.NE.U32.AND UP4, UPT, UR4, 0x1, UPT ;  /* 0x000000010400788c */ /* 0x000fd6000bf85070 */
.L_x_8:
[----:B------:R-:W3:Y:S01]  /*0570*/  SHFL.IDX PT, R0, R89, RZ, 0x1f ;  /* 0x00001fff59007589 */ /* 0x000ee200000e0000 */
[----:B------:R-:W-:-:S04]  /*0580*/  UISETP.NE.AND UP0, UPT, UR24, 0x2, UPT ;  /* 0x000000021800788c */ /* 0x000fc8000bf05270 */
[----:B------:R-:W-:Y:S02]  /*0590*/  UISETP.EQ.AND UP1, UPT, UR46, URZ, !UP0 ;  /* 0x000000ff2e00728c */ /* 0x000fe4000c722270 */
[----:B------:R-:W-:-:S04]  /*05a0*/  USEL UR48, URZ, 0x1, UP0 ;  /* 0x00000001ff307887 */ /* 0x000fc80008000000 */
[----:B------:R-:W-:Y:S02]  /*05b0*/  PLOP3.LUT P4, PT, P0, PT, UP1, 0x80, 0x8 ;  /* 0x000000000008781c */ /* 0x000fe4000078f018 */
[----:B---3--:R-:W-:-:S13]  /*05c0*/  ISETP.NE.AND P1, PT, R0, RZ, PT ;  /* 0x000000ff0000720c */ /* 0x008fda0003f25270 */
[----:B------:R-:W-:Y:S05]  /*05d0*/  @P1 BRA `(.L_x_9) ;  /* 0x0000000400481947 */ /* 0x000fea0003800000 */
[----:B------:R-:W-:Y:S01]  /*05e0*/  ELECT P1, URZ, PT ;  /* 0x0000000000ff782f */ /* 0x000fe20003820000 */
[----:B------:R-:W-:-:S12]  /*05f0*/  BSSY.RECONVERGENT B0, `(.L_x_9) ;  /* 0x0000050000007945 */ /* 0x000fd80003800200 */
[----:B------:R-:W-:Y:S05]  /*0600*/  @!P1 BRA `(.L_x_10) ;  /* 0x0000000400389947 */ /* 0x000fea0003800000 */
[----:B------:R-:W-:Y:S01]  /*0610*/  UMOV UR4, 0x400 ;  /* 0x0000040000047882 */ /* 0x000fe20000000000 */
[----:B------:R-:W-:Y:S01]  /*0620*/  UMOV UR8, 0x1 ;  /* 0x0000000100087882 */ /* 0x000fe20000000000 */
[----:B------:R-:W-:Y:S01]  /*0630*/  UMOV UR6, 0x4 ;  /* 0x0000000400067882 */ /* 0x000fe20000000000 */
[----:B------:R-:W-:Y:S02]  /*0640*/  ULEA UR4, UR55, UR4, 0x18 ;  /* 0x0000000437047291 */ /* 0x000fe4000f8ec0ff */
[----:B------:R-:W-:-:S04]  /*0650*/  UIADD3 UR8, UPT, UPT, -UR8, 0x100000, URZ ;  /* 0x0010000008087890 */ /* 0x000fc8000fffe1ff */
[----:B------:R-:W-:Y:S02]  /*0660*/  USHF.L.U32 UR9, UR8, 0xb, URZ ;  /* 0x0000000b08097899 */ /* 0x000fe400080006ff */
[----:B------:R-:W-:Y:S02]  /*0670*/  USHF.L.U32 UR8, UR8, 0x1, URZ ;  /* 0x0000000108087899 */ /* 0x000fe400080006ff */
[----:B------:R-:W-:-:S04]  /*0680*/  UIADD3 UR6, UPT, UPT, -UR6, 0x100000, URZ ;  /* 0x0010000006067890 */ /* 0x000fc8000fffe1ff */
[----:B------:R-:W-:Y:S02]  /*0690*/  USHF.L.U32 UR7, UR6, 0xb, URZ ;  /* 0x0000000b06077899 */ /* 0x000fe400080006ff */
[----:B------:R-:W-:Y:S01]  /*06a0*/  USHF.L.U32 UR6, UR6, 0x1, URZ ;  /* 0x0000000106067899 */ /* 0x000fe200080006ff */
[----:B------:R-:W3:Y:S03]  /*06b0*/  FENCE.VIEW.ASYNC.S ;  /* 0x00000000000073c6 */ /* 0x000ee60000000000 */
[----:B---3--:R3:W4:Y:S08]  /*06c0*/  SYNCS.EXCH.64 URZ, [UR4], UR8 ;  /* 0x0000000804ff75b2 */ /* 0x0087300008000100 */
[----:B------:R3:W1:Y:S01]  /*06d0*/  SYNCS.EXCH.64 URZ, [UR4+0x108], UR6 ;  /* 0x0001080604ff75b2 */ /* 0x0006620008000100 */
        /* <DEDUP_REMOVED lines=63> */
[----:B------:R3:W1:Y:S02]  /*0ad0*/  SYNCS.EXCH.64 URZ, [UR4+0x208], UR6 ;  /* 0x0002080604ff75b2 */ /* 0x0006640008000100 */
[----:B---34-:R-:W-:Y:S01]  /*0ae0*/  NOP ;  /* 0x0000000000007918 */ /* 0x018fe20000000000 */
.L_x_10:
[----:B------:R-:W-:Y:S05]  /*0af0*/  BSYNC.RECONVERGENT B0 ;  /* 0x0000000000007941 */ /* 0x000fea0003800200 */
.L_x_9:
[----:B------:R-:W3:Y:S01]  /*0b00*/  SHFL.IDX PT, R0, R89, RZ, 0x1f ;  /* 0x00001fff59007589 */ /* 0x000ee200000e0000 */
[----:B------:R-:W-:Y:S01]  /*0b10*/  NOP ;  /* 0x0000000000007918 */ /* 0x000fe20000000000 */
[----:B---3--:R-:W-:-:S13]  /*0b20*/  ISETP.NE.AND P1, PT, R0, 0x1, PT ;  /* 0x000000010000780c */ /* 0x008fda0003f25270 */
[----:B------:R-:W-:Y:S05]  /*0b30*/  @P1 BRA `(.L_x_11) ;  /* 0x00000000004c1947 */ /* 0x000fea0003800000 */
        /* <DEDUP_REMOVED lines=10> */
[----:B------:R-:W-:Y:S01]  /*0be0*/  ELECT P1, URZ, PT ;  /* 0x0000000000ff782f */ /* 0x000fe20003820000 */
[----:B------:R-:W3:Y:S02]  /*0bf0*/  FENCE.VIEW.ASYNC.S ;  /* 0x00000000000073c6 */ /* 0x000ee40000000000 */
[----:B---3--:R3:W4:Y:S08]  /*0c00*/  SYNCS.EXCH.64 URZ, [UR4+0x210], UR8 ;  /* 0x0002100804ff75b2 */ /* 0x0087300008000100 */
[----:B------:R3:W1:Y:S01]  /*0c10*/  SYNCS.EXCH.64 URZ, [UR4+0x228], UR6 ;  /* 0x0002280604ff75b2 */ /* 0x0006620008000100 */
[----:B------:R3:W1:Y:S01]  /*0c20*/  SYNCS.EXCH.64 URZ, [UR4+0x218], UR8 ;  /* 0x0002180804ff75b2 */ /* 0x0006620008000100 */
[----:B------:R3:W1:Y:S01]  /*0c30*/  SYNCS.EXCH.64 URZ, [UR4+0x230], UR6 ;  /* 0x0002300604ff75b2 */ /* 0x0006620008000100 */
[----:B------:R3:W1:Y:S01]  /*0c40*/  SYNCS.EXCH.64 URZ, [UR4+0x220], UR8 ;  /* 0x0002200804ff75b2 */ /* 0x0006620008000100 */
[----:B------:R3:W1:Y:S01]  /*0c50*/  SYNCS.EXCH.64 URZ, [UR4+0x238], UR6 ;  /* 0x0002380604ff75b2 */ /* 0x0006620008000100 */
[----:B------:R-:W-:Y:S01]  /*0c60*/  NOP ;  /* 0x0000000000007918 */ /* 0x000fe20000000000 */
.L_x_11:
[----:B------:R-:W2:Y:S01]  /*0c70*/  SHFL.IDX PT, R0, R89, RZ, 0x1f ;  /* 0x00001fff59007589 */ /* 0x000ea200000e0000 */
[----:B------:R-:W-:Y:S01]  /*0c80*/  NOP ;  /* 0x0000000000007918 */ /* 0x000fe20000000000 */
[----:B--2---:R-:W-:-:S13]  /*0c90*/  ISETP.NE.AND P1, PT, R0, 0x3, PT ;  /* 0x000000030000780c */ /* 0x004fda0003f25270 */
[----:B------:R-:W-:Y:S05]  /*0ca0*/  @P1 BRA `(.L_x_12) ;  /* 0x00000000002c1947 */ /* 0x000fea0003800000 */
[----:B---3--:R-:W-:Y:S01]  /*0cb0*/  UMOV UR6, 0x400 ;  /* 0x0000040000067882 */ /* 0x008fe20000000000 */
[----:B------:R-:W-:Y:S01]  /*0cc0*/  UMOV UR4, 0x20 ;  /* 0x0000002000047882 */ /* 0x000fe20000000000 */
[----:B------:R-:W-:Y:S02]  /*0cd0*/  ULEA UR6, UR55, UR6, 0x18 ;  /* 0x0000000637067291 */ /* 0x000fe4000f8ec0ff */
[----:B------:R-:W-:-:S04]  /*0ce0*/  UIADD3 UR4, UPT, UPT, -UR4, 0x100000, URZ ;  /* 0x0010000004047890 */ /* 0x000fc8000fffe1ff */
[----:B------:R-:W-:Y:S02]  /*0cf0*/  USHF.L.U32 UR5, UR4, 0xb, URZ ;  /* 0x0000000b04057899 */ /* 0x000fe400080006ff */
[----:B------:R-:W-:Y:S01]  /*0d00*/  USHF.L.U32 UR4, UR4, 0x1, URZ ;  /* 0x0000000104047899 */ /* 0x000fe200080006ff */
[----:B------:R-:W-:Y:S01]  /*0d10*/  ELECT P1, URZ, PT ;  /* 0x0000000000ff782f */ /* 0x000fe20003820000 */
[----:B------:R-:W2:Y:S10]  /*0d20*/  FENCE.VIEW.ASYNC.S ;  /* 0x00000000000073c6 */ /* 0x000eb40000000000 */
[----:B--2---:R2:W3:Y:S01]  /*0d30*/  SYNCS.EXCH.64 URZ, [UR6+0x240], UR4 ;  /* 0x0002400406ff75b2 */ /* 0x0044e20008000100 */
[----:B------:R2:W1:Y:S01]  /*0d40*/  SYNCS.EXCH.64 URZ, [UR6+0x248], UR4 ;  /* 0x0002480406ff75b2 */ /* 0x0004620008000100 */
[----:B------:R-:W-:Y:S01]  /*0d50*/  NOP ;  /* 0x0000000000007918 */ /* 0x000fe20000000000 */
.L_x_12:
[----:B------:R-:W4:Y:S01]  /*0d60*/  SHFL.IDX PT, R0, R89, RZ, 0x1f ;  /* 0x00001fff59007589 */ /* 0x000f2200000e0000 */
[----:B------:R-:W-:Y:S01]  /*0d70*/  NOP ;  /* 0x0000000000007918 */ /* 0x000fe20000000000 */
[----:B----4-:R-:W-:-:S13]  /*0d80*/  ISETP.NE.AND P1, PT, R0, 0x4, PT ;  /* 0x000000040000780c */ /* 0x010fda0003f25270 */
[----:B------:R-:W-:Y:S05]  /*0d90*/  @P1 BRA `(.L_x_13) ;  /* 0x0000000000481947 */ /* 0x000fea0003800000 */
[----:B--23--:R-:W-:Y:S01]  /*0da0*/  UMOV UR4, 0x720 ;  /* 0x0000072000047882 */ /* 0x00cfe20000000000 */
[----:B------:R-:W-:Y:S01]  /*0db0*/  UMOV UR6, 0x400 ;  /* 0x0000040000067882 */ /* 0x000fe20000000000 */
[----:B------:R-:W-:Y:S01]  /*0dc0*/  USEL UR4, UR4, 0x620, UP4 ;  /* 0x0000062004047887 */ /* 0x000fe2000a000000 */
        /* <DEDUP_REMOVED lines=9> */
[----:B------:R-:W2:Y:S02]  /*0e60*/  FENCE.VIEW.ASYNC.S ;  /* 0x00000000000073c6 */ /* 0x000ea40000000000 */
[----:B--2---:R4:W2:Y:S08]  /*0e70*/  SYNCS.EXCH.64 URZ, [UR6+0x250], UR8 ;  /* 0x0002500806ff75b2 */ /* 0x0048b00008000100 */
[----:B------:R4:W3:Y:S01]  /*0e80*/  SYNCS.EXCH.64 URZ, [UR6+0x260], UR4 ;  /* 0x0002600406ff75b2 */ /* 0x0008e20008000100 */
[----:B------:R4:W1:Y:S01]  /*0e90*/  SYNCS.EXCH.64 URZ, [UR6+0x258], UR8 ;  /* 0x0002580806ff75b2 */ /* 0x0008620008000100 */
[----:B------:R4:W1:Y:S02]  /*0ea0*/  SYNCS.EXCH.64 URZ, [UR6+0x268], UR4 ;  /* 0x0002680406ff75b2 */ /* 0x0008640008000100 */
[----:B----4-:R-:W-:Y:S01]  /*0eb0*/  NOP ;  /* 0x0000000000007918 */ /* 0x010fe20000000000 */
.L_x_13:
[----:B------:R-:W4:Y:S01]  /*0ec0*/  SHFL.IDX PT, R0, R89, RZ, 0x1f ;  /* 0x00001fff59007589 */ /* 0x000f2200000e0000 */
[----:B------:R-:W-:Y:S01]  /*0ed0*/  NOP ;  /* 0x0000000000007918 */ /* 0x000fe20000000000 */
[----:B----4-:R-:W-:-:S13]  /*0ee0*/  ISETP.NE.AND P1, PT, R0, 0x5, PT ;  /* 0x000000050000780c */ /* 0x010fda0003f25270 */
[----:B------:R-:W-:Y:S05]  /*0ef0*/  @P1 BRA `(.L_x_14) ;  /* 0x0000000000441947 */ /* 0x000fea0003800000 */
[----:B--23--:R-:W-:Y:S01]  /*0f00*/  UMOV UR4, 0x400 ;  /* 0x0000040000047882 */ /* 0x00cfe20000000000 */
        /* <DEDUP_REMOVED lines=16> */
.L_x_14:
[----:B------:R-:W4:Y:S01]  /*1010*/  SHFL.IDX PT, R0, R89, RZ, 0x1f ;  /* 0x00001fff59007589 */ /* 0x000f2200000e0000 */
[----:B------:R-:W-:Y:S01]  /*1020*/  ISETP.NE.OR P0, PT, RZ, UR24, !P0 ;  /* 0x00000018ff007c0c */ /* 0x000fe2000c705670 */
[----:B------:R-:W-:Y:S01]  /*1030*/  NOP ;  /* 0x0000000000007918 */ /* 0x000fe20000000000 */
[----:B----4-:R-:W-:-:S13]  /*1040*/  ISETP.NE.AND P1, PT, R0, 0x3, PT ;  /* 0x000000030000780c */ /* 0x010fda0003f25270 */
[----:B------:R-:W-:Y:S05]  /*1050*/  @P1 BRA `(.L_x_15) ;  /* 0x0000000000341947 */ /* 0x000fea0003800000 */
[----:B--23--:R-:W-:Y:S01]  /*1060*/  UMOV UR4, 0x400 ;  /* 0x0000040000047882 */ /* 0x00cfe20000000000 */
[----:B------:R-:W-:Y:S01]  /*1070*/  UMOV UR6, 0x20 ;  /* 0x0000002000067882 */ /* 0x000fe20000000000 */
[----:B------:R-:W-:Y:S02]  /*1080*/  ULEA UR4, UR55, UR4, 0x18 ;  /* 0x0000000437047291 */ /* 0x000fe4000f8ec0ff */
[----:B------:R-:W-:-:S04]  /*1090*/  UIADD3 UR6, UPT, UPT, -UR6, 0x100000, URZ ;  /* 0x0010000006067890 */ /* 0x000fc8000fffe1ff */
[----:B------:R-:W-:Y:S02]  /*10a0*/  USHF.L.U32 UR7, UR6, 0xb, URZ ;  /* 0x0000000b06077899 */ /* 0x000fe400080006ff */
[----:B------:R-:W-:Y:S01]  /*10b0*/  USHF.L.U32 UR6, UR6, 0x1, URZ ;  /* 0x0000000106067899 */ /* 0x000fe200080006ff */
[----:B------:R-:W-:Y:S01]  /*10c0*/  ELECT P1, URZ, PT ;  /* 0x0000000000ff782f */ /* 0x000fe20003820000 */
[----:B------:R-:W2:Y:S10]  /*10d0*/  FENCE.VIEW.ASYNC.S ;  /* 0x00000000000073c6 */ /* 0x000eb40000000000 */
[----:B--2---:R4:W2:Y:S01]  /*10e0*/  SYNCS.EXCH.64 URZ, [UR4+0x290], UR6 ;  /* 0x0002900604ff75b2 */ /* 0x0048a20008000100 */
[----:B------:R4:W3:Y:S01]  /*10f0*/  SYNCS.EXCH.64 URZ, [UR4+0x2a0], UR6 ;  /* 0x0002a00604ff75b2 */ /* 0x0008e20008000100 */
[----:B------:R4:W1:Y:S01]  /*1100*/  SYNCS.EXCH.64 URZ, [UR4+0x298], UR6 ;  /* 0x0002980604ff75b2 */ /* 0x0008620008000100 */
[----:B------:R4:W1:Y:S02]  /*1110*/  SYNCS.EXCH.64 URZ, [UR4+0x2a8], UR6 ;  /* 0x0002a80604ff75b2 */ /* 0x0008640008000100 */
[----:B----4-:R-:W-:Y:S01]  /*1120*/  NOP ;  /* 0x0000000000007918 */ /* 0x010fe20000000000 */
.L_x_15:
[----:B------:R-:W-:Y:S01]  /*1130*/  VOTEU.ALL UP0, P0 ;  /* 0x0000000000ff7886 */ /* 0x000fe20000000000 */
[----:B--23--:R-:W-:Y:S01]  /*1140*/  UMOV UR4, 0x20 ;  /* 0x0000002000047882 */ /* 0x00cfe20000000000 */
[----:B------:R-:W2:Y:S01]  /*1150*/  LDCU UR7, c[0x0][0x36c] ;  /* 0x00006d80ff0777ac */ /* 0x000ea20008000800 */
[----:B------:R-:W-:Y:S01]  /*1160*/  NOP ;  /* 0x0000000000007918 */ /* 0x000fe20000000000 */
[----:B------:R-:W-:Y:S01]  /*1170*/  LOP3.LUT R0, R95, 0x1f, RZ, 0xc0, !PT ;  /* 0x0000001f5f007812 */ /* 0x000fe200078ec0ff */
[----:B------:R-:W-:Y:S01]  /*1180*/  @!UP0 UMOV UR6, 0x400 ;  /* 0x0000040000068882 */ /* 0x000fe20000000000 */
[----:B------:R-:W-:-:S04]  /*1190*/  @!UP0 UIADD3 UR4, UPT, UPT, -UR4, 0x100000, URZ ;  /* 0x0010000004048890 */ /* 0x000fc8000fffe1ff */
[----:B------:R-:W-:Y:S02]  /*11a0*/  @!UP0 USHF.L.U32 UR5, UR4, 0xb, URZ ;  /* 0x0000000b04058899 */ /* 0x000fe400080006ff */
[----:B------:R-:W-:Y:S02]  /*11b0*/  @!UP0 USHF.L.U32 UR4, UR4, 0x1, URZ ;  /* 0x0000000104048899 */ /* 0x000fe400080006ff */
[----:B------:R-:W-:Y:S01]  /*11c0*/  @!UP0 ULEA UR6, UR55, UR6, 0x18 ;  /* 0x0000000637068291 */ /* 0x000fe2000f8ec0ff */
[----:B------:R-:W-:Y:S01]  /*11d0*/  VOTEU.ALL UP0, P0 ;  /* 0x0000000000ff7886 */ /* 0x000fe20000000000 */
[----:B------:R-:W-:Y:S02]  /*11e0*/  UISETP.NE.AND UP5, UPT, UR24, URZ, UPT ;  /* 0x000000ff1800728c */ /* 0x000fe4000bfa5270 */
[----:B--2---:R-:W-:Y:S01]  /*11f0*/  UISETP.EQ.U32.AND UP6, UPT, UR7, 0x1, UPT ;  /* 0x000000010700788c */ /* 0x004fe2000bfc2070 */
[----:B------:R-:W2:Y:S07]  /*1200*/  FENCE.VIEW.ASYNC.S ;  /* 0x00000000000073c6 */ /* 0x000eae0000000000 */
[----:B--2---:R2:W3:Y:S01]  /*1210*/  @!UP0 SYNCS.EXCH.64 URZ, [UR6+0x2b0], UR4 ;  /* 0x0002b00406ff85b2 */ /* 0x0044e20008000100 */
[----:B------:R-:W-:Y:S05]  /*1220*/  BRA.U !UP6, `(.L_x_16) ;  /* 0x000000010e087547 */ /* 0x000fea000b800000 */
[----:B-1-3--:R-:W-:Y:S01]  /*1230*/  UCGABAR_ARV ;  /* 0x00000000000079c7 */ /* 0x00afe20008000000 */
[----:B------:R-:W-:Y:S05]  /*1240*/  BRA `(.L_x_17) ;  /* 0x0000000000047947 */ /* 0x000fea0003800000 */
.L_x_16:
[----:B-1-3--:R-:W-:Y:S01]  /*1250*/  NOP ;  /* 0x0000000000007918 */ /* 0x00afe20000000000 */
.L_x_17:
[----:B------:R-:W1:Y:S01]  /*1260*/  S2UR UR64, SR_CTAID.X ;  /* 0x00000000004079c3 */ /* 0x000e620000002500 */
[----:B------:R-:W-:-:S05]  /*1270*/  CS2R.32 R91, SR_CgaSize ;  /* 0x00000000005b7805 */ /* 0x000fca0000008a00 */
[----:B------:R-:W-:-:S05]  /*1280*/  IMAD R91, R91, -0xa0, RZ ;  /* 0xffffff605b5b7824 */ /* 0x000fca00078e02ff */
[----:B--2---:R-:W-:-:S14]  /*1290*/  R2UR UR5, R91 ;  /* 0x000000005b0572ca */ /* 0x004fdc00000e0000 */
[----:B------:R-:W2:Y:S01]  /*12a0*/  LDCU UR5, c[0x0][UR5+0x2b0] ;  /* 0x00005600050577ac */ /* 0x000ea20008000800 */
[----:B------:R-:W-:-:S05]  /*12b0*/  CS2R.32 R91, SR_CgaSize ;  /* 0x00000000005b7805 */ /* 0x000fca0000008a00 */
[----:B------:R-:W-:-:S05]  /*12c0*/  IMAD R91, R91, -0xa0, RZ ;  /* 0xffffff605b5b7824 */ /* 0x000fca00078e02ff */
[----:B------:R-:W-:-:S14]  /*12d0*/  R2UR UR4, R91 ;  /* 0x000000005b0472ca */ /* 0x000fdc00000e0000 */
[----:B------:R-:W3:Y:S01]  /*12e0*/  LDCU UR4, c[0x0][UR4+0x2b4] ;  /* 0x00005680040477ac */ /* 0x000ee20008000800 */
[----:B------:R-:W4:Y:S01]  /*12f0*/  S2UR UR34, SR_CTAID.Y ;  /* 0x00000000002279c3 */ /* 0x000f220000002600 */
[----:B------:R-:W-:-:S05]  /*1300*/  CS2R.32 R91, SR_CgaSize ;  /* 0x00000000005b7805 */ /* 0x000fca0000008a00 */
[----:B------:R-:W-:-:S05]  /*1310*/  IMAD R91, R91, -0xa0, RZ ;  /* 0xffffff605b5b7824 */ /* 0x000fca00078e02ff */
[----:B------:R-:W-:-:S14]  /*1320*/  R2UR UR7, R91 ;  /* 0x000000005b0772ca */ /* 0x000fdc00000e0000 */
[----:B------:R-:W3:Y:S01]  /*1330*/  LDCU UR7, c[0x0][UR7+0x2a0] ;  /* 0x00005400070777ac */ /* 0x000ee20008000800 */
[----:B------:R-:W-:-:S05]  /*1340*/  CS2R.32 R91, SR_CgaSize ;  /* 0x00000000005b7805 */ /* 0x000fca0000008a00 */
[----:B------:R-:W-:-:S05]  /*1350*/  IMAD R91, R91, -0xa0, RZ ;  /* 0xffffff605b5b7824 */ /* 0x000fca00078e02ff */
[----:B------:R-:W-:-:S14]  /*1360*/  R2UR UR8, R91 ;  /* 0x000000005b0872ca */ /* 0x000fdc00000e0000 */
[----:B------:R-:W3:Y:S01]  /*1370*/  LDCU UR8, c[0x0][UR8+0x2a4] ;  /* 0x00005480080877ac */ /* 0x000ee20008000800 */
[----:B------:R-:W-:Y:S02]  /*1380*/  UISETP.GT.U32.AND UP1, UPT, UR46, 0xffff, UPT ;  /* 0x0000ffff2e00788c */ /* 0x000fe4000bf24070 */
[----:B------:R-:W-:Y:S02]  /*1390*/  USHF.R.U32.HI UR11, URZ, 0x1, UR55 ;  /* 0x00000001ff0b7899 */ /* 0x000fe40008011637 */
[----:B------:R-:W-:Y:S02]  /*13a0*/  USHF.L.U32 UR38, UR55, 0x9, URZ ;  /* 0x0000000937267899 */ /* 0x000fe400080006ff */
[----:B------:R-:W-:Y:S01]  /*13b0*/  USHF.L.U32 UR49, UR55, 0x6, URZ ;  /* 0x0000000637317899 */ /* 0x000fe200080006ff */
[----:B-1----:R-:W-:Y:S01]  /*13c0*/  I2FP.F32.U32 R3, UR64 ;  /* 0x0000004000037c45 */ /* 0x002fe20008201000 */
[----:B------:R-:W-:Y:S02]  /*13d0*/  USHF.L.U32 UR26, UR55, 0x5, URZ ;  /* 0x00000005371a7899 */ /* 0x000fe400080006ff */
[----:B------:R-:W-:-:S02]  /*13e0*/  USHF.L.U32 UR45, UR55, 0x8, URZ ;  /* 0x00000008372d7899 */ /* 0x000fc400080006ff */
[----:B--2---:R-:W-:Y:S01]  /*13f0*/  FMUL R3, R3, UR5 ;  /* 0x0000000503037c20 */ /* 0x004fe20008400000 */
[----:B------:R-:W-:Y:S01]  /*1400*/  UMOV UR13, 0x55 ;  /* 0x00000055000d7882 */ /* 0x000fe20000000000 */
[----:B------:R-:W-:Y:S01]  /*1410*/  UMOV UR12, 0x3 ;  /* 0x00000003000c7882 */ /* 0x000fe20000000000 */
[----:B----4-:R-:W-:Y:S01]  /*1420*/  I2FP.F32.U32 R2, UR34 ;  /* 0x0000002200027c45 */ /* 0x010fe20008201000 */
[----:B------:R-:W1:Y:S02]  /*1430*/  LDCU UR27, c[0x0][0xf24] ;  /* 0x0001e480ff1b77ac */ /* 0x000e640008000800 */
[----:B------:R-:W2:Y:S02]  /*1440*/  F2I.U32.TRUNC.NTZ R3, R3 ;  /* 0x0000000300037305 */ /* 0x000ea4000020f000 */
[----:B---3--:R-:W-:Y:S01]  /*1450*/  FMUL R2, R2, UR4 ;  /* 0x0000000402027c20 */ /* 0x008fe20008400000 */
[----:B------:R-:W-:Y:S01]  /*1460*/  ULOP3.LUT UR4, UR55, 0x6, URZ, 0xc0, !UPT ;  /* 0x0000000637047892 */ /* 0x000fe2000f8ec0ff */
[----:B------:R-:W3:Y:S04]  /*1470*/  LDCU UR39, c[0x0][0xf24] ;  /* 0x0001e480ff2777ac */ /* 0x000ee80008000800 */
[----:B------:R-:W4:Y:S01]  /*1480*/  F2I.U32.TRUNC.NTZ R2, R2 ;  /* 0x0000000200027305 */ /* 0x000f22000020f000 */
[----:B------:R-:W-:Y:S01]  /*1490*/  UISETP.GT.U32.AND UP0, UPT, UR4, 0xffff, UPT ;  /* 0x0000ffff0400788c */ /* 0x000fe2000bf04070 */
[----:B------:R-:W1:Y:S01]  /*14a0*/  LDCU UR29, c[0x0][0xf30] ;  /* 0x0001e600ff1d77ac */ /* 0x000e620008000800 */
[----:B--2---:R-:W-:-:S02]  /*14b0*/  R2UR UR5, R3 ;  /* 0x00000000030572ca */ /* 0x004fc400000e0000 */
[----:B------:R-:W-:Y:S01]  /*14c0*/  USEL UR37, UR4, 0xffff, !UP0 ;  /* 0x0000ffff04257887 */ /* 0x000fe2000c000000 */
[----:B------:R-:W-:Y:S01]  /*14d0*/  PRMT R3, RZ, 0x7610, R3 ;  /* 0x00007610ff037816 */ /* 0x000fe20000000003 */
[----:B------:R-:W-:Y:S01]  /*14e0*/  USEL UR31, UR46, 0xffff, !UP1 ;  /* 0x0000ffff2e1f7887 */ /* 0x000fe2000c800000 */
[----:B------:R-:W-:Y:S01]  /*14f0*/  UMOV UR25, UR64 ;  /* 0x0000004000197c82 */ /* 0x000fe20008000000 */
[----:B----4-:R-:W-:Y:S02]  /*1500*/  R2UR UR6, R2 ;  /* 0x00000000020672ca */ /* 0x010fe400000e0000 */
[----:B------:R-:W-:-:S05]  /*1510*/  PRMT R2, RZ, 0x7610, R2 ;  /* 0x00007610ff027816 */ /* 0x000fca0000000002 */
[----:B------:R-:W-:-:S04]  /*1520*/  UIADD3 UR5, UPT, UPT, -UR5, URZ, URZ ;  /* 0x000000ff05057290 */ /* 0x000fc8000fffe1ff */
[----:B------:R-:W-:Y:S02]  /*1530*/  UIMAD UR5, UR7, UR5, UR64 ;  /* 0x00000005070572a4 */ /* 0x000fe4000f8e0240 */
[----:B------:R-:W-:-:S04]  /*1540*/  UIADD3 UR4, UPT, UPT, -UR6, URZ, URZ ;  /* 0x000000ff06047290 */ /* 0x000fc8000fffe1ff */
[----:B------:R-:W-:Y:S01]  /*1550*/  IMAD.U32 R91, RZ, RZ, UR5 ;  /* 0x00000005ff5b7e24 */ /* 0x000fe2000f8e00ff */
[----:B------:R-:W-:-:S06]  /*1560*/  UIMAD UR4, UR8, UR4, UR34 ;  /* 0x00000004080472a4 */ /* 0x000fcc000f8e0222 */
[----:B------:R-:W-:Y:S01]  /*1570*/  IMAD.U32 R90, RZ, RZ, UR4 ;  /* 0x00000004ff5a7e24 */ /* 0x000fe2000f8e00ff */
[----:B-1-3--:R-:W-:Y:S06]  /*1580*/  BRA.U UP5, `(.L_x_18) ;  /* 0x0000000105607547 */ /* 0x00afec000b800000 */
[----:B------:R-:W-:Y:S02]  /*1590*/  R2UR UR4, R91 ;  /* 0x000000005b0472ca */ /* 0x000fe400000e0000 */
[----:B------:R-:W-:-:S11]  /*15a0*/  R2UR UR14, R90 ;  /* 0x000000005a0e72ca */ /* 0x000fd600000e0000 */
[----:B------:R-:W-:Y:S02]  /*15b0*/  UISETP.GT.U32.AND UP0, UPT, UR4, 0x1, UPT ;  /* 0x000000010400788c */ /* 0x000fe4000bf04070 */
[----:B------:R-:W-:Y:S02]  /*15c0*/  ULOP3.LUT UR10, UR4, 0xfffffffe, URZ, 0xc0, !UPT ;  /* 0xfffffffe040a7892 */ /* 0x000fe4000f8ec0ff */
[----:B------:R-:W-:Y:S02]  /*15d0*/  UISETP.NE.AND UP3, UPT, UR14, URZ, UP0 ;  /* 0x000000ff0e00728c */ /* 0x000fe40008765270 */
[----:B------:R-:W-:Y:S02]  /*15e0*/  UISETP.NE.AND UP2, UPT, UR14, 0x1, UP0 ;  /* 0x000000010e00788c */ /* 0x000fe40008745270 */
[----:B------:R-:W-:Y:S02]  /*15f0*/  UISETP.NE.AND UP1, UPT, UR14, 0x2, UP0 ;  /* 0x000000020e00788c */ /* 0x000fe40008725270 */
[----:B------:R-:W-:-:S02]  /*1600*/  UISETP.NE.AND UP0, UPT, UR14, 0x3, UP0 ;  /* 0x000000030e00788c */ /* 0x000fc40008705270 */
[----:B------:R-:W-:Y:S02]  /*1610*/  USEL UR6, URZ, 0x1, UP3 ;  /* 0x00000001ff067887 */ /* 0x000fe40009800000 */
[----:B------:R-:W-:Y:S02]  /*1620*/  USEL UR5, URZ, 0x4, UP2 ;  /* 0x00000004ff057887 */ /* 0x000fe40009000000 */
[----:B------:R-:W-:Y:S02]  /*1630*/  USEL UR4, URZ, 0x10, UP1 ;  /* 0x00000010ff047887 */ /* 0x000fe40008800000 */
[----:B------:R-:W-:Y:S02]  /*1640*/  USEL UR9, URZ, 0x40, UP0 ;  /* 0x00000040ff097887 */ /* 0x000fe40008000000 */
[----:B------:R-:W-:Y:S02]  /*1650*/  USEL UR8, URZ, 0x2, UP3 ;  /* 0x00000002ff087887 */ /* 0x000fe40009800000 */
[----:B------:R-:W-:-:S02]  /*1660*/  UIADD3 UR4, UPT, UPT, UR4, UR5, UR6 ;  /* 0x0000000504047290 */ /* 0x000fc4000fffe006 */
[----:B------:R-:W-:Y:S02]  /*1670*/  USEL UR7, URZ, 0x8, UP2 ;  /* 0x00000008ff077887 */ /* 0x000fe40009000000 */
[----:B------:R-:W-:Y:S02]  /*1680*/  USEL UR6, URZ, 0x20, UP1 ;  /* 0x00000020ff067887 */ /* 0x000fe40008800000 */
[----:B------:R-:W-:Y:S02]  /*1690*/  UIADD3 UR5, UPT, UPT, UR8, UR9, UR4 ;  /* 0x0000000908057290 */ /* 0x000fe4000fffe004 */
[----:B------:R-:W-:Y:S02]  /*16a0*/  ULEA UR4, UR14, UR10, 0x1 ;  /* 0x0000000a0e047291 */ /* 0x000fe4000f8e08ff */
[----:B------:R-:W-:Y:S02]  /*16b0*/  USEL UR8, URZ, 0x80, UP0 ;  /* 0x00000080ff087887 */ /* 0x000fe40008000000 */
[----:B------:R-:W-:-:S02]  /*16c0*/  UIADD3 UR5, UPT, UPT, UR6, UR7, UR5 ;  /* 0x0000000706057290 */ /* 0x000fc4000fffe005 */
[----:B------:R-:W-:Y:S02]  /*16d0*/  USHF.L.U32 UR4, UR12, UR4, URZ ;  /* 0x000000040c047299 */ /* 0x000fe400080006ff */
[----:B------:R-:W-:-:S04]  /*16e0*/  UIADD3 UR5, UPT, UPT, UR5, UR8, URZ ;  /* 0x0000000805057290 */ /* 0x000fc8000fffe0ff */
[----:B------:R-:W-:Y:S02]  /*16f0*/  IMAD.U32 R2, RZ, RZ, UR4 ;  /* 0x00000004ff027e24 */ /* 0x000fe4000f8e00ff */
[----:B------:R-:W-:-:S07]  /*1700*/  IMAD.U32 R3, RZ, RZ, UR5 ;  /* 0x00000005ff037e24 */ /* 0x000fce000f8e00ff */
.L_x_18:
[----:B------:R-:W1:Y:S01]  /*1710*/  S2UR UR44, SR_CTAID.Z ;  /* 0x00000000002c79c3 */ /* 0x000e620000002700 */
[----:B------:R-:W-:Y:S02]  /*1720*/  UISETP.GE.AND UP0, UPT, UR27, 0x1, UPT ;  /* 0x000000011b00788c */ /* 0x000fe4000bf06270 */
[----:B------:R-:W-:Y:S02]  /*1730*/  ULOP3.LUT UR45, UR45, 0x100, URZ, 0xc0, !UPT ;  /* 0x000001002d2d7892 */ /* 0x000fe4000f8ec0ff */
[----:B------:R-:W-:Y:S02]  /*1740*/  ULOP3.LUT UR31, UR31, 0xffff, URZ, 0xc0, !UPT ;  /* 0x0000ffff1f1f7892 */ /* 0x000fe4000f8ec0ff */
[----:B------:R-:W-:Y:S02]  /*1750*/  ULOP3.LUT UR37, UR37, 0xffff, URZ, 0xc0, !UPT ;  /* 0x0000ffff25257892 */ /* 0x000fe4000f8ec0ff */
[----:B------:R-:W-:Y:S02]  /*1760*/  UISETP.NE.AND UP3, UPT, UR24, 0x2, UPT ;  /* 0x000000021800788c */ /* 0x000fe4000bf65270 */
[----:B------:R-:W-:-:S02]  /*1770*/  ULOP3.LUT UR65, UR64, 0x1, URZ, 0xc0, !UPT ;  /* 0x0000000140417892 */ /* 0x000fc4000f8ec0ff */
[----:B------:R-:W-:Y:S02]  /*1780*/  ULOP3.LUT UR61, UR11, 0x3, URZ, 0xc0, !UPT ;  /* 0x000000030b3d7892 */ /* 0x000fe4000f8ec0ff */
[----:B------:R-:W-:Y:S02]  /*1790*/  ULOP3.LUT UR38, UR38, 0xc00, URZ, 0xc0, !UPT ;  /* 0x00000c0026267892 */ /* 0x000fe4000f8ec0ff */
[----:B------:R-:W-:Y:S02]  /*17a0*/  ULOP3.LUT UR49, UR49, 0x180, URZ, 0xc0, !UPT ;  /* 0x0000018031317892 */ /* 0x000fe4000f8ec0ff */
[----:B------:R-:W-:Y:S02]  /*17b0*/  ULOP3.LUT UR26, UR26, 0xc0, URZ, 0xc0, !UPT ;  /* 0x000000c01a1a7892 */ /* 0x000fe4000f8ec0ff */
[----:B------:R-:W-:Y:S02]  /*17c0*/  USHF.R.U32.HI UR10, URZ, 0x1, UR45 ;  /* 0x00000001ff0a7899 */ /* 0x000fe4000801162d */
[----:B------:R-:W-:-:S02]  /*17d0*/  USHF.L.U32 UR31, UR13, UR31, URZ ;  /* 0x0000001f0d1f7299 */ /* 0x000fc400080006ff */
[----:B------:R-:W-:Y:S01]  /*17e0*/  USHF.L.U32 UR37, UR12, UR37, URZ ;  /* 0x000000250c257299 */ /* 0x000fe200080006ff */
[----:B-1----:R-:W-:Y:S11]  /*17f0*/  BRA.U !UP0, `(.L_x_19) ;  /* 0x0000000108d47547 */ /* 0x002ff6000b800000 */
[----:B------:R-:W1:Y:S01]  /*1800*/  LDCU.128 UR12, c[0x0][0xf10] ;  /* 0x0001e200ff0c77ac */ /* 0x000e620008000c00 */
[----:B------:R-:W2:Y:S01]  /*1810*/  LDCU UR6, c[0x0][0x370] ;  /* 0x00006e00ff0677ac */ /* 0x000ea20008000800 */
[----:B------:R-:W3:Y:S01]  /*1820*/  LDCU UR5, c[0x0][0x374] ;  /* 0x00006e80ff0577ac */ /* 0x000ee20008000800 */
[----:B------:R-:W4:Y:S01]  /*1830*/  LDCU UR28, c[0x0][0xf0c] ;  /* 0x0001e180ff1c77ac */ /* 0x000f220008000800 */
[----:B------:R-:W4:Y:S01]  /*1840*/  LDCU UR7, c[0x0][0xf20] ;  /* 0x0001e400ff0777ac */ /* 0x000f220008000800 */
[----:B------:R-:W4:Y:S01]  /*1850*/  LDCU.64 UR8, c[0x0][0xf28] ;  /* 0x0001e500ff0877ac */ /* 0x000f220008000a00 */
[----:B-1----:R-:W-:Y:S02]  /*1860*/  UISETP.NE.AND UP0, UPT, UR14, 0x1, UPT ;  /* 0x000000010e00788c */ /* 0x002fe4000bf05270 */
[----:B---3--:R-:W-:Y:S02]  /*1870*/  UIMAD.WIDE.U32 UR16, UR5, UR15, URZ ;  /* 0x0000000f051072a5 */ /* 0x008fe4000f8e00ff */
[----:B--2---:R-:W-:-:S02]  /*1880*/  UIMAD.WIDE.U32 UR20, UR6, UR12, URZ ;  /* 0x0000000c061472a5 */ /* 0x004fc4000f8e00ff */
[----:B----4-:R-:W-:Y:S02]  /*1890*/  UISETP.NE.AND UP1, UPT, UR28, 0x1, UPT ;  /* 0x000000011c00788c */ /* 0x010fe4000bf25270 */
[----:B------:R-:W-:Y:S01]  /*18a0*/  UISETP.NE.AND UP2, UPT, UR27, 0x1, UPT ;  /* 0x000000011b00788c */ /* 0x000fe2000bf45270 */
[----:B------:R-:W-:Y:S02]  /*18b0*/  UMOV UR16, UR17 ;  /* 0x0000001100107c82 */ /* 0x000fe40008000000 */
[----:B------:R-:W-:Y:S01]  /*18c0*/  UMOV UR20, UR21 ;  /* 0x0000001500147c82 */ /* 0x000fe20008000000 */
[----:B------:R-:W-:Y:S02]  /*18d0*/  @UP0 USHF.R.U32.HI UR5, URZ, UR7, UR16 ;  /* 0x00000007ff050299 */ /* 0x000fe40008011610 */
[----:B------:R-:W-:Y:S02]  /*18e0*/  UIMAD.WIDE.U32 UR22, UR34, UR15, URZ ;  /* 0x0000000f221672a5 */ /* 0x000fe4000f8e00ff */
[----:B------:R-:W-:-:S02]  /*18f0*/  UIMAD.WIDE.U32 UR16, UR5, UR8, URZ ;  /* 0x00000008051072a5 */ /* 0x000fc4000f8e00ff */
[----:B------:R-:W-:Y:S02]  /*1900*/  @UP1 USHF.R.U32.HI UR6, URZ, UR13, UR20 ;  /* 0x0000000dff061299 */ /* 0x000fe40008011614 */
[----:B------:R-:W-:Y:S02]  /*1910*/  UIMAD.WIDE.U32 UR18, UR25, UR12, URZ ;  /* 0x0000000c191272a5 */ /* 0x000fe4000f8e00ff */
[----:B------:R-:W-:Y:S01]  /*1920*/  UIMAD.WIDE.U32 UR20, UR6, UR8, URZ ;  /* 0x00000008061472a5 */ /* 0x000fe2000f8e00ff */
[----:B------:R-:W-:Y:S01]  /*1930*/  UMOV UR4, UR23 ;  /* 0x0000001700047c82 */ /* 0x000fe20008000000 */
[----:B------:R-:W-:Y:S01]  /*1940*/  UMOV UR16, UR17 ;  /* 0x0000001100107c82 */ /* 0x000fe20008000000 */
[----:B------:R-:W-:Y:S02]  /*1950*/  USHF.R.U32.HI UR4, URZ, UR7, UR4 ;  /* 0x00000007ff047299 */ /* 0x000fe40008011604 */
[----:B------:R-:W-:Y:S01]  /*1960*/  @UP2 USHF.R.U32.HI UR5, URZ, UR9, UR16 ;  /* 0x00000009ff052299 */ /* 0x000fe20008011610 */
[----:B------:R-:W-:Y:S01]  /*1970*/  UMOV UR18, UR19 ;  /* 0x0000001300127c82 */ /* 0x000fe20008000000 */
[----:B------:R-:W-:Y:S01]  /*1980*/  UMOV UR20, UR21 ;  /* 0x0000001500147c82 */ /* 0x000fe20008000000 */
[----:B------:R-:W-:-:S02]  /*1990*/  USHF.R.U32.HI UR13, URZ, UR13, UR18 ;  /* 0x0000000dff0d7299 */ /* 0x000fc40008011612 */
[----:B------:R-:W-:Y:S02]  /*19a0*/  USEL UR4, UR34, UR4, !UP0 ;  /* 0x0000000422047287 */ /* 0x000fe4000c000000 */
[----:B------:R-:W-:Y:S02]  /*19b0*/  @UP2 USHF.R.U32.HI UR6, URZ, UR9, UR20 ;  /* 0x00000009ff062299 */ /* 0x000fe40008011614 */
[----:B------:R-:W-:Y:S02]  /*19c0*/  UIMAD UR7, UR5, UR27, URZ ;  /* 0x0000001b050772a4 */ /* 0x000fe4000f8e02ff */
[----:B------:R-:W-:Y:S02]  /*19d0*/  USEL UR5, UR25, UR13, !UP1 ;  /* 0x0000000d19057287 */ /* 0x000fe4000c800000 */
[----:B------:R-:W-:Y:S02]  /*19e0*/  UIMAD UR11, UR6, UR27, URZ ;  /* 0x0000001b060b72a4 */ /* 0x000fe4000f8e02ff */
[----:B------:R-:W-:-:S02]  /*19f0*/  UISETP.GE.AND UP0, UPT, UR4, UR7, UPT ;  /* 0x000000070400728c */ /* 0x000fc4000bf06270 */
[----:B------:R-:W-:Y:S02]  /*1a00*/  UIMAD.WIDE.U32 UR12, UR4, UR8, URZ ;  /* 0x00000008040c72a5 */ /* 0x000fe4000f8e00ff */
[----:B------:R-:W-:Y:S02]  /*1a10*/  UISETP.GE.OR UP0, UPT, UR5, UR11, UP0 ;  /* 0x0000000b0500728c */ /* 0x000fe40008706670 */
[----:B------:R-:W-:Y:S02]  /*1a20*/  UIMAD.WIDE.U32 UR16, UR5, UR8, URZ ;  /* 0x00000008051072a5 */ /* 0x000fe4000f8e00ff */
[----:B------:R-:W-:Y:S01]  /*1a30*/  UIADD3 UR11, UPT, UPT, -UR4, URZ, URZ ;  /* 0x000000ff040b7290 */ /* 0x000fe2000fffe1ff */
[----:B------:R-:W-:Y:S01]  /*1a40*/  UMOV UR8, UR13 ;  /* 0x0000000d00087c82 */ /* 0x000fe20008000000 */
[----:B------:R-:W-:Y:S02]  /*1a50*/  UIADD3 UR12, UPT, UPT, -UR5, URZ, URZ ;  /* 0x000000ff050c7290 */ /* 0x000fe4000fffe1ff */
[----:B------:R-:W-:-:S03]  /*1a60*/  USHF.R.U32.HI UR8, URZ, UR9, UR8 ;  /* 0x00000009ff087299 */ /* 0x000fc60008011608 */
[----:B------:R-:W-:Y:S01]  /*1a70*/  @!UP0 UMOV UR7, UR17 ;  /* 0x0000001100078c82 */ /* 0x000fe20008000000 */
[----:B------:R-:W-:Y:S02]  /*1a80*/  UIMAD UR34, UR14, UR11, UR34 ;  /* 0x0000000b0e2272a4 */ /* 0x000fe4000f8e0222 */
[----:B------:R-:W-:Y:S02]  /*1a90*/  USEL UR8, UR4, UR8, !UP2 ;  /* 0x0000000804087287 */ /* 0x000fe4000d000000 */
[----:B------:R-:W-:Y:S02]  /*1aa0*/  @!UP0 USHF.R.U32.HI UR7, URZ, UR9, UR7 ;  /* 0x00000009ff078299 */ /* 0x000fe40008011607 */
[----:B------:R-:W-:Y:S02]  /*1ab0*/  UIADD3 UR9, UPT, UPT, -UR8, URZ, URZ ;  /* 0x000000ff08097290 */ /* 0x000fe4000fffe1ff */
[----:B------:R-:W-:Y:S02]  /*1ac0*/  @!UP0 USEL UR7, UR5, UR7, !UP2 ;  /* 0x0000000705078287 */ /* 0x000fe4000d000000 */
[----:B------:R-:W-:-:S02]  /*1ad0*/  UIMAD UR9, UR27, UR9, UR4 ;  /* 0x000000091b0972a4 */ /* 0x000fc4000f8e0204 */
[----:B------:R-:W-:Y:S02]  /*1ae0*/  @!UP0 UIADD3 UR8, UPT, UPT, UR8, -UR7, URZ ;  /* 0x8000000708088290 */ /* 0x000fe4000fffe0ff */
[----:B------:R-:W-:Y:S02]  /*1af0*/  @!UP0 UIMAD UR6, UR9, UR6, UR7 ;  /* 0x00000006090682a4 */ /* 0x000fe4000f8e0207 */
[----:B------:R-:W-:Y:S02]  /*1b00*/  @!UP0 UIMAD UR4, UR8, UR27, UR5 ;  /* 0x0000001b080482a4 */ /* 0x000fe4000f8e0205 */
[----:B------:R-:W-:Y:S02]  /*1b10*/  UIMAD UR25, UR28, UR12, UR25 ;  /* 0x0000000c1c1972a4 */ /* 0x000fe4000f8e0219 */
[----:B------:R-:W-:Y:S01]  /*1b20*/  UIMAD UR34, UR4, UR14, UR34 ;  /* 0x0000000e042272a4 */ /* 0x000fe2000f8e0222 */
[----:B------:R-:W-:Y:S02]  /*1b30*/  @!UP0 UMOV UR5, UR6 ;  /* 0x0000000600058c82 */ /* 0x000fe40008000000 */
[----:B------:R-:W-:-:S12]  /*1b40*/  UIMAD UR25, UR5, UR28, UR25 ;  /* 0x0000001c051972a4 */ /* 0x000fd8000f8e0219 */
.L_x_19:
[----:B------:R-:W-:-:S09]  /*1b50*/  UISETP.NE.AND UP0, UPT, UR29, 0x1, UPT ;  /* 0x000000011d00788c */ /* 0x000fd2000bf05270 */
[----:B------:R-:W-:Y:S05]  /*1b60*/  BRA.U UP0, `(.L_x_20) ;  /* 0x0000000100447547 */ /* 0x000fea000b800000 */
[----:B------:R-:W1:Y:S01]  /*1b70*/  LDCU.128 UR12, c[0x0][0xf10] ;  /* 0x0001e200ff0c77ac */ /* 0x000e620008000c00 */
[----:B------:R-:W2:Y:S01]  /*1b80*/  LDCU UR8, c[0x0][0xf0c] ;  /* 0x0001e180ff0877ac */ /* 0x000ea20008000800 */
[----:B------:R-:W3:Y:S01]  /*1b90*/  LDCU UR9, c[0x0][0xf20] ;  /* 0x0001e400ff0977ac */ /* 0x000ee20008000800 */
[----:B-1----:R-:W-:Y:S02]  /*1ba0*/  UIMAD.WIDE.U32 UR6, UR25, UR12, URZ ;  /* 0x0000000c190672a5 */ /* 0x002fe4000f8e00ff */
[----:B------:R-:W-:Y:S02]  /*1bb0*/  UIMAD.WIDE.U32 UR4, UR34, UR15, URZ ;  /* 0x0000000f220472a5 */ /* 0x000fe4000f8e00ff */
[----:B--2---:R-:W-:Y:S02]  /*1bc0*/  UISETP.NE.AND UP1, UPT, UR8, 0x1, UPT ;  /* 0x000000010800788c */ /* 0x004fe4000bf25270 */
[----:B------:R-:W-:Y:S01]  /*1bd0*/  UISETP.NE.AND UP0, UPT, UR14, 0x1, UPT ;  /* 0x000000010e00788c */ /* 0x000fe2000bf05270 */
[----:B------:R-:W-:-:S02]  /*1be0*/  UMOV UR6, UR7 ;  /* 0x0000000700067c82 */ /* 0x000fc40008000000 */
[----:B------:R-:W-:Y:S01]  /*1bf0*/  UMOV UR4, UR5 ;  /* 0x0000000500047c82 */ /* 0x000fe20008000000 */
[----:B------:R-:W-:Y:S02]  /*1c00*/  USHF.R.U32.HI UR13, URZ, UR13, UR6 ;  /* 0x0000000dff0d7299 */ /* 0x000fe40008011606 */
[----:B---3--:R-:W-:Y:S02]  /*1c10*/  USHF.R.U32.HI UR4, URZ, UR9, UR4 ;  /* 0x00000009ff047299 */ /* 0x008fe40008011604 */
[----:B------:R-:W-:Y:S02]  /*1c20*/  USEL UR5, UR25, UR13, !UP1 ;  /* 0x0000000d19057287 */ /* 0x000fe4000c800000 */
[----:B------:R-:W-:-:S04]  /*1c30*/  USEL UR4, UR34, UR4, !UP0 ;  /* 0x0000000422047287 */ /* 0x000fc8000c000000 */
[----:B------:R-:W-:Y:S02]  /*1c40*/  UIADD3 UR6, UPT, UPT, UR5, -UR4, URZ ;  /* 0x8000000405067290 */ /* 0x000fe4000fffe0ff */
[----:B------:R-:W-:Y:S02]  /*1c50*/  UIADD3 UR4, UPT, UPT, -UR5, UR4, URZ ;  /* 0x0000000405047290 */ /* 0x000fe4000fffe1ff */
[----:B------:R-:W-:Y:S02]  /*1c60*/  UIMAD UR34, UR6, UR14, UR34 ;  /* 0x0000000e062272a4 */ /* 0x000fe4000f8e0222 */
[----:B------:R-:W-:-:S12]  /*1c70*/  UIMAD UR25, UR4, UR8, UR25 ;  /* 0x00000008041972a4 */ /* 0x000fd8000f8e0219 */
.L_x_20:
[----:B------:R-:W-:Y:S05]  /*1c80*/  BRA.U !UP6, `(.L_x_21) ;  /* 0x000000010e0c7547 */ /* 0x000fea000b800000 */
[----:B------:R-:W-:Y:S01]  /*1c90*/  UCGABAR_WAIT ;  /* 0x0000000000007dc7 */ /* 0x000fe20008000000 */
[----:B------:R-:W-:Y:S01]  /*1ca0*/  CCTL.IVALL ;  /* 0x00000000ff00798f */ /* 0x000fe20002000000 */
[----:B------:R-:W-:Y:S05]  /*1cb0*/  BRA `(.L_x_22) ;  /* 0x0000000000047947 */ /* 0x000fea0003800000 */
.L_x_21:
[----:B------:R-:W-:Y:S06]  /*1cc0*/  BAR.SYNC.DEFER_BLOCKING 0x0 ;  /* 0x0000000000007b1d */ /* 0x000fec0000010000 */
.L_x_22:
[----:B------:R-:W-:Y:S05]  /*1cd0*/  BRA.U UP3, `(.L_x_23) ;  /* 0x0000002503c07547 */ /* 0x000fea000b800000 */
[----:B------:R-:W1:Y:S01]  /*1ce0*/  LDCU UR6, c[0x0][0x38c] ;  /* 0x00007180ff0677ac */ /* 0x000e620008000800 */
[----:B------:R-:W-:Y:S01]  /*1cf0*/  PLOP3.LUT P2, PT, PT, PT, UP4, 0x80, 0x8 ;  /* 0x000000000008781c */ /* 0x000fe20003f4f048 */
[----:B------:R-:W-:Y:S01]  /*1d00*/  IMAD.MOV.U32 R12, RZ, RZ, 0x1 ;  /* 0x00000001ff0c7424 */ /* 0x000fe200078e00ff */
[----:B------:R-:W-:Y:S02]  /*1d10*/  ISETP.NE.AND P3, PT, R0, RZ, P4 ;  /* 0x000000ff0000720c */ /* 0x000fe40002765270 */
[----:B------:R-:W-:Y:S02]  /*1d20*/  CS2R R10, SRZ ;  /* 0x00000000000a7805 */ /* 0x000fe4000001ff00 */
[----:B------:R-:W-:Y:S01]  /*1d30*/  PLOP3.LUT P2, PT, P2, PT, PT, 0x8, 0x80 ;  /* 0x000000000080781c */ /* 0x000fe2000174e170 */
[----:B------:R-:W-:Y:S01]  /*1d40*/  IMAD.MOV.U32 R9, RZ, RZ, RZ ;  /* 0x000000ffff097224 */ /* 0x000fe200078e00ff */
[----:B------:R-:W2:Y:S01]  /*1d50*/  LDCU UR57, c[0x0][0x370] ;  /* 0x00006e00ff3977ac */ /* 0x000ea20008000800 */
[----:B------:R-:W-:Y:S01]  /*1d60*/  IMAD.MOV.U32 R8, RZ, RZ, 0x1 ;  /* 0x00000001ff087424 */ /* 0x000fe200078e00ff */
[----:B------:R-:W3:Y:S01]  /*1d70*/  LDCU.64 UR46, c[0x0][0x348] ;  /* 0x00006900ff2e77ac */ /* 0x000ee20008000a00 */
[----:B------:R-:W-:Y:S01]  /*1d80*/  ULEA UR61, UR65, UR61, 0x2 ;  /* 0x0000003d413d7291 */ /* 0x000fe2000f8e10ff */
[----:B------:R-:W4:Y:S01]  /*1d90*/  LDCU UR56, c[0x0][0x374] ;  /* 0x00006e80ff3877ac */ /* 0x000f220008000800 */
[----:B-1----:R-:W-:-:S02]  /*1da0*/  UIADD3 UR5, UPT, UPT, UR6, 0x3f, URZ ;  /* 0x0000003f06057890 */ /* 0x002fc4000fffe0ff */
[----:B------:R-:W-:Y:S02]  /*1db0*/  UIADD3 UR63, UPT, UPT, UR6, 0x7e, URZ ;  /* 0x0000007e063f7890 */ /* 0x000fe4000fffe0ff */
[----:B------:R-:W-:Y:S01]  /*1dc0*/  USHF.R.S32.HI UR4, URZ, 0x1f, UR5 ;  /* 0x0000001fff047899 */ /* 0x000fe20008011405 */
[----:B------:R-:W-:-:S03]  /*1dd0*/  UMOV UR14, URZ ;  /* 0x000000ff000e7c82 */ /* 0x000fc60008000000 */
[----:B------:R-:W-:Y:S02]  /*1de0*/  ULEA.HI UR4, UR4, UR5, URZ, 0x6 ;  /* 0x0000000504047291 */ /* 0x000fe4000f8f30ff */
[----:B------:R-:W-:Y:S02]  /*1df0*/  UIADD3 UR5, UPT, UPT, UR6, -0x1, URZ ;  /* 0xffffffff06057890 */ /* 0x000fe4000fffe0ff */
[----:B------:R-:W-:Y:S02]  /*1e00*/  USHF.R.S32.HI UR59, URZ, 0x6, UR4 ;  /* 0x00000006ff3b7899 */ /* 0x000fe40008011404 */
[----:B------:R-:W-:Y:S02]  /*1e10*/  UISETP.GE.U32.AND UP1, UPT, UR5, -0x7f, UPT ;  /* 0xffffff810500788c */ /* 0x000fe4000bf26070 */
[----:B------:R-:W-:-:S04]  /*1e20*/  UISETP.LT.U32.AND UP0, UPT, UR59, 0x21, UPT ;  /* 0x000000213b00788c */ /* 0x000fc8000bf01070 */
[----:B------:R-:W-:Y:S02]  /*1e30*/  USEL UR58, UR59, 0x21, UP0 ;  /* 0x000000213b3a7887 */ /* 0x000fe40008000000 */
[----:B------:R-:W-:Y:S02]  /*1e40*/  UISETP.NE.AND UP0, UPT, UR24, URZ, UPT ;  /* 0x000000ff1800728c */ /* 0x000fe4000bf05270 */
[----:B------:R-:W-:Y:S02]  /*1e50*/  UIADD3 UR4, UPT, UPT, UR58, -0x1, URZ ;  /* 0xffffffff3a047890 */ /* 0x000fe4000fffe0ff */
[----:B------:R-:W-:Y:S02]  /*1e60*/  @UP1 UIADD3 UR4, UPT, UPT, UR58, URZ, URZ ;  /* 0x000000ff3a041290 */ /* 0x000fe4000fffe0ff */
[----:B------:R-:W-:Y:S02]  /*1e70*/  USEL UR48, UR48, 0x2, UP0 ;  /* 0x0000000230307887 */ /* 0x000fe40008000000 */
[----:B------:R-:W-:-:S02]  /*1e80*/  UIADD3 UR62, UPT, UPT, UR59, -UR58, URZ ;  /* 0x8000003a3b3e7290 */ /* 0x000fc4000fffe0ff */
[----:B------:R-:W-:Y:S02]  /*1e90*/  UIADD3 UR52, UPT, UPT, UR4, 0x1, URZ ;  /* 0x0000000104347890 */ /* 0x000fe4000fffe0ff */
[----:B--234-:R-:W-:-:S12]  /*1ea0*/  UIADD3 UR60, UPT, UPT, -UR4, URZ, URZ ;  /* 0x000000ff043c7290 */ /* 0x01cfd8000fffe1ff */
.L_x_47:
[----:B------:R-:W-:Y:S01]  /*1eb0*/  UISETP.NE.AND UP0, UPT, UR55, URZ, UPT ;  /* 0x000000ff3700728c */ /* 0x000fe2000bf05270 */
[----:B-1----:R-:W1:Y:S08]  /*1ec0*/  S2UR UR55, SR_CgaCtaId ;  /* 0x00000000003779c3 */ /* 0x002e700000008800 */
[----:B---3--:R-:W-:Y:S05]  /*1ed0*/  BRA.U UP0, `(.L_x_24) ;  /* 0x0000000100347547 */ /* 0x008fea000b800000 */
[----:B------:R-:W2:Y:S01]  /*1ee0*/  S2R R0, SR_CgaCtaId ;  /* 0x0000000000007919 */ /* 0x000ea20000008800 */
[----:B------:R-:W-:Y:S02]  /*1ef0*/  MOV R3, 0x400 ;  /* 0x0000040000037802 */ /* 0x000fe40000000f00 */
[----:B------:R-:W-:Y:S02]  /*1f00*/  SHF.L.U32 R2, R8, 0x1f, RZ ;  /* 0x0000001f08027819 */ /* 0x000fe400000006ff */
[----:B--2---:R-:W-:-:S05]  /*1f10*/  LEA R0, R0, R3, 0x18 ;  /* 0x0000000300007211 */ /* 0x004fca00078ec0ff */
[----:B------:R-:W-:-:S04]  /*1f20*/  IMAD R3, R9, 0x8, R0 ;  /* 0x0000000809037824 */ /* 0x000fc800078e0200 */
[----:B------:R-:W2:Y:S02]  /*1f30*/  SYNCS.PHASECHK.TRANS64.TRYWAIT P0, [R3+URZ+0x2a0], R2 ;  /* 0x0002a002030075a7 */ /* 0x000ea400080011ff */
[----:B--2---:R-:W-:Y:S05]  /*1f40*/  @!P0 BRA `(.L_x_25) ;  /* 0x0000007c00f48947 */ /* 0x004fea0003800000 */
.L_x_167:
[----:B------:R-:W-:Y:S01]  /*1f50*/  VIADD R9, R9, 0x1 ;  /* 0x0000000109097836 */ /* 0x000fe20000000000 */
[----:B------:R2:W-:Y:S04]  /*1f60*/  SYNCS.ARRIVE.TRANS64.A1T0 RZ, [R3+URZ+0x290], RZ ;  /* 0x000290ff03ff79a7 */ /* 0x0005e800081000ff */
[----:B------:R-:W-:-:S04]  /*1f70*/  ISETP.NE.AND P0, PT, R9, 0x2, PT ;  /* 0x000000020900780c */ /* 0x000fc80003f05270 */
[----:B------:R-:W-:Y:S02]  /*1f80*/  SEL R9, R9, RZ, P0 ;  /* 0x000000ff09097207 */ /* 0x000fe40000000000 */
[----:B--2---:R-:W-:-:S04]  /*1f90*/  SEL R3, RZ, 0x1, P0 ;  /* 0x00000001ff037807 */ /* 0x004fc80000000000 */
[----:B------:R-:W-:Y:S02]  /*1fa0*/  LOP3.LUT R8, R8, R3, RZ, 0x3c, !PT ;  /* 0x0000000308087212 */ /* 0x000fe400078e3cff */
.L_x_24:
[----:B------:R-:W-:Y:S01]  /*1fb0*/  UMOV UR5, 0x400 ;  /* 0x0000040000057882 */ /* 0x000fe20000000000 */
[----:B------:R-:W-:Y:S01]  /*1fc0*/  SHF.L.U32 R0, R12, 0x1f, RZ ;  /* 0x0000001f0c007819 */ /* 0x000fe200000006ff */
[----:B-1----:R-:W-:Y:S02]  /*1fd0*/  ULEA UR5, UR55, UR5, 0x18 ;  /* 0x0000000537057291 */ /* 0x002fe4000f8ec0ff */
[----:B------:R-:W-:Y:S02]  /*1fe0*/  UISETP.GE.U32.AND UP0, UPT, UR63, 0x7f, UPT ;  /* 0x0000007f3f00788c */ /* 0x000fe4000bf06070 */
[----:B------:R-:W-:Y:S02]  /*1ff0*/  ULEA UR4, UR14, UR5, 0x3 ;  /* 0x000000050e047291 */ /* 0x000fe4000f8e18ff */
[----:B------:R-:W-:Y:S02]  /*2000*/  ULEA UR35, UR34, UR65, 0x1 ;  /* 0x0000004122237291 */ /* 0x000fe4000f8e08ff */
[----:B------:R-:W-:-:S02]  /*2010*/  ULEA.HI UR11, UR34, UR34, URZ, 0x1 ;  /* 0x00000022220b7291 */ /* 0x000fc4000f8f08ff */
[----:B------:R-:W-:Y:S02]  /*2020*/  USHF.L.U32 UR35, UR35, 0x5, URZ ;  /* 0x0000000523237899 */ /* 0x000fe400080006ff */
[----:B------:R-:W-:Y:S01]  /*2030*/  USHF.R.S32.HI UR11, URZ, 0x1, UR11 ;  /* 0x00000001ff0b7899 */ /* 0x000fe2000801140b */
[----:B------:R1:W2:Y:S01]  /*2040*/  SYNCS.PHASECHK.TRANS64.TRYWAIT P1, [UR4+0x108], R0 ;  /* 0x00010800ff0075a7 */ /* 0x0002a20008021104 */
[----:B------:R-:W-:Y:S01]  /*2050*/  ULEA.HI UR4, UR25, UR25, URZ, 0x1 ;  /* 0x0000001919047291 */ /* 0x000fe2000f8f08ff */
[----:B------:R-:W-:-:S03]  /*2060*/  UMOV UR20, URZ ;  /* 0x000000ff00147c82 */ /* 0x000fc60008000000 */
[----:B------:R-:W-:Y:S02]  /*2070*/  USHF.L.U32 UR43, UR4, 0x7, URZ ;  /* 0x00000007042b7899 */ /* 0x000fe400080006ff */
[----:B------:R-:W-:Y:S02]  /*2080*/  ULOP3.LUT UR27, UR4, 0xfffffffe, URZ, 0xc0, !UPT ;  /* 0xfffffffe041b7892 */ /* 0x000fe4000f8ec0ff */
[----:B------:R-:W-:Y:S02]  /*2090*/  ULOP3.LUT UR43, UR43, 0xffffff00, URZ, 0xc0, !UPT ;  /* 0xffffff002b2b7892 */ /* 0x000fe4000f8ec0ff */
[----:B------:R-:W-:Y:S02]  /*20a0*/  ULOP3.LUT UR27, UR27, 0x1, UR64, 0xf8, !UPT ;  /* 0x000000011b1b7892 */ /* 0x000fe4000f8ef840 */
[----:B------:R-:W-:Y:S01]  /*20b0*/  ULEA UR43, UR61, UR43, 0x5 ;  /* 0x0000002b3d2b7291 */ /* 0x000fe2000f8e28ff */
[----:B------:R-:W-:Y:S11]  /*20c0*/  BRA.U !UP0, `(.L_x_26) ;  /* 0x0000000508247547 */ /* 0x000ff6000b800000 */
[----:B------:R-:W-:Y:S01]  /*20d0*/  UMOV UR15, UR60 ;  /* 0x0000003c000f7c82 */ /* 0x000fe20008000000 */
[----:B------:R-:W-:Y:S01]  /*20e0*/  UMOV UR4, UR14 ;  /* 0x0000000e00047c82 */ /* 0x000fe20008000000 */
[----:B------:R-:W-:Y:S01]  /*20f0*/  UMOV UR28, 0xffffffff ;  /* 0xffffffff001c7882 */ /* 0x000fe20000000000 */
[----:B------:R-:W-:-:S05]  /*2100*/  UMOV UR42, URZ ;  /* 0x000000ff002a7c82 */ /* 0x000fca0008000000 */
.L_x_34:
[----:B------:R-:W-:Y:S01]  /*2110*/  ULEA UR6, UR4, UR5, 0x3 ;  /* 0x0000000504067291 */ /* 0x000fe2000f8e18ff */
[----:B--2---:R-:W-:Y:S01]  /*2120*/  @P4 MOV R2, 0x3000 ;  /* 0x0000300000024802 */ /* 0x004fe20000000f00 */
[----:B--23--:R-:W-:Y:S10]  /*2130*/  @P1 BRA `(.L_x_27) ;  /* 0x00000000000c1947 */ /* 0x00cff40003800000 */
[----:B------:R-:W-:-:S04]  /*2140*/  SHF.L.U32 R3, R12, 0x1f, RZ ;  /* 0x0000001f0c037819 */ /* 0x000fc800000006ff */
[----:B------:R-:W2:Y:S02]  /*2150*/  SYNCS.PHASECHK.TRANS64.TRYWAIT P0, [UR6+0x108], R3 ;  /* 0x00010803ff0075a7 */ /* 0x000ea40008001106 */
[----:B--2---:R-:W-:Y:S05]  /*2160*/  @!P0 BRA `(.L_x_28) ;  /* 0x0000007c00808947 */ /* 0x004fea0003800000 */
.L_x_27:
[----:B------:R2:W-:Y:S01]  /*2170*/  @P4 SYNCS.ARRIVE.TRANS64 RZ, [UR6], R2 ;  /* 0x00000002ffff49a7 */ /* 0x0005e20008000006 */
[----:B------:R-:W-:Y:S02]  /*2180*/  ULOP3.LUT UR7, UR48, 0x2, URZ, 0xfc, !UPT ;  /* 0x0000000230077892 */ /* 0x000fe4000f8efcff */
[----:B------:R-:W-:Y:S02]  /*2190*/  UIADD3 UR15, UPT, UPT, UR15, 0x1, URZ ;  /* 0x000000010f0f7890 */ /* 0x000fe4000fffe0ff */
[----:B------:R-:W-:Y:S02]  /*21a0*/  UISETP.NE.AND UP0, UPT, UR7, 0x2, UPT ;  /* 0x000000020700788c */ /* 0x000fe4000bf05270 */
[----:B------:R-:W-:Y:S02]  /*21b0*/  UIADD3 UR28, UPT, UPT, UR28, 0x1, URZ ;  /* 0x000000011c1c7890 */ /* 0x000fe4000fffe0ff */
[----:B------:R-:W-:-:S05]  /*21c0*/  UISETP.NE.AND UP4, UPT, UR15, 0x1, UPT ;  /* 0x000000010f00788c */ /* 0x000fca000bf85270 */
[----:B------:R-:W-:Y:S05]  /*21d0*/  BRA.U UP0, `(.L_x_29) ;  /* 0x0000000100047547 */ /* 0x000fea000b800000 */
[----:B------:R-:W-:Y:S05]  /*21e0*/  BPT.TRAP 0x1 ;  /* 0x000000040000795c */ /* 0x000fea0000300000 */
.L_x_29:
[----:B------:R-:W-:Y:S04]  /*21f0*/  BSSY.RECONVERGENT B0, `(.L_x_30) ;  /* 0x0000003000007945 */ /* 0x000fe80003800200 */
[----:B------:R-:W-:Y:S05]  /*2200*/  @!P3 BRA `(.L_x_31) ;  /* 0x000000000004b947 */ /* 0x000fea0003800000 */
[----:B------:R-:W-:Y:S05]  /*2210*/  BPT.TRAP 0x1 ;  /* 0x000000040000795c */ /* 0x000fea0000300000 */
.L_x_31:
[----:B------:R-:W-:Y:S05]  /*2220*/  BSYNC.RECONVERGENT B0 ;  /* 0x0000000000007941 */ /* 0x000fea0003800200 */
.L_x_30:
[----:B------:R-:W-:Y:S01]  /*2230*/  UIADD3 UR7, UPT, UPT, UR4, 0x1, URZ ;  /* 0x0000000104077890 */ /* 0x000fe2000fffe0ff */
[----:B------:R-:W-:Y:S01]  /*2240*/  BSSY.RECONVERGENT B0, `(.L_x_32) ;  /* 0x000002d000007945 */ /* 0x000fe20003800200 */
[----:B------:R-:W-:Y:S02]  /*2250*/  ELECT P0, URZ, PT ;  /* 0x0000000000ff782f */ /* 0x000fe40003800000 */
[----:B------:R-:W-:-:S04]  /*2260*/  UISETP.NE.AND UP0, UPT, UR7, 0x21, UPT ;  /* 0x000000210700788c */ /* 0x000fc8000bf05270 */
[----:B------:R-:W-:Y:S02]  /*2270*/  USEL UR8, URZ, 0x1, UP0 ;  /* 0x00000001ff087887 */ /* 0x000fe40008000000 */
[----:B------:R-:W-:-:S04]  /*2280*/  USEL UR14, UR7, URZ, UP0 ;  /* 0x000000ff070e7287 */ /* 0x000fc80008000000 */
[----:B------:R-:W-:Y:S01]  /*2290*/  ULEA UR7, UR14, UR5, 0x3 ;  /* 0x000000050e077291 */ /* 0x000fe2000f8e18ff */
[----:B------:R-:W-:-:S04]  /*22a0*/  LOP3.LUT R12, R12, UR8, RZ, 0x3c, !PT ;  /* 0x000000080c0c7c12 */ /* 0x000fc8000f8e3cff */
[----:B-1----:R-:W-:-:S04]  /*22b0*/  SHF.L.U32 R0, R12, 0x1f, RZ ;  /* 0x0000001f0c007819 */ /* 0x002fc800000006ff */
[----:B------:R1:W3:Y:S01]  /*22c0*/  SYNCS.PHASECHK.TRANS64.TRYWAIT P1, [UR7+0x108], R0 ;  /* 0x00010800ff0075a7 */ /* 0x0002e20008021107 */
[----:B------:R-:W-:Y:S05]  /*22d0*/  @!P0 BRA `(.L_x_33) ;  /* 0x00000000008c8947 */ /* 0x000fea0003800000 */
[----:B------:R-:W-:Y:S02]  /*22e0*/  USHF.L.U32 UR7, UR4, 0x9, URZ ;  /* 0x0000000904077899 */ /* 0x000fe400080006ff */
[----:B------:R-:W-:Y:S02]  /*22f0*/  ULEA UR40, UR4, UR38, 0xc ;  /* 0x0000002604287291 */ /* 0x000fe4000f8e60ff */
[----:B------:R-:W-:Y:S02]  /*2300*/  UIADD3 UR22, UP3, UPT, UR46, 0x80, URZ ;  /* 0x000000802e167890 */ /* 0x000fe4000ff7e0ff */
[----:B------:R-:W-:Y:S02]  /*2310*/  ULEA UR32, UR4, UR5, 0xa ;  /* 0x0000000504207291 */ /* 0x000fe4000f8e50ff */
[----:B------:R-:W-:Y:S02]  /*2320*/  UIADD3 UR20, UP2, UPT, UR46, 0x180, URZ ;  /* 0x000001802e147890 */ /* 0x000fe4000ff5e0ff */
[----:B------:R-:W-:-:S02]  /*2330*/  UIADD3 UR18, UP1, UPT, UR46, 0x280, URZ ;  /* 0x000002802e127890 */ /* 0x000fc4000ff3e0ff */
[----:B------:R-:W-:Y:S02]  /*2340*/  ULOP3.LUT UR24, UR49, UR7, URZ, 0xfc, !UPT ;  /* 0x0000000731187292 */ /* 0x000fe4000f8efcff */
[----:B------:R-:W-:Y:S02]  /*2350*/  UIADD3 UR16, UP0, UPT, UR46, 0x380, URZ ;  /* 0x000003802e107890 */ /* 0x000fe4000ff1e0ff */
[----:B------:R-:W-:Y:S02]  /*2360*/  ULOP3.LUT UR8, UR7, UR45, URZ, 0xfc, !UPT ;  /* 0x0000002d07087292 */ /* 0x000fe4000f8efcff */
[----:B------:R-:W-:Y:S02]  /*2370*/  ULOP3.LUT UR41, UR6, 0xfefffff8, URZ, 0xc0, !UPT ;  /* 0xfefffff806297892 */ /* 0x000fe4000f8ec0ff */
[----:B------:R-:W-:Y:S02]  /*2380*/  UIADD3.X UR23, UPT, UPT, URZ, UR47, URZ, UP3, !UPT ;  /* 0x0000002fff177290 */ /* 0x000fe40009ffe4ff */
[----:B------:R-:W-:-:S02]  /*2390*/  UIADD3 UR40, UPT, UPT, UR5, 0x6600, UR40 ;  /* 0x0000660005287890 */ /* 0x000fc4000fffe028 */
[----:B------:R-:W-:Y:S02]  /*23a0*/  UPRMT UR7, URZ, 0x5410, UR31 ;  /* 0x00005410ff077896 */ /* 0x000fe4000800001f */
[----:B------:R-:W-:Y:S02]  /*23b0*/  UIADD3.X UR21, UPT, UPT, URZ, UR47, URZ, UP2, !UPT ;  /* 0x0000002fff157290 */ /* 0x000fe400097fe4ff */
[----:B------:R-:W-:Y:S02]  /*23c0*/  UIADD3 UR32, UPT, UPT, UR32, 0x27600, URZ ;  /* 0x0002760020207890 */ /* 0x000fe4000fffe0ff */
[----:B------:R-:W-:Y:S02]  /*23d0*/  UIADD3.X UR19, UPT, UPT, URZ, UR47, URZ, UP1, !UPT ;  /* 0x0000002fff137290 */ /* 0x000fe40008ffe4ff */
[----:B------:R-:W-:Y:S02]  /*23e0*/  UIADD3 UR24, UPT, UPT, UR5, 0x2fa00, UR24 ;  /* 0x0002fa0005187890 */ /* 0x000fe4000fffe018 */
[----:B------:R-:W-:-:S02]  /*23f0*/  UIADD3.X UR17, UPT, UPT, URZ, UR47, URZ, UP0, !UPT ;  /* 0x0000002fff117290 */ /* 0x000fc400087fe4ff */
[----:B------:R-:W-:Y:S02]  /*2400*/  UPRMT UR30, URZ, 0x5410, UR37 ;  /* 0x00005410ff1e7896 */ /* 0x000fe40008000025 */
[----:B------:R-:W-:Y:S01]  /*2410*/  UIADD3 UR8, UPT, UPT, UR5, 0x33c00, UR8 ;  /* 0x00033c0005087890 */ /* 0x000fe2000fffe008 */
[----:B------:R-:W-:Y:S01]  /*2420*/  UMOV UR50, 0x0 ;  /* 0x0000000000327882 */ /* 0x000fe20000000000 */
[----:B------:R-:W-:Y:S01]  /*2430*/  UMOV UR51, 0x10000000 ;  /* 0x1000000000337882 */ /* 0x000fe20000000000 */
[----:B------:R-:W-:Y:S01]  /*2440*/  UMOV UR34, UR42 ;  /* 0x0000002a00227c82 */ /* 0x000fe20008000000 */
[----:B------:R-:W-:Y:S01]  /*2450*/  UMOV UR36, UR44 ;  /* 0x0000002c00247c82 */ /* 0x000fe20008000000 */
[----:B------:R-:W-:Y:S01]  /*2460*/  UMOV UR33, UR41 ;  /* 0x0000002900217c82 */ /* 0x000fe20008000000 */
[----:B------:R-:W-:Y:S01]  /*2470*/  UMOV UR29, UR44 ;  /* 0x0000002c001d7c82 */ /* 0x000fe20008000000 */
[----:B------:R-:W-:Y:S01]  /*2480*/  UMOV UR25, UR41 ;  /* 0x0000002900197c82 */ /* 0x000fe20008000000 */
[----:B------:R4:W-:Y:S01]  /*2490*/  UTMALDG.3D.MULTICAST.2CTA [UR40], [UR22], UR7, desc[UR50] ;  /* 0x00003228160073b4 */ /* 0x0009e20008211807 */
[----:B------:R-:W-:Y:S01]  /*24a0*/  UMOV UR12, UR28 ;  /* 0x0000001c000c7c82 */ /* 0x000fe20008000000 */
[----:B------:R-:W-:Y:S01]  /*24b0*/  UMOV UR13, UR44 ;  /* 0x0000002c000d7c82 */ /* 0x000fe20008000000 */
[----:B------:R-:W-:Y:S01]  /*24c0*/  UMOV UR9, UR41 ;  /* 0x0000002900097c82 */ /* 0x000fe20008000000 */
[----:B------:R4:W-:Y:S01]  /*24d0*/  UTMALDG.3D.2CTA [UR32], [UR20], desc[UR50] ;  /* 0x00003220140075b4 */ /* 0x0009e20008211000 */
[----:B------:R4:W-:Y:S01]  /*24e0*/  UTMALDG.4D.MULTICAST.2CTA [UR24], [UR18], UR7, desc[UR50] ;  /* 0x00003218120073b4 */ /* 0x0009e20008219807 */
[----:B------:R4:W-:Y:S02]  /*24f0*/  UTMALDG.4D.MULTICAST.2CTA [UR8], [UR16], UR30, desc[UR50] ;  /* 0x00003208100073b4 */ /* 0x0009e4000821981e */
[----:B----4-:R-:W-:Y:S01]  /*2500*/  NOP ;  /* 0x0000000000007918 */ /* 0x010fe20000000000 */
.L_x_33:
[----:B------:R-:W-:Y:S05]  /*2510*/  BSYNC.RECONVERGENT B0 ;  /* 0x0000000000007941 */ /* 0x000fea0003800200 */
.L_x_32:
[----:B------:R-:W-:Y:S01]  /*2520*/  UIADD3 UR42, UPT, UPT, UR42, 0x40, URZ ;  /* 0x000000402a2a7890 */ /* 0x000fe2000fffe0ff */
[----:B------:R-:W-:Y:S01]  /*2530*/  UMOV UR4, UR14 ;  /* 0x0000000e00047c82 */ /* 0x000fe20008000000 */
[----:B------:R-:W-:Y:S01]  /*2540*/  UMOV UR20, UR52 ;  /* 0x0000003400147c82 */ /* 0x000fe20008000000 */
[----:B------:R-:W-:Y:S09]  /*2550*/  BRA.U UP4, `(.L_x_34) ;  /* 0xfffffff904ec7547 */ /* 0x000ff2000b83ffff */
.L_x_26:
[----:B------:R-:W-:Y:S01]  /*2560*/  ULEA UR4, UR14, UR5, 0x3 ;  /* 0x000000050e047291 */ /* 0x000fe2000f8e18ff */
[----:B-1----:R-:W-:Y:S01]  /*2570*/  SHF.L.U32 R0, R12, 0x1f, RZ ;  /* 0x0000001f0c007819 */ /* 0x002fe200000006ff */
[----:B------:R-:W-:Y:S01]  /*2580*/  @!P2 SYNCS.ARRIVE.TRANS64.A1T0 RZ, [UR5+0x248], RZ ;  /* 0x000248ffffffa9a7 */ /* 0x000fe20008100005 */
[----:B------:R-:W-:-:S06]  /*2590*/  UISETP.GT.AND UP0, UPT, UR59, UR58, UPT ;  /* 0x0000003a3b00728c */ /* 0x000fcc000bf04270 */
[----:B--23--:R1:W2:Y:S03]  /*25a0*/  SYNCS.PHASECHK.TRANS64.TRYWAIT P1, [UR4+0x108], R0 ;  /* 0x00010800ff0075a7 */ /* 0x00c2a60008021104 */
[----:B------:R-:W-:Y:S05]  /*25b0*/  BRA.U !UP0, `(.L_x_35) ;  /* 0x00000005081c7547 */ /* 0x000fea000b800000 */
[----:B------:R-:W-:Y:S01]  /*25c0*/  UIADD3 UR28, UPT, UPT, UR62, UR20, URZ ;  /* 0x000000143e1c7290 */ /* 0x000fe2000fffe0ff */
[----:B------:R-:W-:-:S11]  /*25d0*/  UMOV UR4, UR14 ;  /* 0x0000000e00047c82 */ /* 0x000fd60008000000 */
.L_x_43:
[----:B------:R-:W-:Y:S01]  /*25e0*/  ULEA UR7, UR4, UR5, 0x3 ;  /* 0x0000000504077291 */ /* 0x000fe2000f8e18ff */
[----:B--2---:R-:W-:Y:S01]  /*25f0*/  @P4 MOV R2, 0x3000 ;  /* 0x0000300000024802 */ /* 0x004fe20000000f00 */
[----:B--23--:R-:W-:Y:S10]  /*2600*/  @P1 BRA `(.L_x_36) ;  /* 0x00000000000c1947 */ /* 0x00cff40003800000 */
[----:B------:R-:W-:-:S04]  /*2610*/  SHF.L.U32 R3, R12, 0x1f, RZ ;  /* 0x0000001f0c037819 */ /* 0x000fc800000006ff */
[----:B------:R-:W2:Y:S02]  /*2620*/  SYNCS.PHASECHK.TRANS64.TRYWAIT P0, [UR7+0x108], R3 ;  /* 0x00010803ff0075a7 */ /* 0x000ea40008001107 */
[----:B--2---:R-:W-:Y:S05]  /*2630*/  @!P0 BRA `(.L_x_37) ;  /* 0x0000007800648947 */ /* 0x004fea0003800000 */
.L_x_36:
[----:B------:R2:W-:Y:S01]  /*2640*/  @P4 SYNCS.ARRIVE.TRANS64 RZ, [UR7], R2 ;  /* 0x00000002ffff49a7 */ /* 0x0005e20008000007 */
[----:B------:R-:W-:-:S04]  /*2650*/  ULOP3.LUT UR6, UR48, 0x2, URZ, 0xfc, !UPT ;  /* 0x0000000230067892 */ /* 0x000fc8000f8efcff */
[----:B------:R-:W-:-:S09]  /*2660*/  UISETP.NE.AND UP0, UPT, UR6, 0x2, UPT ;  /* 0x000000020600788c */ /* 0x000fd2000bf05270 */
[----:B------:R-:W-:Y:S05]  /*2670*/  BRA.U UP0, `(.L_x_38) ;  /* 0x0000000100047547 */ /* 0x000fea000b800000 */
[----:B------:R-:W-:Y:S05]  /*2680*/  BPT.TRAP 0x1 ;  /* 0x000000040000795c */ /* 0x000fea0000300000 */
.L_x_38:
[----:B------:R-:W-:Y:S04]  /*2690*/  BSSY.RECONVERGENT B0, `(.L_x_39) ;  /* 0x0000003000007945 */ /* 0x000fe80003800200 */
[----:B------:R-:W-:Y:S05]  /*26a0*/  @!P3 BRA `(.L_x_40) ;  /* 0x000000000004b947 */ /* 0x000fea0003800000 */
[----:B------:R-:W-:Y:S05]  /*26b0*/  BPT.TRAP 0x1 ;  /* 0x000000040000795c */ /* 0x000fea0000300000 */
.L_x_40:
[----:B------:R-:W-:Y:S05]  /*26c0*/  BSYNC.RECONVERGENT B0 ;  /* 0x0000000000007941 */ /* 0x000fea0003800200 */
.L_x_39:
        /* <DEDUP_REMOVED lines=11> */
[----:B------:R-:W-:Y:S02]  /*2780*/  ULEA UR40, UR4, UR38, 0xc ;  /* 0x0000002604287291 */ /* 0x000fe4000f8e60ff */
[----:B------:R-:W-:Y:S02]  /*2790*/  UIADD3 UR12, UP3, UPT, UR46, 0x80, URZ ;  /* 0x000000802e0c7890 */ /* 0x000fe4000ff7e0ff */
[----:B------:R-:W-:Y:S02]  /*27a0*/  ULEA UR32, UR4, UR5, 0xa ;  /* 0x0000000504207291 */ /* 0x000fe4000f8e50ff */
[----:B------:R-:W-:Y:S02]  /*27b0*/  UIADD3 UR8, UP2, UPT, UR46, 0x180, URZ ;  /* 0x000001802e087890 */ /* 0x000fe4000ff5e0ff */
[----:B------:R-:W-:Y:S02]  /*27c0*/  USHF.L.U32 UR42, UR20, 0x6, URZ ;  /* 0x00000006142a7899 */ /* 0x000fe400080006ff */
[----:B------:R-:W-:-:S02]  /*27d0*/  ULOP3.LUT UR41, UR7, 0xfefffff8, URZ, 0xc0, !UPT ;  /* 0xfefffff807297892 */ /* 0x000fc4000f8ec0ff */
[----:B------:R-:W-:Y:S02]  /*27e0*/  UIADD3.X UR13, UPT, UPT, URZ, UR47, URZ, UP3, !UPT ;  /* 0x0000002fff0d7290 */ /* 0x000fe40009ffe4ff */
[----:B------:R-:W-:Y:S02]  /*27f0*/  UIADD3 UR40, UPT, UPT, UR5, 0x6600, UR40 ;  /* 0x0000660005287890 */ /* 0x000fe4000fffe028 */
[----:B------:R-:W-:Y:S02]  /*2800*/  UPRMT UR15, URZ, 0x5410, UR31 ;  /* 0x00005410ff0f7896 */ /* 0x000fe4000800001f */
[----:B------:R-:W-:Y:S02]  /*2810*/  UIADD3.X UR9, UPT, UPT, URZ, UR47, URZ, UP2, !UPT ;  /* 0x0000002fff097290 */ /* 0x000fe400097fe4ff */
[----:B------:R-:W-:Y:S02]  /*2820*/  UIADD3 UR32, UPT, UPT, UR32, 0x27600, URZ ;  /* 0x0002760020207890 */ /* 0x000fe4000fffe0ff */
[----:B------:R-:W-:Y:S01]  /*2830*/  USHF.L.U32 UR6, UR4, 0x9, URZ ;  /* 0x0000000904067899 */ /* 0x000fe200080006ff */
[----:B------:R-:W-:Y:S01]  /*2840*/  UMOV UR50, 0x0 ;  /* 0x0000000000327882 */ /* 0x000fe20000000000 */
[----:B------:R-:W-:-:S02]  /*2850*/  UMOV UR51, 0x10000000 ;  /* 0x1000000000337882 */ /* 0x000fc40000000000 */
[----:B------:R-:W-:Y:S01]  /*2860*/  ULOP3.LUT UR16, UR49, UR6, URZ, 0xfc, !UPT ;  /* 0x0000000631107292 */ /* 0x000fe2000f8efcff */
[----:B------:R4:W-:Y:S01]  /*2870*/  UTMALDG.3D.MULTICAST.2CTA [UR40], [UR12], UR15, desc[UR50] ;  /* 0x000032280c0073b4 */ /* 0x0009e2000821180f */
[----:B------:R-:W-:Y:S02]  /*2880*/  UIADD3 UR24, UP1, UPT, UR46, 0x280, URZ ;  /* 0x000002802e187890 */ /* 0x000fe4000ff3e0ff */
[----:B------:R-:W-:Y:S02]  /*2890*/  ULOP3.LUT UR6, UR6, UR45, URZ, 0xfc, !UPT ;  /* 0x0000002d06067292 */ /* 0x000fe4000f8efcff */
[----:B------:R-:W-:Y:S01]  /*28a0*/  UIADD3 UR22, UP0, UPT, UR46, 0x380, URZ ;  /* 0x000003802e167890 */ /* 0x000fe2000ff1e0ff */
[----:B------:R-:W-:Y:S01]  /*28b0*/  UMOV UR36, UR44 ;  /* 0x0000002c00247c82 */ /* 0x000fe20008000000 */
[----:B------:R-:W-:Y:S01]  /*28c0*/  UMOV UR33, UR41 ;  /* 0x0000002900217c82 */ /* 0x000fe20008000000 */
[----:B------:R-:W-:Y:S01]  /*28d0*/  UMOV UR34, UR42 ;  /* 0x0000002a00227c82 */ /* 0x000fe20008000000 */
[----:B------:R-:W-:Y:S01]  /*28e0*/  UIADD3.X UR25, UPT, UPT, URZ, UR47, URZ, UP1, !UPT ;  /* 0x0000002fff197290 */ /* 0x000fe20008ffe4ff */
[----:B------:R2:W-:Y:S01]  /*28f0*/  UTMALDG.3D.2CTA [UR32], [UR8], desc[UR50] ;  /* 0x00003220080075b4 */ /* 0x0005e20008211000 */
[----:B------:R-:W-:-:S02]  /*2900*/  UIADD3 UR16, UPT, UPT, UR5, 0x2fa00, UR16 ;  /* 0x0002fa0005107890 */ /* 0x000fc4000fffe010 */
[----:B------:R-:W-:Y:S01]  /*2910*/  UIADD3.X UR23, UPT, UPT, URZ, UR47, URZ, UP0, !UPT ;  /* 0x0000002fff177290 */ /* 0x000fe200087fe4ff */
[----:B------:R-:W-:Y:S01]  /*2920*/  UMOV UR18, UR26 ;  /* 0x0000001a00127c82 */ /* 0x000fe20008000000 */
[----:B------:R-:W-:Y:S01]  /*2930*/  UMOV UR19, UR27 ;  /* 0x0000001b00137c82 */ /* 0x000fe20008000000 */
[----:B------:R-:W-:Y:S01]  /*2940*/  UMOV UR21, UR44 ;  /* 0x0000002c00157c82 */ /* 0x000fe20008000000 */
[----:B------:R-:W-:-:S03]  /*2950*/  UMOV UR17, UR41 ;  /* 0x0000002900117c82 */ /* 0x000fc60008000000 */
[----:B------:R1:W-:Y:S01]  /*2960*/  UTMALDG.4D.MULTICAST.2CTA [UR16], [UR24], UR15, desc[UR50] ;  /* 0x00003210180073b4 */ /* 0x0003e2000821980f */
[----:B----4-:R-:W-:Y:S01]  /*2970*/  UMOV UR12, UR20 ;  /* 0x00000014000c7c82 */ /* 0x010fe20008000000 */
[----:B------:R-:W-:Y:S01]  /*2980*/  UMOV UR13, UR44 ;  /* 0x0000002c000d7c82 */ /* 0x000fe20008000000 */
[----:B--2---:R-:W-:Y:S02]  /*2990*/  UIADD3 UR8, UPT, UPT, UR5, 0x33c00, UR6 ;  /* 0x00033c0005087890 */ /* 0x004fe4000fffe006 */
[----:B------:R-:W-:Y:S01]  /*29a0*/  UPRMT UR6, URZ, 0x5410, UR37 ;  /* 0x00005410ff067896 */ /* 0x000fe20008000025 */
[----:B------:R-:W-:-:S08]  /*29b0*/  UMOV UR9, UR41 ;  /* 0x0000002900097c82 */ /* 0x000fd00008000000 */
[----:B------:R1:W-:Y:S02]  /*29c0*/  UTMALDG.4D.MULTICAST.2CTA [UR8], [UR22], UR6, desc[UR50] ;  /* 0x00003208160073b4 */ /* 0x0003e40008219806 */
[----:B-1----:R-:W-:Y:S01]  /*29d0*/  NOP ;  /* 0x0000000000007918 */ /* 0x002fe20000000000 */
.L_x_42:
[----:B------:R-:W-:Y:S05]  /*29e0*/  BSYNC.RECONVERGENT B0 ;  /* 0x0000000000007941 */ /* 0x000fea0003800200 */
.L_x_41:
[----:B------:R-:W-:Y:S01]  /*29f0*/  UIADD3 UR20, UPT, UPT, UR20, 0x1, URZ ;  /* 0x0000000114147890 */ /* 0x000fe2000fffe0ff */
[----:B------:R-:W-:-:S03]  /*2a00*/  UMOV UR4, UR14 ;  /* 0x0000000e00047c82 */ /* 0x000fc60008000000 */
[----:B------:R-:W-:-:S09]  /*2a10*/  UISETP.NE.AND UP0, UPT, UR20, UR28, UPT ;  /* 0x0000001c1400728c */ /* 0x000fd2000bf05270 */
[----:B------:R-:W-:Y:S05]  /*2a20*/  BRA.U UP0, `(.L_x_43) ;  /* 0xfffffff900ec7547 */ /* 0x000fea000b83ffff */
.L_x_35:
[C---:B------:R-:W-:Y:S01]  /*2a30*/  LEA R3, R11.reuse, UR5, 0x3 ;  /* 0x000000050b037c11 */ /* 0x040fe2000f8e18ff */
[----:B------:R-:W-:Y:S01]  /*2a40*/  NOP ;  /* 0x0000000000007918 */ /* 0x000fe20000000000 */
[----:B-1----:R-:W-:Y:S02]  /*2a50*/  SHF.L.U32 R0, R10, 0x1f, RZ ;  /* 0x0000001f0a007819 */ /* 0x002fe400000006ff */
[----:B------:R-:W-:Y:S02]  /*2a60*/  LEA R5, R11, UR5, 0x4 ;  /* 0x000000050b057c11 */ /* 0x000fe4000f8e20ff */
[----:B------:R-:W1:Y:S02]  /*2a70*/  SYNCS.PHASECHK.TRANS64.TRYWAIT P0, [R3+URZ+0x250], R0 ;  /* 0x00025000030075a7 */ /* 0x000e6400080011ff */
[----:B-1----:R-:W-:Y:S05]  /*2a80*/  @!P0 BRA `(.L_x_44) ;  /* 0x0000007400688947 */ /* 0x002fea0003800000 */
.L_x_170:
[----:B------:R-:W4:Y:S01]  /*2a90*/  LDS.128 R4, [R5+0x2c0] ;  /* 0x0002c00005047984 */ /* 0x000f220000000c00 */
[----:B------:R-:W-:Y:S01]  /*2aa0*/  UISETP.GE.AND UP0, UPT, UR39, 0x1, UPT ;  /* 0x000000012700788c */ /* 0x000fe2000bf06270 */
[----:B------:R-:W-:Y:S01]  /*2ab0*/  @!PT LDS RZ, [RZ] ;  /* 0x00000000fffff984 */ /* 0x000fe20000000800 */
[----:B------:R-:W-:Y:S01]  /*2ac0*/  @!PT LDS RZ, [RZ] ;  /* 0x00000000fffff984 */ /* 0x000fe20000000800 */
[----:B------:R-:W-:Y:S01]  /*2ad0*/  @!PT LDS RZ, [RZ] ;  /* 0x00000000fffff984 */ /* 0x000fe20000000800 */
[----:B------:R-:W-:Y:S01]  /*2ae0*/  @!PT LDS RZ, [RZ] ;  /* 0x00000000fffff984 */ /* 0x000fe20000000800 */
[----:B------:R1:W-:Y:S06]  /*2af0*/  MEMBAR.ALL.CTA ;  /* 0x0000000000007992 */ /* 0x0003ec0000008000 */
[----:B-1----:R-:W1:Y:S01]  /*2b00*/  FENCE.VIEW.ASYNC.S ;  /* 0x00000000000073c6 */ /* 0x002e620000000000 */
[----:B----4-:R-:W-:-:S13]  /*2b10*/  LOP3.LUT P0, RZ, R6, 0x1, RZ, 0xc0, !PT ;  /* 0x0000000106ff7812 */ /* 0x010fda000780c0ff */
[----:B-1----:R-:W-:Y:S01]  /*2b20*/  VOTEU.ANY UP1, P0 ;  /* 0x0000000000ff7886 */ /* 0x002fe20000020100 */
[----:B------:R-:W-:-:S13]  /*2b30*/  PLOP3.LUT P0, PT, PT, PT, UP1, 0x80, 0x8 ;  /* 0x000000000008781c */ /* 0x000fda0003f0f018 */
[----:B------:R-:W-:Y:S02]  /*2b40*/  @P0 LOP3.LUT R0, R5, 0xffff, RZ, 0xc0, !PT ;  /* 0x0000ffff05000812 */ /* 0x000fe400078ec0ff */
[----:B--2---:R-:W-:Y:S02]  /*2b50*/  @P0 MOV R2, R4 ;  /* 0x0000000400020202 */ /* 0x004fe40000000f00 */
[----:B------:R-:W-:Y:S01]  /*2b60*/  @P0 R2UR UR6, R0 ;  /* 0x00000000000602ca */ /* 0x000fe200000e0000 */
[----:B------:R-:W-:Y:S01]  /*2b70*/  VIADD R0, R3, 0x260 ;  /* 0x0000026003007836 */ /* 0x000fe20000000000 */
[----:B------:R-:W-:Y:S02]  /*2b80*/  @P0 SHF.R.U32.HI R4, RZ, 0x10, R5 ;  /* 0x00000010ff040819 */ /* 0x000fe40000011605 */
[----:B------:R-:W-:Y:S02]  /*2b90*/  @P0 R2UR UR7, R2 ;  /* 0x00000000020702ca */ /* 0x000fe400000e0000 */
[----:B------:R-:W-:-:S02]  /*2ba0*/  PRMT R0, RZ, 0x654, R0 ;  /* 0x00000654ff007816 */ /* 0x000fc40000000000 */
[----:B------:R-:W-:Y:S02]  /*2bb0*/  @P0 R2UR UR4, R4 ;  /* 0x00000000040402ca */ /* 0x000fe400000e0000 */
[----:B------:R1:W-:Y:S03]  /*2bc0*/  SYNCS.ARRIVE.TRANS64.RED.A1T0 RZ, [R0+URZ], RZ ;  /* 0x000000ff00ff79a7 */ /* 0x0003e600081004ff */
[----:B------:R-:W-:-:S04]  /*2bd0*/  @UP1 UMOV UR53, UR6 ;  /* 0x0000000600351c82 */ /* 0x000fc80008000000 */
[----:B------:R-:W-:-:S04]  /*2be0*/  @UP1 UMOV UR54, UR7 ;  /* 0x0000000700361c82 */ /* 0x000fc80008000000 */
[----:B------:R-:W-:Y:S01]  /*2bf0*/  @UP1 UMOV UR44, UR4 ;  /* 0x00000004002c1c82 */ /* 0x000fe20008000000 */
[----:B------:R-:W-:Y:S05]  /*2c00*/  BRA.U !UP0, `(.L_x_45) ;  /* 0x0000000108d47547 */ /* 0x000fea000b800000 */
[----:B------:R-:W2:Y:S01]  /*2c10*/  LDCU.128 UR16, c[0x0][0xf10] ;  /* 0x0001e200ff1077ac */ /* 0x000ea20008000c00 */
[----:B------:R-:W4:Y:S01]  /*2c20*/  LDCU UR11, c[0x0][0xf20] ;  /* 0x0001e400ff0b77ac */ /* 0x000f220008000800 */
[----:B------:R-:W3:Y:S01]  /*2c30*/  LDCU UR24, c[0x0][0xf0c] ;  /* 0x0001e180ff1877ac */ /* 0x000ee20008000800 */
[----:B------:R-:W1:Y:S01]  /*2c40*/  LDCU.64 UR8, c[0x0][0xf28] ;  /* 0x0001e500ff0877ac */ /* 0x000e620008000a00 */
[----:B------:R-:W-:Y:S02]  /*2c50*/  UISETP.NE.AND UP3, UPT, UR39, 0x1, UPT ;  /* 0x000000012700788c */ /* 0x000fe4000bf65270 */
[----:B--2---:R-:W-:Y:S02]  /*2c60*/  UIMAD.WIDE.U32 UR12, UR56, UR19, URZ ;  /* 0x00000013380c72a5 */ /* 0x004fe4000f8e00ff */
[----:B------:R-:W-:Y:S02]  /*2c70*/  UIMAD.WIDE.U32 UR6, UR57, UR16, URZ ;  /* 0x00000010390672a5 */ /* 0x000fe4000f8e00ff */
[----:B------:R-:W-:-:S02]  /*2c80*/  UISETP.NE.AND UP0, UPT, UR18, 0x1, UPT ;  /* 0x000000011200788c */ /* 0x000fc4000bf05270 */
[----:B------:R-:W-:Y:S01]  /*2c90*/  UIMAD.WIDE.U32 UR22, UR53, UR19, URZ ;  /* 0x00000013351672a5 */ /* 0x000fe2000f8e00ff */
[----:B------:R-:W-:Y:S02]  /*2ca0*/  UMOV UR12, UR13 ;  /* 0x0000000d000c7c82 */ /* 0x000fe40008000000 */
[----:B------:R-:W-:Y:S01]  /*2cb0*/  UMOV UR6, UR7 ;  /* 0x0000000700067c82 */ /* 0x000fe20008000000 */
[----:B----4-:R-:W-:Y:S02]  /*2cc0*/  USHF.R.U32.HI UR12, URZ, UR11, UR12 ;  /* 0x0000000bff0c7299 */ /* 0x010fe4000801160c */
[----:B------:R-:W-:Y:S02]  /*2cd0*/  USHF.R.U32.HI UR7, URZ, UR17, UR6 ;  /* 0x00000011ff077299 */ /* 0x000fe40008011606 */
[----:B---3--:R-:W-:Y:S02]  /*2ce0*/  UISETP.NE.AND UP2, UPT, UR24, 0x1, UPT ;  /* 0x000000011800788c */ /* 0x008fe4000bf45270 */
[----:B------:R-:W-:-:S02]  /*2cf0*/  USEL UR6, UR56, UR12, !UP0 ;  /* 0x0000000c38067287 */ /* 0x000fc4000c000000 */
[----:B------:R-:W-:Y:S02]  /*2d00*/  USEL UR7, UR57, UR7, !UP2 ;  /* 0x0000000739077287 */ /* 0x000fe4000d000000 */
[----:B-1----:R-:W-:Y:S01]  /*2d10*/  UIMAD.WIDE.U32 UR12, UR6, UR8, URZ ;  /* 0x00000008060c72a5 */ /* 0x002fe2000f8e00ff */
[----:B------:R-:W-:Y:S01]  /*2d20*/  UMOV UR4, UR23 ;  /* 0x0000001700047c82 */ /* 0x000fe20008000000 */
[----:B------:R-:W-:Y:S02]  /*2d30*/  UIMAD.WIDE.U32 UR20, UR54, UR16, URZ ;  /* 0x00000010361472a5 */ /* 0x000fe4000f8e00ff */
[----:B------:R-:W-:-:S03]  /*2d40*/  UIMAD.WIDE.U32 UR22, UR7, UR8, URZ ;  /* 0x00000008071672a5 */ /* 0x000fc6000f8e00ff */
[----:B------:R-:W-:Y:S01]  /*2d50*/  UMOV UR12, UR13 ;  /* 0x0000000d000c7c82 */ /* 0x000fe20008000000 */
[----:B------:R-:W-:Y:S02]  /*2d60*/  USHF.R.U32.HI UR4, URZ, UR11, UR4 ;  /* 0x0000000bff047299 */ /* 0x000fe40008011604 */
[----:B------:R-:W-:Y:S01]  /*2d70*/  @UP3 USHF.R.U32.HI UR6, URZ, UR9, UR12 ;  /* 0x00000009ff063299 */ /* 0x000fe2000801160c */
[----:B------:R-:W-:Y:S01]  /*2d80*/  UMOV UR20, UR21 ;  /* 0x0000001500147c82 */ /* 0x000fe20008000000 */
[----:B------:R-:W-:Y:S01]  /*2d90*/  UMOV UR22, UR23 ;  /* 0x0000001700167c82 */ /* 0x000fe20008000000 */
[----:B------:R-:W-:Y:S02]  /*2da0*/  USHF.R.U32.HI UR17, URZ, UR17, UR20 ;  /* 0x00000011ff117299 */ /* 0x000fe40008011614 */
[----:B------:R-:W-:Y:S02]  /*2db0*/  USEL UR4, UR53, UR4, !UP0 ;  /* 0x0000000435047287 */ /* 0x000fe4000c000000 */
[----:B------:R-:W-:-:S02]  /*2dc0*/  @UP3 USHF.R.U32.HI UR7, URZ, UR9, UR22 ;  /* 0x00000009ff073299 */ /* 0x000fc40008011616 */
[----:B------:R-:W-:Y:S02]  /*2dd0*/  UIMAD UR11, UR39, UR6, URZ ;  /* 0x00000006270b72a4 */ /* 0x000fe4000f8e02ff */
[----:B------:R-:W-:Y:S02]  /*2de0*/  USEL UR6, UR54, UR17, !UP2 ;  /* 0x0000001136067287 */ /* 0x000fe4000d000000 */
[----:B------:R-:W-:Y:S02]  /*2df0*/  UIMAD UR12, UR39, UR7, URZ ;  /* 0x00000007270c72a4 */ /* 0x000fe4000f8e02ff */
[----:B------:R-:W-:Y:S02]  /*2e00*/  UISETP.GE.AND UP0, UPT, UR4, UR11, UPT ;  /* 0x0000000b0400728c */ /* 0x000fe4000bf06270 */
[----:B------:R-:W-:Y:S02]  /*2e10*/  UIMAD.WIDE.U32 UR16, UR4, UR8, URZ ;  /* 0x00000008041072a5 */ /* 0x000fe4000f8e00ff */
[----:B------:R-:W-:-:S02]  /*2e20*/  UISETP.GE.OR UP0, UPT, UR6, UR12, UP0 ;  /* 0x0000000c0600728c */ /* 0x000fc40008706670 */
        /* <DEDUP_REMOVED lines=19> */
.L_x_45:
[----:B------:R-:W2:Y:S02]  /*2f60*/  LDCU UR4, c[0x0][0xf30] ;  /* 0x0001e600ff0477ac */ /* 0x000ea40008000800 */
[----:B--2---:R-:W-:-:S09]  /*2f70*/  UISETP.NE.AND UP0, UPT, UR4, 0x1, UPT ;  /* 0x000000010400788c */ /* 0x004fd2000bf05270 */
[----:B------:R-:W-:Y:S05]  /*2f80*/  BRA.U UP0, `(.L_x_46) ;  /* 0x0000000100447547 */ /* 0x000fea000b800000 */
[----:B------:R-:W2:Y:S01]  /*2f90*/  LDCU.128 UR16, c[0x0][0xf10] ;  /* 0x0001e200ff1077ac */ /* 0x000ea20008000c00 */
[----:B------:R-:W4:Y:S01]  /*2fa0*/  LDCU UR11, c[0x0][0xf0c] ;  /* 0x0001e180ff0b77ac */ /* 0x000f220008000800 */
[----:B------:R-:W1:Y:S01]  /*2fb0*/  LDCU UR12, c[0x0][0xf20] ;  /* 0x0001e400ff0c77ac */ /* 0x000e620008000800 */
[----:B--2---:R-:W-:Y:S02]  /*2fc0*/  UIMAD.WIDE.U32 UR8, UR54, UR16, URZ ;  /* 0x00000010360872a5 */ /* 0x004fe4000f8e00ff */
[----:B------:R-:W-:Y:S02]  /*2fd0*/  UIMAD.WIDE.U32 UR6, UR53, UR19, URZ ;  /* 0x00000013350672a5 */ /* 0x000fe4000f8e00ff */
[----:B----4-:R-:W-:Y:S02]  /*2fe0*/  UISETP.NE.AND UP2, UPT, UR11, 0x1, UPT ;  /* 0x000000010b00788c */ /* 0x010fe4000bf45270 */
[----:B------:R-:W-:Y:S01]  /*2ff0*/  UISETP.NE.AND UP0, UPT, UR18, 0x1, UPT ;  /* 0x000000011200788c */ /* 0x000fe2000bf05270 */
[----:B------:R-:W-:-:S02]  /*3000*/  UMOV UR8, UR9 ;  /* 0x0000000900087c82 */ /* 0x000fc40008000000 */
[----:B------:R-:W-:Y:S01]  /*3010*/  UMOV UR4, UR7 ;  /* 0x0000000700047c82 */ /* 0x000fe20008000000 */
[----:B------:R-:W-:Y:S02]  /*3020*/  USHF.R.U32.HI UR17, URZ, UR17, UR8 ;  /* 0x00000011ff117299 */ /* 0x000fe40008011608 */
[----:B-1----:R-:W-:Y:S02]  /*3030*/  USHF.R.U32.HI UR4, URZ, UR12, UR4 ;  /* 0x0000000cff047299 */ /* 0x002fe40008011604 */
[----:B------:R-:W-:Y:S02]  /*3040*/  USEL UR6, UR54, UR17, !UP2 ;  /* 0x0000001136067287 */ /* 0x000fe4000d000000 */
[----:B------:R-:W-:-:S04]  /*3050*/  USEL UR4, UR53, UR4, !UP0 ;  /* 0x0000000435047287 */ /* 0x000fc8000c000000 */
[----:B------:R-:W-:Y:S02]  /*3060*/  UIADD3 UR7, UPT, UPT, UR6, -UR4, URZ ;  /* 0x8000000406077290 */ /* 0x000fe4000fffe0ff */
[----:B------:R-:W-:Y:S02]  /*3070*/  UIADD3 UR4, UPT, UPT, -UR6, UR4, URZ ;  /* 0x0000000406047290 */ /* 0x000fe4000fffe1ff */
[----:B------:R-:W-:Y:S02]  /*3080*/  UIMAD UR53, UR7, UR18, UR53 ;  /* 0x00000012073572a4 */ /* 0x000fe4000f8e0235 */
[----:B------:R-:W-:-:S12]  /*3090*/  UIMAD UR54, UR4, UR11, UR54 ;  /* 0x0000000b043672a4 */ /* 0x000fd8000f8e0236 */
.L_x_46:
[----:B------:R-:W-:Y:S01]  /*30a0*/  VIADD R11, R11, 0x1 ;  /* 0x000000010b0b7836 */ /* 0x000fe20000000000 */
[----:B------:R-:W-:Y:S02]  /*30b0*/  R2UR UR6, R91 ;  /* 0x000000005b0672ca */ /* 0x000fe400000e0000 */
[----:B------:R-:W-:Y:S02]  /*30c0*/  R2UR UR4, R90 ;  /* 0x000000005a0472ca */ /* 0x000fe400000e0000 */
[C---:B------:R-:W-:Y:S02]  /*30d0*/  ISETP.NE.AND P0, PT, R11.reuse, 0x2, PT ;  /* 0x000000020b00780c */ /* 0x040fe40003f05270 */
[----:B------:R-:W-:Y:S02]  /*30e0*/  PLOP3.LUT P2, PT, PT, PT, PT, 0x80, 0x8 ;  /* 0x000000000008781c */ /* 0x000fe40003f4f070 */
[----:B------:R-:W-:Y:S02]  /*30f0*/  SEL R3, RZ, 0x1, P0 ;  /* 0x00000001ff037807 */ /* 0x000fe40000000000 */
[----:B------:R-:W-:-:S02]  /*3100*/  SEL R11, R11, RZ, P0 ;  /* 0x000000ff0b0b7207 */ /* 0x000fc40000000000 */
[----:B------:R-:W-:Y:S01]  /*3110*/  LOP3.LUT R10, R10, R3, RZ, 0x3c, !PT ;  /* 0x000000030a0a7212 */ /* 0x000fe200078e3cff */
[----:B------:R-:W-:Y:S02]  /*3120*/  UIADD3 UR25, UPT, UPT, UR54, UR6, URZ ;  /* 0x0000000636197290 */ /* 0x000fe4000fffe0ff */
[----:B------:R-:W-:Y:S01]  /*3130*/  UIADD3 UR34, UPT, UPT, UR53, UR4, URZ ;  /* 0x0000000435227290 */ /* 0x000fe2000fffe0ff */
[----:B------:R-:W-:Y:S11]  /*3140*/  BRA.U UP1, `(.L_x_47) ;  /* 0xffffffed01587547 */ /* 0x000ff6000b83ffff */
[----:B------:R-:W-:Y:S01]  /*3150*/  UIADD3 UR7, UPT, UPT, UR5, 0x108, URZ ;  /* 0x0000010805077890 */ /* 0x000fe2000fffe0ff */
[----:B------:R-:W-:-:S03]  /*3160*/  SHF.L.U32 R3, R12, 0x1f, RZ ;  /* 0x0000001f0c037819 */ /* 0x000fc600000006ff */
[----:B------:R-:W-:-:S09]  /*3170*/  ULEA UR4, UR14, UR7, 0x3 ;  /* 0x000000070e047291 */ /* 0x000fd2000f8e18ff */
[----:B------:R-:W2:Y:S02]  /*3180*/  SYNCS.PHASECHK.TRANS64.TRYWAIT P0, [UR4], R3 ;  /* 0x00000003ff0075a7 */ /* 0x000ea40008001104 */
[----:B--2---:R-:W-:Y:S05]  /*3190*/  @!P0 BRA `(.L_x_48) ;  /* 0x0000006c00b88947 */ /* 0x004fea0003800000 */
.L_x_172:
[----:B------:R-:W-:-:S04]  /*31a0*/  UIADD3 UR4, UPT, UPT, UR14, 0x1, URZ ;  /* 0x000000010e047890 */ /* 0x000fc8000fffe0ff */
[----:B------:R-:W-:-:S04]  /*31b0*/  UISETP.NE.AND UP0, UPT, UR4, 0x21, UPT ;  /* 0x000000210400788c */ /* 0x000fc8000bf05270 */
[----:B------:R-:W-:Y:S02]  /*31c0*/  USEL UR6, URZ, 0x1, UP0 ;  /* 0x00000001ff067887 */ /* 0x000fe40008000000 */
[----:B------:R-:W-:-:S04]  /*31d0*/  USEL UR4, UR4, URZ, UP0 ;  /* 0x000000ff04047287 */ /* 0x000fc80008000000 */
[----:B------:R-:W-:Y:S01]  /*31e0*/  ULEA UR5, UR4, UR7, 0x3 ;  /* 0x0000000704057291 */ /* 0x000fe2000f8e18ff */
[----:B------:R-:W-:-:S04]  /*31f0*/  LOP3.LUT R2, R12, UR6, RZ, 0x3c, !PT ;  /* 0x000000060c027c12 */ /* 0x000fc8000f8e3cff */
[----:B-1----:R-:W-:-:S04]  /*3200*/  SHF.L.U32 R3, R2, 0x1f, RZ ;  /* 0x0000001f02037819 */ /* 0x002fc800000006ff */
[----:B------:R-:W1:Y:S02]  /*3210*/  SYNCS.PHASECHK.TRANS64.TRYWAIT P0, [UR5], R3 ;  /* 0x00000003ff0075a7 */ /* 0x000e640008001105 */
[----:B-1----:R-:W-:Y:S05]  /*3220*/  @!P0 BRA `(.L_x_49) ;  /* 0x0000006c00ac8947 */ /* 0x002fea0003800000 */
.L_x_174:
        /* <DEDUP_REMOVED lines=9> */
.L_x_176:
        /* <DEDUP_REMOVED lines=9> */
.L_x_178:
        /* <DEDUP_REMOVED lines=9> */
.L_x_180:
        /* <DEDUP_REMOVED lines=9> */
.L_x_182:
        /* <DEDUP_REMOVED lines=9> */
.L_x_184:
        /* <DEDUP_REMOVED lines=9> */
.L_x_186:
        /* <DEDUP_REMOVED lines=9> */
.L_x_188:
        /* <DEDUP_REMOVED lines=9> */
.L_x_190:
        /* <DEDUP_REMOVED lines=9> */
.L_x_192:
        /* <DEDUP_REMOVED lines=9> */
.L_x_194:
        /* <DEDUP_REMOVED lines=9> */
.L_x_196:
        /* <DEDUP_REMOVED lines=9> */
.L_x_198:
        /* <DEDUP_REMOVED lines=9> */
.L_x_200:
        /* <DEDUP_REMOVED lines=9> */
.L_x_202:
        /* <DEDUP_REMOVED lines=9> */
.L_x_204:
        /* <DEDUP_REMOVED lines=9> */
.L_x_206:
        /* <DEDUP_REMOVED lines=9> */
.L_x_208:
        /* <DEDUP_REMOVED lines=9> */
.L_x_210:
        /* <DEDUP_REMOVED lines=9> */
.L_x_212:
        /* <DEDUP_REMOVED lines=9> */
.L_x_214:
        /* <DEDUP_REMOVED lines=9> */
.L_x_216:
        /* <DEDUP_REMOVED lines=9> */
.L_x_218:
        /* <DEDUP_REMOVED lines=9> */
.L_x_220:
        /* <DEDUP_REMOVED lines=9> */
.L_x_222:
        /* <DEDUP_REMOVED lines=9> */
.L_x_224:
        /* <DEDUP_REMOVED lines=9> */
.L_x_226:
        /* <DEDUP_REMOVED lines=9> */
.L_x_228:
        /* <DEDUP_REMOVED lines=9> */
.L_x_230:
        /* <DEDUP_REMOVED lines=9> */
.L_x_232:
        /* <DEDUP_REMOVED lines=9> */
.L_x_234:
[----:B------:R-:W-:-:S04]  /*4310*/  UIADD3 UR4, UPT, UPT, UR4, 0x1, URZ ;  /* 0x0000000104047890 */ /* 0x000fc8000fffe0ff */
[----:B------:R-:W-:-:S04]  /*4320*/  UISETP.NE.AND UP0, UPT, UR4, 0x21, UPT ;  /* 0x000000210400788c */ /* 0x000fc8000bf05270 */
[----:B------:R-:W-:Y:S02]  /*4330*/  USEL UR5, URZ, 0x1, UP0 ;  /* 0x00000001ff057887 */ /* 0x000fe40008000000 */
[----:B------:R-:W-:-:S04]  /*4340*/  USEL UR4, UR4, URZ, UP0 ;  /* 0x000000ff04047287 */ /* 0x000fc80008000000 */
[----:B------:R-:W-:Y:S01]  /*4350*/  ULEA UR4, UR4, UR7, 0x3 ;  /* 0x0000000704047291 */ /* 0x000fe2000f8e18ff */
[----:B-1----:R-:W-:-:S04]  /*4360*/  LOP3.LUT R3, R2, UR5, RZ, 0x3c, !PT ;  /* 0x0000000502037c12 */ /* 0x002fc8000f8e3cff */
[----:B------:R-:W-:Y:S01]  /*4370*/  SHF.L.U32 R3, R3, 0x1f, RZ ;  /* 0x0000001f03037819 */ /* 0x000fe200000006ff */
[----:B------:R-:W-:-:S07]  /*4380*/  IMAD.U32 R0, RZ, RZ, UR4 ;  /* 0x00000004ff007e24 */ /* 0x000fce000f8e00ff */
.L_x_80:
[----:B-1----:R1:W2:Y:S02]  /*4390*/  SYNCS.PHASECHK.TRANS64.TRYWAIT P0, [R0+URZ], R3 ;  /* 0x00000003000075a7 */ /* 0x0022a400080011ff */
[----:B--2---:R-:W-:Y:S05]  /*43a0*/  @!P0 NANOSLEEP.SYNCS 0x989680 ;  /* 0x009896800000895d */ /* 0x004fea0003900000 */
[----:B------:R-:W2:Y:S02]  /*43b0*/  @!P0 SYNCS.PHASECHK.TRANS64 P0, [R0+URZ], R3 ;  /* 0x00000003000085a7 */ /* 0x000ea400080010ff */
[----:B--2---:R-:W-:Y:S05]  /*43c0*/  @P0 EXIT ;  /* 0x000000000000094d */ /* 0x004fea0003800000 */
[----:B------:R-:W-:Y:S05]  /*43d0*/  BRA `(.L_x_80) ;  /* 0xfffffffc00ec7947 */ /* 0x000fea000383ffff */
.L_x_23:
[----:B------:R-:W-:-:S04]  /*43e0*/  UISETP.NE.AND UP0, UPT, UR55, URZ, UPT ;  /* 0x000000ff3700728c */ /* 0x000fc8000bf05270 */
[----:B------:R-:W-:-:S09]  /*43f0*/  UISETP.NE.OR UP0, UPT, UR24, 0x1, UP0 ;  /* 0x000000011800788c */ /* 0x000fd20008705670 */
[----:B------:R-:W-:Y:S05]  /*4400*/  BRA.U UP0, `(.L_x_81) ;  /* 0x0000000500487547 */ /* 0x000fea000b800000 */
[----:B------:R-:W-:Y:S01]  /*4410*/  ISETP.GE.U32.AND P2, PT, R0, 0x8, PT ;  /* 0x000000080000780c */ /* 0x000fe20003f46070 */
[----:B------:R-:W-:Y:S01]  /*4420*/  IMAD.MOV.U32 R12, RZ, RZ, 0x1 ;  /* 0x00000001ff0c7424 */ /* 0x000fe200078e00ff */
[----:B------:R-:W-:Y:S02]  /*4430*/  CS2R R10, SRZ ;  /* 0x00000000000a7805 */ /* 0x000fe4000001ff00 */
[----:B------:R-:W-:Y:S01]  /*4440*/  CS2R R8, SRZ ;  /* 0x0000000000087805 */ /* 0x000fe2000001ff00 */
[----:B------:R-:W-:Y:S01]  /*4450*/  UMOV UR6, 0x400 ;  /* 0x0000040000067882 */ /* 0x000fe20000000000 */
[----:B------:R-:W-:Y:S01]  /*4460*/  UMOV UR5, URZ ;  /* 0x000000ff00057c82 */ /* 0x000fe20008000000 */
[----:B------:R-:W-:-:S12]  /*4470*/  ULEA UR6, UR55, UR6, 0x18 ;  /* 0x0000000637067291 */ /* 0x000fd8000f8ec0ff */
.L_x_85:
[----:B------:R-:W-:Y:S02]  /*4480*/  LEA R2, R8, UR6, 0x3 ;  /* 0x0000000608027c11 */ /* 0x000fe4000f8e18ff */
[----:B------:R-:W-:-:S03]  /*4490*/  SHF.L.U32 R5, R9, 0x1f, RZ ;  /* 0x0000001f09057819 */ /* 0x000fc600000006ff */
[----:B------:R-:W-:Y:S01]  /*44a0*/  VIADD R4, R2, 0x2a0 ;  /* 0x000002a002047836 */ /* 0x000fe20000000000 */
[----:B------:R-:W1:Y:S02]  /*44b0*/  SYNCS.PHASECHK.TRANS64.TRYWAIT P0, [R2+URZ+0x290], R5 ;  /* 0x00029005020075a7 */ /* 0x000e6400080011ff */
[----:B-1----:R-:W-:Y:S05]  /*44c0*/  @!P0 BRA `(.L_x_82) ;  /* 0x0000006400ec8947 */ /* 0x002fea0003800000 */
.L_x_235:
[----:B------:R-:W-:Y:S01]  /*44d0*/  ULEA UR4, UR5, UR6, 0x3 ;  /* 0x0000000605047291 */ /* 0x000fe2000f8e18ff */
[----:B------:R-:W-:Y:S02]  /*44e0*/  PRMT R4, RZ, 0x654, R4 ;  /* 0x00000654ff047816 */ /* 0x000fe40000000004 */
[----:B-1----:R-:W-:Y:S01]  /*44f0*/  SHF.L.U32 R5, R12, 0x1f, RZ ;  /* 0x0000001f0c057819 */ /* 0x002fe200000006ff */
[----:B------:R-:W-:Y:S01]  /*4500*/  UIADD3 UR7, UPT, UPT, UR4, 0x250, URZ ;  /* 0x0000025004077890 */ /* 0x000fe2000fffe0ff */
[----:B------:R1:W-:Y:S05]  /*4510*/  SYNCS.ARRIVE.TRANS64.RED.A1T0 RZ, [R4+URZ], RZ ;  /* 0x000000ff04ff79a7 */ /* 0x0003ea00081004ff */
[----:B------:R-:W-:Y:S01]  /*4520*/  IMAD.U32 R7, RZ, RZ, UR7 ;  /* 0x00000007ff077e24 */ /* 0x000fe2000f8e00ff */
[----:B------:R-:W2:Y:S04]  /*4530*/  SYNCS.PHASECHK.TRANS64.TRYWAIT P0, [UR4+0x260], R5 ;  /* 0x00026005ff0075a7 */ /* 0x000ea80008001104 */
[----:B------:R-:W-:Y:S01]  /*4540*/  PRMT R6, R0, 0x654, R7 ;  /* 0x0000065400067816 */ /* 0x000fe20000000007 */
[----:B-1----:R-:W-:Y:S01]  /*4550*/  @!P2 IMAD.MOV.U32 R4, RZ, RZ, 0x10 ;  /* 0x00000010ff04a424 */ /* 0x002fe200078e00ff */
[----:B--2---:R-:W-:Y:S06]  /*4560*/  @!P0 BRA `(.L_x_83) ;  /* 0x0000006400d88947 */ /* 0x004fec0003800000 */
.L_x_237:
[----:B------:R-:W-:Y:S01]  /*4570*/  ULEA UR8, UR5, UR6, 0x4 ;  /* 0x0000000605087291 */ /* 0x000fe2000f8e20ff */
[----:B------:R-:W-:Y:S01]  /*4580*/  SEL R3, R6, R3, !P2 ;  /* 0x0000000306037207 */ /* 0x000fe20005000000 */
[----:B------:R-:W-:Y:S01]  /*4590*/  UIADD3 UR9, UPT, UPT, UR4, 0x250, URZ ;  /* 0x0000025004097890 */ /* 0x000fe2000fffe0ff */
[----:B-1----:R-:W-:Y:S01]  /*45a0*/  LEA R2, R11, UR6, 0x3 ;  /* 0x000000060b027c11 */ /* 0x002fe2000f8e18ff */
[----:B------:R-:W-:Y:S01]  /*45b0*/  UIADD3 UR8, UPT, UPT, UR8, 0x2c0, URZ ;  /* 0x000002c008087890 */ /* 0x000fe2000fffe0ff */
[----:B------:R-:W-:Y:S01]  /*45c0*/  SHF.L.U32 R5, R10, 0x1f, RZ ;  /* 0x0000001f0a057819 */ /* 0x000fe200000006ff */
[----:B------:R1:W-:Y:S01]  /*45d0*/  @!P2 SYNCS.ARRIVE.TRANS64.RED RZ, [R3+URZ], R4 ;  /* 0x0000000403ffa9a7 */ /* 0x0003e200080004ff */
[----:B------:R-:W-:Y:S01]  /*45e0*/  UIADD3 UR4, UPT, UPT, UR5, 0x1, URZ ;  /* 0x0000000105047890 */ /* 0x000fe2000fffe0ff */
[----:B------:R-:W-:-:S03]  /*45f0*/  VIADD R8, R8, 0x1 ;  /* 0x0000000108087836 */ /* 0x000fc60000000000 */
[----:B------:R-:W-:Y:S02]  /*4600*/  UISETP.NE.AND UP0, UPT, UR4, 0x2, UPT ;  /* 0x000000020400788c */ /* 0x000fe4000bf05270 */
[----:B------:R-:W-:Y:S06]  /*4610*/  UGETNEXTWORKID.BROADCAST [UR8], [UR9] ;  /* 0x00000000080073ca */ /* 0x000fec0008000100 */
[----:B------:R-:W-:Y:S01]  /*4620*/  USEL UR7, URZ, 0x1, UP0 ;  /* 0x00000001ff077887 */ /* 0x000fe20008000000 */
[----:B------:R-:W-:Y:S01]  /*4630*/  ISETP.NE.AND P0, PT, R8, 0x2, PT ;  /* 0x000000020800780c */ /* 0x000fe20003f05270 */
[----:B------:R-:W-:Y:S01]  /*4640*/  USEL UR5, UR4, URZ, UP0 ;  /* 0x000000ff04057287 */ /* 0x000fe20008000000 */
[----:B------:R-:W2:Y:S03]  /*4650*/  SYNCS.PHASECHK.TRANS64.TRYWAIT P1, [R2+URZ+0x250], R5 ;  /* 0x00025005020075a7 */ /* 0x000ea600080211ff */
[----:B------:R-:W-:Y:S01]  /*4660*/  LOP3.LUT R12, R12, UR7, RZ, 0x3c, !PT ;  /* 0x000000070c0c7c12 */ /* 0x000fe2000f8e3cff */
[----:B-12---:R-:W-:Y:S07]  /*4670*/  @!P1 BRA `(.L_x_84) ;  /* 0x0000006400ac9947 */ /* 0x006fee0003800000 */
.L_x_238:
[C---:B------:R-:W-:Y:S01]  /*4680*/  LEA R4, R11.reuse, UR6, 0x4 ;  /* 0x000000060b047c11 */ /* 0x040fe2000f8e20ff */
[----:B-1----:R-:W-:Y:S01]  /*4690*/  VIADD R2, R2, 0x260 ;  /* 0x0000026002027836 */ /* 0x002fe20000000000 */
[----:B------:R-:W-:Y:S01]  /*46a0*/  SEL R8, R8, RZ, P0 ;  /* 0x000000ff08087207 */ /* 0x000fe20000000000 */
[----:B------:R-:W-:-:S03]  /*46b0*/  VIADD R11, R11, 0x1 ;  /* 0x000000010b0b7836 */ /* 0x000fc60000000000 */
[----:B------:R-:W1:Y:S01]  /*46c0*/  LDS.128 R4, [R4+0x2c0] ;  /* 0x0002c00004047984 */ /* 0x000e620000000c00 */
[----:B------:R-:W-:Y:S02]  /*46d0*/  PRMT R2, RZ, 0x654, R2 ;  /* 0x00000654ff027816 */ /* 0x000fe40000000002 */
[C---:B------:R-:W-:Y:S01]  /*46e0*/  ISETP.NE.AND P1, PT, R11.reuse, 0x2, PT ;  /* 0x000000020b00780c */ /* 0x040fe20003f25270 */
[----:B------:R-:W-:Y:S01]  /*46f0*/  @!PT LDS RZ, [RZ] ;  /* 0x00000000fffff984 */ /* 0x000fe20000000800 */
[----:B------:R-:W-:Y:S01]  /*4700*/  @!PT LDS RZ, [RZ] ;  /* 0x00000000fffff984 */ /* 0x000fe20000000800 */
[----:B------:R-:W-:Y:S01]  /*4710*/  @!PT LDS RZ, [RZ] ;  /* 0x00000000fffff984 */ /* 0x000fe20000000800 */
[----:B------:R-:W-:Y:S01]  /*4720*/  @!PT LDS RZ, [RZ] ;  /* 0x00000000fffff984 */ /* 0x000fe20000000800 */
[----:B------:R2:W-:Y:S06]  /*4730*/  MEMBAR.ALL.CTA ;  /* 0x0000000000007992 */ /* 0x0005ec0000008000 */
[----:B--2---:R-:W2:Y:S01]  /*4740*/  FENCE.VIEW.ASYNC.S ;  /* 0x00000000000073c6 */ /* 0x004ea20000000000 */
[----:B------:R-:W-:Y:S01]  /*4750*/  SEL R11, R11, RZ, P1 ;  /* 0x000000ff0b0b7207 */ /* 0x000fe20000800000 */
[----:B--2---:R2:W-:Y:S01]  /*4760*/  SYNCS.ARRIVE.TRANS64.RED.A1T0 RZ, [R2+URZ], RZ ;  /* 0x000000ff02ff79a7 */ /* 0x0045e200081004ff */
[----:B-1----:R-:W-:-:S02]  /*4770*/  LOP3.LUT P3, RZ, R6, 0x1, RZ, 0xc0, !PT ;  /* 0x0000000106ff7812 */ /* 0x002fc4000786c0ff */
[----:B------:R-:W-:-:S04]  /*4780*/  SEL R5, RZ, 0x1, P1 ;  /* 0x00000001ff057807 */ /* 0x000fc80000800000 */
[----:B------:R-:W-:Y:S02]  /*4790*/  LOP3.LUT R10, R10, R5, RZ, 0x3c, !PT ;  /* 0x000000050a0a7212 */ /* 0x000fe400078e3cff */
[----:B--2---:R-:W-:-:S04]  /*47a0*/  SEL R2, RZ, 0x1, P0 ;  /* 0x00000001ff027807 */ /* 0x004fc80000000000 */
[----:B------:R-:W-:Y:S01]  /*47b0*/  LOP3.LUT R9, R9, R2, RZ, 0x3c, !PT ;  /* 0x0000000209097212 */ /* 0x000fe200078e3cff */
[----:B------:R-:W-:Y:S06]  /*47c0*/  @P3 BRA `(.L_x_85) ;  /* 0xfffffffc002c3947 */ /* 0x000fec000383ffff */
[----:B------:R-:W-:Y:S01]  /*47d0*/  ULEA UR4, UR5, UR6, 0x3 ;  /* 0x0000000605047291 */ /* 0x000fe2000f8e18ff */
[----:B------:R-:W-:-:S08]  /*47e0*/  SHF.L.U32 R3, R12, 0x1f, RZ ;  /* 0x0000001f0c037819 */ /* 0x000fd000000006ff */
[----:B------:R-:W1:Y:S02]  /*47f0*/  SYNCS.PHASECHK.TRANS64 P0, [UR4+0x260], R3 ;  /* 0x00026003ff0075a7 */ /* 0x000e640008001004 */
[----:B-1----:R-:W-:Y:S05]  /*4800*/  @P0 BRA `(.L_x_86) ;  /* 0x0000000000080947 */ /* 0x002fea0003800000 */
[----:B------:R-:W1:Y:S02]  /*4810*/  SYNCS.PHASECHK.TRANS64.TRYWAIT P0, [UR4+0x260], R3 ;  /* 0x00026003ff0075a7 */ /* 0x000e640008001104 */
[----:B-1----:R-:W-:Y:S05]  /*4820*/  @!P0 BRA `(.L_x_87) ;  /* 0x0000006400548947 */ /* 0x002fea0003800000 */
.L_x_86:
[----:B------:R-:W-:-:S04]  /*4830*/  UIADD3 UR7, UPT, UPT, UR5, 0x1, URZ ;  /* 0x0000000105077890 */ /* 0x000fc8000fffe0ff */
[----:B------:R-:W-:-:S04]  /*4840*/  UISETP.NE.AND UP0, UPT, UR7, 0x2, UPT ;  /* 0x000000020700788c */ /* 0x000fc8000bf05270 */
[----:B------:R-:W-:Y:S02]  /*4850*/  USEL UR8, URZ, 0x1, UP0 ;  /* 0x00000001ff087887 */ /* 0x000fe40008000000 */
[----:B------:R-:W-:-:S04]  /*4860*/  USEL UR7, UR7, URZ, UP0 ;  /* 0x000000ff07077287 */ /* 0x000fc80008000000 */
[----:B------:R-:W-:Y:S01]  /*4870*/  ULEA UR7, UR7, UR6, 0x3 ;  /* 0x0000000607077291 */ /* 0x000fe2000f8e18ff */
[----:B-1----:R-:W-:-:S04]  /*4880*/  LOP3.LUT R3, R12, UR8, RZ, 0x3c, !PT ;  /* 0x000000080c037c12 */ /* 0x002fc8000f8e3cff */
[----:B------:R-:W-:-:S04]  /*4890*/  SHF.L.U32 R0, R3, 0x1f, RZ ;  /* 0x0000001f03007819 */ /* 0x000fc800000006ff */
[----:B------:R-:W1:Y:S02]  /*48a0*/  SYNCS.PHASECHK.TRANS64 P0, [UR7+0x260], R0 ;  /* 0x00026000ff0075a7 */ /* 0x000e640008001007 */
[----:B-1----:R-:W-:Y:S05]  /*48b0*/  @P0 EXIT ;  /* 0x000000000000094d */ /* 0x002fea0003800000 */
[----:B------:R-:W-:Y:S02]  /*48c0*/  SHF.L.U32 R3, R3, 0x1f, RZ ;  /* 0x0000001f03037819 */ /* 0x000fe400000006ff */
[----:B------:R-:W-:-:S07]  /*48d0*/  MOV R0, UR7 ;  /* 0x0000000700007c02 */ /* 0x000fce0008000f00 */
.L_x_88:
[----:B-1----:R1:W2:Y:S02]  /*48e0*/  SYNCS.PHASECHK.TRANS64.TRYWAIT P0, [R0+URZ+0x260], R3 ;  /* 0x00026003000075a7 */ /* 0x0022a400080011ff */
[----:B--2---:R-:W-:Y:S05]  /*48f0*/  @!P0 NANOSLEEP.SYNCS 0x989680 ;  /* 0x009896800000895d */ /* 0x004fea0003900000 */
[----:B------:R-:W2:Y:S02]  /*4900*/  @!P0 SYNCS.PHASECHK.TRANS64 P0, [R0+URZ+0x260], R3 ;  /* 0x00026003000085a7 */ /* 0x000ea400080010ff */
[----:B--2---:R-:W-:Y:S05]  /*4910*/  @P0 EXIT ;  /* 0x000000000000094d */ /* 0x004fea0003800000 */
[----:B------:R-:W-:Y:S05]  /*4920*/  BRA `(.L_x_88) ;  /* 0xfffffffc00ec7947 */ /* 0x000fea000383ffff */
.L_x_81:
[----:B------:R-:W-:Y:S05]  /*4930*/  BRA.U UP5, `(.L_x_89) ;  /* 0x0000001505fc7547 */ /* 0x000fea000b800000 */
[----:B------:R-:W-:Y:S01]  /*4940*/  UMOV UR5, 0x40 ;  /* 0x0000004000057882 */ /* 0x000fe20000000000 */
[----:B------:R-:W-:Y:S01]  /*4950*/  NOP ;  /* 0x0000000000007918 */ /* 0x000fe20000000000 */
[----:B------:R-:W-:Y:S01]  /*4960*/  ULEA UR5, UR55, UR5, 0x18 ;  /* 0x0000000537057291 */ /* 0x000fe2000f8ec0ff */
[----:B------:R-:W-:Y:S02]  /*4970*/  UMOV UR6, 0x400 ;  /* 0x0000040000067882 */ /* 0x000fe40000000000 */
[----:B------:R-:W-:-:S06]  /*4980*/  ULEA UR6, UR55, UR6, 0x18 ;  /* 0x0000000637067291 */ /* 0x000fcc000f8ec0ff */
[----:B------:R-:W1:Y:S02]  /*4990*/  LDS.U8 R0, [UR5+0x1c] ;  /* 0x00001c05ff007984 */ /* 0x000e640008000000 */
[----:B-1----:R-:W-:-:S13]  /*49a0*/  ISETP.NE.AND P0, PT, R0, RZ, PT ;  /* 0x000000ff0000720c */ /* 0x002fda0003f05270 */
[----:B------:R-:W-:Y:S05]  /*49b0*/  @P0 BRA `(.L_x_90) ;  /* 0x0000000400080947 */ /* 0x000fea0003800000 */
[----:B------:R-:W-:Y:S02]  /*49c0*/  UISETP.NE.U32.AND UP1, UPT, UR46, 0x1, UPT ;  /* 0x000000012e00788c */ /* 0x000fe4000bf25070 */
[----:B------:R-:W-:-:S07]  /*49d0*/  UIADD3 UR7, UPT, UPT, UR5, 0x8, URZ ;  /* 0x0000000805077890 */ /* 0x000fce000fffe0ff */
[----:B------:R-:W-:Y:S05]  /*49e0*/  BRA.U !UP1, `(.L_x_91) ;  /* 0x00000001099c7547 */ /* 0x000fea000b800000 */
[----:B------:R-:W-:Y:S01]  /*49f0*/  ELECT P0, URZ, PT ;  /* 0x0000000000ff782f */ /* 0x000fe20003800000 */
[----:B------:R-:W-:-:S12]  /*4a00*/  BSSY B0, `(.L_x_91) ;  /* 0x0000025000007945 */ /* 0x000fd80003800000 */
[----:B------:R-:W-:Y:S05]  /*4a10*/  @!P0 BRA `(.L_x_92) ;  /* 0x00000000008c8947 */ /* 0x000fea0003800000 */
[----:B------:R-:W-:-:S05]  /*4a20*/  UMOV UR4, 0x10 ;  /* 0x0000001000047882 */ /* 0x000fca0000000000 */
[----:B------:R-:W-:Y:S04]  /*4a30*/  DEPBAR.LE SB1, 0x36 ;  /* 0x00009d800000791a */ /* 0x000fe80000000000 */
[----:B------:R-:W1:Y:S02]  /*4a40*/  UTCATOMSWS.2CTA.FIND_AND_SET.ALIGN UP0, UR4, UR4 ;  /* 0x00000004000475e3 */ /* 0x000e640008200800 */
[----:B-1----:R-:W-:Y:S01]  /*4a50*/  MOV R11, UR4 ;  /* 0x00000004000b7c02 */ /* 0x002fe20008000f00 */
[----:B------:R-:W-:Y:S06]  /*4a60*/  BRA.U UP0, `(.L_x_93) ;  /* 0x0000000100187547 */ /* 0x000fec000b800000 */
.L_x_94:
[----:B------:R-:W-:Y:S05]  /*4a70*/  NANOSLEEP 0x64 ;  /* 0x000000640000795d */ /* 0x000fea0003800000 */
[----:B------:R-:W-:-:S05]  /*4a80*/  UMOV UR4, 0x10 ;  /* 0x0000001000047882 */ /* 0x000fca0000000000 */
[----:B------:R-:W-:Y:S04]  /*4a90*/  DEPBAR.LE SB1, 0x36 ;  /* 0x00009d800000791a */ /* 0x000fe80000000000 */
[----:B------:R-:W1:Y:S02]  /*4aa0*/  UTCATOMSWS.2CTA.FIND_AND_SET.ALIGN UP0, UR4, UR4 ;  /* 0x00000004000475e3 */ /* 0x000e640008200800 */
[----:B-1----:R-:W-:Y:S01]  /*4ab0*/  MOV R11, UR4 ;  /* 0x00000004000b7c02 */ /* 0x002fe20008000f00 */
[----:B------:R-:W-:Y:S05]  /*4ac0*/  BRA.U !UP0, `(.L_x_94) ;  /* 0xfffffffd08e87547 */ /* 0x000fea000b83ffff */
.L_x_93:
[----:B------:R-:W1:Y:S01]  /*4ad0*/  LDS R7, [UR5+0x10] ;  /* 0x00001005ff077984 */ /* 0x000e620008000800 */
[----:B------:R-:W-:Y:S01]  /*4ae0*/  IMAD.U32 R5, RZ, RZ, UR6 ;  /* 0x00000006ff057e24 */ /* 0x000fe2000f8e00ff */
[----:B------:R-:W-:-:S03]  /*4af0*/  MOV R4, UR47 ;  /* 0x0000002f00047c02 */ /* 0x000fc60008000f00 */
[----:B------:R-:W-:Y:S01]  /*4b00*/  VIADD R5, R5, 0x2e0 ;  /* 0x000002e005057836 */ /* 0x000fe20000000000 */
[----:B-1----:R-:W-:-:S04]  /*4b10*/  SHF.L.U32 R7, R7, 0x1f, RZ ;  /* 0x0000001f07077819 */ /* 0x002fc800000006ff */
[----:B------:R-:W1:Y:S02]  /*4b20*/  SYNCS.PHASECHK.TRANS64.TRYWAIT P0, [UR5+0x8], R7 ;  /* 0x00000807ff0075a7 */ /* 0x000e640008001105 */
[----:B-1----:R-:W-:Y:S05]  /*4b30*/  @P0 BRA `(.L_x_95) ;  /* 0x0000000000080947 */ /* 0x002fea0003800000 */
[----:B------:R-:W1:Y:S02]  /*4b40*/  SYNCS.PHASECHK.TRANS64.TRYWAIT P0, [UR5+0x8], R7 ;  /* 0x00000807ff0075a7 */ /* 0x000e640008001105 */
[----:B-1----:R-:W-:Y:S05]  /*4b50*/  @!P0 BRA `(.L_x_96) ;  /* 0x0000006000a08947 */ /* 0x002fea0003800000 */
.L_x_95:
[----:B-1----:R-:W-:Y:S01]  /*4b60*/  HFMA2 R0, -RZ, RZ, 0, 5.9604644775390625e-08 ;  /* 0x00000001ff007431 */ /* 0x002fe200000001ff */
[----:B------:R-:W-:Y:S01]  /*4b70*/  UPRMT UR4, UR47, 0x654, UR7 ;  /* 0x000006542f047896 */ /* 0x000fe20008000007 */
[----:B------:R-:W-:Y:S01]  /*4b80*/  IMAD.MOV.U32 R8, RZ, RZ, 0xffff ;  /* 0x0000ffffff087424 */ /* 0x000fe200078e00ff */
[----:B------:R-:W-:Y:S01]  /*4b90*/  PRMT R4, R4, 0x654, R5 ;  /* 0x0000065404047816 */ /* 0x000fe20000000005 */
[----:B------:R-:W-:Y:S02]  /*4ba0*/  IMAD.MOV.U32 R6, RZ, RZ, 0x4 ;  /* 0x00000004ff067424 */ /* 0x000fe400078e00ff */
[----:B------:R-:W-:Y:S01]  /*4bb0*/  IMAD.SHL.U32 R9, R11, 0x20, RZ ;  /* 0x000000200b097824 */ /* 0x000fe200078e00ff */
[----:B------:R-:W-:Y:S02]  /*4bc0*/  MOV R5, UR4 ;  /* 0x0000000400057c02 */ /* 0x000fe40008000f00 */
[-C--:B------:R-:W-:Y:S01]  /*4bd0*/  SHF.L.U32 R8, R8, R11.reuse, RZ ;  /* 0x0000000b08087219 */ /* 0x080fe200000006ff */
[----:B------:R1:W-:Y:S01]  /*4be0*/  SYNCS.ARRIVE.TRANS64.RED RZ, [UR4], R6 ;  /* 0x00000006ffff79a7 */ /* 0x0003e20008000404 */
[----:B------:R-:W-:Y:S01]  /*4bf0*/  SHF.L.U32 R7, R0, R11, RZ ;  /* 0x0000000b00077219 */ /* 0x000fe200000006ff */
[----:B------:R1:W-:Y:S04]  /*4c00*/  STS [UR6+0x2e0], R9 ;  /* 0x0002e009ff007988 */ /* 0x0003e80008000806 */
[----:B------:R1:W-:Y:S04]  /*4c10*/  STAS [R4.64], R11 ;  /* 0x0000000b04007dbd */ /* 0x0003e8000c0008ff */
[----:B------:R1:W-:Y:S04]  /*4c20*/  ATOMS.OR RZ, [UR5+0x14], R8 ;  /* 0x00001408ffff798c */ /* 0x0003e8000b000005 */
[----:B------:R1:W-:Y:S04]  /*4c30*/  ATOMS.OR RZ, [UR5+0x18], R7 ;  /* 0x00001807ffff798c */ /* 0x0003e8000b000005 */
[----:B------:R1:W-:Y:S02]  /*4c40*/  ATOMS.XOR RZ, [UR5+0x10], R0 ;  /* 0x00001000ffff798c */ /* 0x0003e4000b800005 */
.L_x_92:
[----:B------:R-:W-:Y:S05]  /*4c50*/  BSYNC B0 ;  /* 0x0000000000007941 */ /* 0x000fea0003800000 */
.L_x_91:
[----:B------:R-:W-:Y:S05]  /*4c60*/  BRA.U UP1, `(.L_x_97) ;  /* 0x00000001016c7547 */ /* 0x000fea000b800000 */
[----:B------:R-:W-:-:S03]  /*4c70*/  UMOV UR4, 0xffffffff ;  /* 0xffffffff00047882 */ /* 0x000fc60000000000 */
[----:B------:R-:W-:Y:S05]  /*4c80*/  BRA.DIV UR4, `(.L_x_98) ;  /* 0x00000062046c7947 */ /* 0x000fea000b800000 */
[----:B------:R-:W-:-:S13]  /*4c90*/  ELECT P0, URZ, PT ;  /* 0x0000000000ff782f */ /* 0x000fda0003800000 */
.L_x_242:
[----:B------:R-:W-:Y:S05]  /*4ca0*/  @!P0 BRA `(.L_x_97) ;  /* 0x00000000005c8947 */ /* 0x000fea0003800000 */
[----:B-1----:R-:W1:Y:S02]  /*4cb0*/  LDS R5, [UR5+0x10] ;  /* 0x00001005ff057984 */ /* 0x002e640008000800 */
[----:B-1----:R-:W-:-:S04]  /*4cc0*/  SHF.L.U32 R5, R5, 0x1f, RZ ;  /* 0x0000001f05057819 */ /* 0x002fc800000006ff */
[----:B------:R-:W1:Y:S02]  /*4cd0*/  SYNCS.PHASECHK.TRANS64.TRYWAIT P0, [UR5+0x8], R5 ;  /* 0x00000805ff0075a7 */ /* 0x000e640008001105 */
[----:B-1----:R-:W-:Y:S05]  /*4ce0*/  @P0 BRA `(.L_x_99) ;  /* 0x0000000000080947 */ /* 0x002fea0003800000 */
[----:B------:R-:W1:Y:S02]  /*4cf0*/  SYNCS.PHASECHK.TRANS64.TRYWAIT P0, [UR5+0x8], R5 ;  /* 0x00000805ff0075a7 */ /* 0x000e640008001105 */
[----:B-1----:R-:W-:Y:S05]  /*4d00*/  @!P0 BRA `(.L_x_100) ;  /* 0x0000006000708947 */ /* 0x002fea0003800000 */
.L_x_99:
[----:B------:R-:W2:Y:S01]  /*4d10*/  LDS R7, [UR6+0x2e0] ;  /* 0x0002e006ff077984 */ /* 0x000ea20008000800 */
[----:B-1----:R-:W-:Y:S02]  /*4d20*/  HFMA2 R0, -RZ, RZ, 0, 5.9604644775390625e-08 ;  /* 0x00000001ff007431 */ /* 0x002fe400000001ff */
[----:B------:R-:W-:Y:S01]  /*4d30*/  IMAD.MOV.U32 R4, RZ, RZ, 0xffff ;  /* 0x0000ffffff047424 */ /* 0x000fe200078e00ff */
[----:B------:R-:W-:Y:S01]  /*4d40*/  UPRMT UR4, UR47, 0x654, UR7 ;  /* 0x000006542f047896 */ /* 0x000fe20008000007 */
[----:B--2---:R-:W-:-:S03]  /*4d50*/  IMAD.SHL.U32 R5, R7, 0x20, RZ ;  /* 0x0000002007057824 */ /* 0x004fc600078e00ff */
[-C--:B------:R-:W-:Y:S02]  /*4d60*/  SHF.L.U32 R4, R4, R7.reuse, RZ ;  /* 0x0000000704047219 */ /* 0x080fe400000006ff */
[----:B------:R-:W-:Y:S01]  /*4d70*/  SHF.L.U32 R7, R0, R7, RZ ;  /* 0x0000000700077219 */ /* 0x000fe200000006ff */
[----:B------:R2:W-:Y:S04]  /*4d80*/  STS [UR6+0x2e0], R5 ;  /* 0x0002e005ff007988 */ /* 0x0005e80008000806 */
[----:B------:R2:W-:Y:S04]  /*4d90*/  ATOMS.OR RZ, [UR5+0x14], R4 ;  /* 0x00001404ffff798c */ /* 0x0005e8000b000005 */
[----:B------:R2:W-:Y:S01]  /*4da0*/  ATOMS.OR RZ, [UR5+0x18], R7 ;  /* 0x00001807ffff798c */ /* 0x0005e2000b000005 */
[----:B------:R-:W-:Y:S03]  /*4db0*/  SYNCS.ARRIVE.TRANS64.RED.A1T0 RZ, [UR4], RZ ;  /* 0x000000ffffff79a7 */ /* 0x000fe60008100404 */
[----:B------:R2:W-:Y:S01]  /*4dc0*/  ATOMS.XOR RZ, [UR5+0x10], R0 ;  /* 0x00001000ffff798c */ /* 0x0005e2000b800005 */
[----:B------:R-:W-:Y:S05]  /*4dd0*/  BRA `(.L_x_97) ;  /* 0x0000000000107947 */ /* 0x000fea0003800000 */
.L_x_90:
[----:B------:R-:W-:Y:S02]  /*4de0*/  MOV R0, 0xffffffff ;  /* 0xffffffff00007802 */ /* 0x000fe40000000f00 */
[----:B------:R-:W-:-:S03]  /*4df0*/  MOV R4, 0x4e20 ;  /* 0x00004e2000047802 */ /* 0x000fc60000000f00 */
[----:B------:R1:W-:Y:S04]  /*4e00*/  STS [UR6+0x2e0], R0 ;  /* 0x0002e000ff007988 */ /* 0x0003e80008000806 */
[----:B-1---5:R-:W-:Y:S05]  /*4e10*/  CALL.REL.NOINC `($__internal_1_$__cuda_sm10x_tcgen05_guardrail_trap_phase_invalid_during_alloc) ;  /* 0x0000006400a07944 */ /* 0x022fea0003c00000 */
.L_x_97:
[----:B------:R-:W-:Y:S05]  /*4e20*/  WARPSYNC.ALL ;  /* 0x0000000000007948 */ /* 0x000fea0003800000 */
[----:B------:R-:W3:Y:S01]  /*4e30*/  S2UR UR18, SR_CgaCtaId ;  /* 0x00000000001279c3 */ /* 0x000ee20000008800 */
[----:B------:R-:W-:Y:S01]  /*4e40*/  UMOV UR4, 0x400 ;  /* 0x0000040000047882 */ /* 0x000fe20000000000 */
[----:B------:R-:W-:-:S06]  /*4e50*/  NOP ;  /* 0x0000000000007918 */ /* 0x000fcc0000000000 */
[----:B------:R-:W-:Y:S06]  /*4e60*/  BAR.ARV 0x6, 0xa0 ;  /* 0x0182800000007b1d */ /* 0x000fec0000002000 */
[----:B------:R-:W4:Y:S01]  /*4e70*/  LDCU UR11, c[0x0][0x38c] ;  /* 0x00007180ff0b77ac */ /* 0x000f220008000800 */
[----:B------:R-:W-:Y:S01]  /*4e80*/  LOP3.LUT R2, R2, 0xffff, RZ, 0xc0, !PT ;  /* 0x0000ffff02027812 */ /* 0x000fe200078ec0ff */
[----:B------:R-:W-:Y:S01]  /*4e90*/  IMAD.MOV.U32 R10, RZ, RZ, 0x1 ;  /* 0x00000001ff0a7424 */ /* 0x000fe200078e00ff */
[----:B------:R-:W-:Y:S02]  /*4ea0*/  LOP3.LUT R3, R3, 0xffff, RZ, 0xc0, !PT ;  /* 0x0000ffff03037812 */ /* 0x000fe400078ec0ff */
[----:B-1----:R-:W-:-:S02]  /*4eb0*/  CS2R R8, SRZ ;  /* 0x0000000000087805 */ /* 0x002fc4000001ff00 */
[----:B------:R-:W-:Y:S01]  /*4ec0*/  R2UR UR40, R2 ;  /* 0x00000000022872ca */ /* 0x000fe200000e0000 */
[----:B------:R-:W1:Y:S01]  /*4ed0*/  LDCU UR37, c[0x0][0x370] ;  /* 0x00006e00ff2577ac */ /* 0x000e620008000800 */
[----:B------:R-:W-:Y:S01]  /*4ee0*/  R2UR UR26, R3 ;  /* 0x00000000031a72ca */ /* 0x000fe200000e0000 */
[----:B------:R-:W-:Y:S01]  /*4ef0*/  IMAD.MOV.U32 R3, RZ, RZ, RZ ;  /* 0x000000ffff037224 */ /* 0x000fe200078e00ff */
[----:B---3--:R-:W-:Y:S01]  /*4f00*/  ULEA UR18, UR18, UR4, 0x18 ;  /* 0x0000000412127291 */ /* 0x008fe2000f8ec0ff */
[----:B------:R-:W-:Y:S01]  /*4f10*/  UMOV UR35, URZ ;  /* 0x000000ff00237c82 */ /* 0x000fe20008000000 */
[----:B------:R-:W-:Y:S02]  /*4f20*/  UISETP.GE.AND UP5, UPT, UR39, 0x1, UPT ;  /* 0x000000012700788c */ /* 0x000fe4000bfa6270 */
[----:B------:R-:W-:Y:S02]  /*4f30*/  UIADD3 UR6, UPT, UPT, UR18, 0x6600, URZ ;  /* 0x0000660012067890 */ /* 0x000fe4000fffe0ff */
[----:B------:R-:W-:-:S03]  /*4f40*/  UIADD3 UR4, UPT, UPT, UR18, 0x2fa00, URZ ;  /* 0x0002fa0012047890 */ /* 0x000fc6000fffe0ff */
[----:B--2---:R-:W2:Y:S01]  /*4f50*/  LDS R0, [UR18+0x2e0] ;  /* 0x0002e012ff007984 */ /* 0x004ea20008000800 */
[----:B----4-:R-:W-:Y:S02]  /*4f60*/  UIADD3 UR11, UPT, UPT, UR11, 0x3f, URZ ;  /* 0x0000003f0b0b7890 */ /* 0x010fe4000fffe0ff */
[----:B------:R-:W-:Y:S02]  /*4f70*/  USHF.R.U32.HI UR10, URZ, 0x4, UR6 ;  /* 0x00000004ff0a7899 */ /* 0x000fe40008011606 */
[----:B------:R-:W-:Y:S02]  /*4f80*/  USHF.R.S32.HI UR9, URZ, 0x1f, UR11 ;  /* 0x0000001fff097899 */ /* 0x000fe4000801140b */
[----:B------:R-:W-:Y:S02]  /*4f90*/  USHF.R.U32.HI UR6, URZ, 0x4, UR4 ;  /* 0x00000004ff067899 */ /* 0x000fe40008011604 */
[----:B------:R-:W-:Y:S02]  /*4fa0*/  UIADD3 UR5, UPT, UPT, UR18, 0x27600, URZ ;  /* 0x0002760012057890 */ /* 0x000fe4000fffe0ff */
[----:B------:R-:W-:-:S02]  /*4fb0*/  ULEA.HI UR4, UR9, UR11, URZ, 0x6 ;  /* 0x0000000b09047291 */ /* 0x000fc4000f8f30ff */
[----:B------:R-:W-:Y:S02]  /*4fc0*/  UIADD3 UR7, UPT, UPT, UR18, 0x33c00, URZ ;  /* 0x00033c0012077890 */ /* 0x000fe4000fffe0ff */
[----:B------:R-:W-:Y:S02]  /*4fd0*/  USHF.R.U32.HI UR8, URZ, 0x4, UR5 ;  /* 0x00000004ff087899 */ /* 0x000fe40008011605 */
[----:B------:R-:W-:Y:S02]  /*4fe0*/  USHF.R.S32.HI UR38, URZ, 0x6, UR4 ;  /* 0x00000006ff267899 */ /* 0x000fe40008011404 */
[----:B------:R-:W-:Y:S02]  /*4ff0*/  USHF.R.U32.HI UR5, URZ, 0x4, UR7 ;  /* 0x00000004ff057899 */ /* 0x000fe40008011607 */
[----:B------:R-:W-:Y:S02]  /*5000*/  ULOP3.LUT UR10, UR10, 0x3fff, URZ, 0xc0, !UPT ;  /* 0x00003fff0a0a7892 */ /* 0x000fe4000f8ec0ff */
[----:B------:R-:W-:-:S02]  /*5010*/  ULOP3.LUT UR8, UR8, 0x3fff, URZ, 0xc0, !UPT ;  /* 0x00003fff08087892 */ /* 0x000fc4000f8ec0ff */
[----:B------:R-:W-:Y:S02]  /*5020*/  ULOP3.LUT UR6, UR6, 0x3fff, URZ, 0xc0, !UPT ;  /* 0x00003fff06067892 */ /* 0x000fe4000f8ec0ff */
[----:B------:R-:W-:Y:S02]  /*5030*/  ULOP3.LUT UR5, UR5, 0x3fff, URZ, 0xc0, !UPT ;  /* 0x00003fff05057892 */ /* 0x000fe4000f8ec0ff */
[----:B------:R-:W-:Y:S02]  /*5040*/  UISETP.LT.AND UP0, UPT, UR38, 0x1, UPT ;  /* 0x000000012600788c */ /* 0x000fe4000bf01270 */
[----:B------:R-:W-:Y:S01]  /*5050*/  UISETP.NE.AND UP4, UPT, UR39, 0x1, UPT ;  /* 0x000000012700788c */ /* 0x000fe2000bf85270 */
[----:B------:R-:W3:Y:S01]  /*5060*/  LDCU UR36, c[0x0][0x374] ;  /* 0x00006e80ff2477ac */ /* 0x000ee20008000800 */
[----:B------:R-:W-:Y:S02]  /*5070*/  ULOP3.LUT UR27, UR10, 0x10000, URZ, 0xfc, !UPT ;  /* 0x000100000a1b7892 */ /* 0x000fe4000f8efcff */
[----:B------:R-:W-:Y:S01]  /*5080*/  ULOP3.LUT UR28, UR8, 0x10000, URZ, 0xfc, !UPT ;  /* 0x00010000081c7892 */ /* 0x000fe2000f8efcff */
[----:B--2---:R-:W-:Y:S01]  /*5090*/  R2UR UR19, R0 ;  /* 0x00000000001372ca */ /* 0x004fe200000e0000 */
[----:B------:R-:W-:-:S02]  /*50a0*/  ULOP3.LUT UR29, UR6, 0x10000, URZ, 0xfc, !UPT ;  /* 0x00010000061d7892 */ /* 0x000fc4000f8efcff */
[----:B------:R-:W-:Y:S02]  /*50b0*/  ULOP3.LUT UR30, UR5, 0x10000, URZ, 0xfc, !UPT ;  /* 0x00010000051e7892 */ /* 0x000fe4000f8efcff */
[----:B------:R-:W-:Y:S02]  /*50c0*/  USEL UR41, UR38, 0x1, !UP0 ;  /* 0x0000000126297887 */ /* 0x000fe4000c000000 */
[----:B------:R-:W-:Y:S01]  /*50d0*/  UISETP.NE.AND UP3, UPT, UR46, URZ, UPT ;  /* 0x000000ff2e00728c */ /* 0x000fe2000bf65270 */
[----:B------:R-:W-:Y:S01]  /*50e0*/  UMOV UR15, URZ ;  /* 0x000000ff000f7c82 */ /* 0x000fe20008000000 */
[----:B------:R-:W-:-:S04]  /*50f0*/  UMOV UR14, URZ ;  /* 0x000000ff000e7c82 */ /* 0x000fc80008000000 */
[----:B------:R-:W-:Y:S02]  /*5100*/  UIADD3 UR24, UPT, UPT, UR19, 0x80, URZ ;  /* 0x0000008013187890 */ /* 0x000fe4000fffe0ff */
[----:B------:R-:W-:Y:S02]  /*5110*/  UIADD3 UR43, UPT, UPT, UR19, 0x84, URZ ;  /* 0x00000084132b7890 */ /* 0x000fe4000fffe0ff */
[----:B------:R-:W-:-:S04]  /*5120*/  USHF.R.U32.HI UR4, URZ, 0x11, UR24 ;  /* 0x00000011ff047899 */ /* 0x000fc80008011618 */
[----:B------:R-:W-:-:S04]  /*5130*/  ULOP3.LUT UR4, UR4, 0x6000, URZ, 0xc0, !UPT ;  /* 0x0000600004047892 */ /* 0x000fc8000f8ec0ff */
[----:B-1-3--:R-:W-:-:S12]  /*5140*/  ULOP3.LUT UR42, UR4, 0x1010, URZ, 0xfc, !UPT ;  /* 0x00001010042a7892 */ /* 0x00afd8000f8efcff */
.L_x_110:
[C---:B------:R-:W-:Y:S02]  /*5150*/  LEA R2, R9.reuse, UR18, 0x3 ;  /* 0x0000001209027c11 */ /* 0x040fe4000f8e18ff */
[----:B------:R-:W-:Y:S02]  /*5160*/  SHF.L.U32 R5, R8, 0x1f, RZ ;  /* 0x0000001f08057819 */ /* 0x000fe400000006ff */
[----:B------:R-:W-:Y:S02]  /*5170*/  LEA R6, R9, UR18, 0x4 ;  /* 0x0000001209067c11 */ /* 0x000fe4000f8e20ff */
[----:B------:R-:W1:Y:S02]  /*5180*/  SYNCS.PHASECHK.TRANS64.TRYWAIT P0, [R2+URZ+0x250], R5 ;  /* 0x00025005020075a7 */ /* 0x000e6400080011ff */
[----:B-1-3--:R-:W-:Y:S05]  /*5190*/  @!P0 BRA `(.L_x_101) ;  /* 0x0000005c00648947 */ /* 0x00afea0003800000 */
.L_x_243:
[----:B-1----:R-:W1:Y:S01]  /*51a0*/  LDS.128 R4, [R6+0x2c0] ;  /* 0x0002c00006047984 */ /* 0x002e620000000c00 */
[----:B------:R-:W-:Y:S01]  /*51b0*/  @!PT LDS RZ, [RZ] ;  /* 0x00000000fffff984 */ /* 0x000fe20000000800 */
[----:B------:R-:W-:Y:S01]  /*51c0*/  @!PT LDS RZ, [RZ] ;  /* 0x00000000fffff984 */ /* 0x000fe20000000800 */
[----:B------:R-:W-:Y:S01]  /*51d0*/  @!PT LDS RZ, [RZ] ;  /* 0x00000000fffff984 */ /* 0x000fe20000000800 */
[----:B------:R-:W-:Y:S01]  /*51e0*/  @!PT LDS RZ, [RZ] ;  /* 0x00000000fffff984 */ /* 0x000fe20000000800 */
[----:B------:R2:W-:Y:S06]  /*51f0*/  MEMBAR.ALL.CTA ;  /* 0x0000000000007992 */ /* 0x0005ec0000008000 */
[----:B--2---:R-:W2:Y:S01]  /*5200*/  FENCE.VIEW.ASYNC.S ;  /* 0x00000000000073c6 */ /* 0x004ea20000000000 */
[----:B-1----:R-:W-:-:S13]  /*5210*/  LOP3.LUT P0, RZ, R6, 0x1, RZ, 0xc0, !PT ;  /* 0x0000000106ff7812 */ /* 0x002fda000780c0ff */
[----:B--2---:R-:W-:Y:S01]  /*5220*/  VOTEU.ANY UP2, P0 ;  /* 0x0000000000ff7886 */ /* 0x004fe20000040100 */
[----:B------:R-:W-:-:S13]  /*5230*/  PLOP3.LUT P0, PT, PT, PT, UP2, 0x80, 0x8 ;  /* 0x000000000008781c */ /* 0x000fda0003f0f028 */
[----:B------:R-:W-:Y:S02]  /*5240*/  @P0 MOV R0, R4 ;  /* 0x0000000400000202 */ /* 0x000fe40000000f00 */
[----:B------:R-:W-:Y:S02]  /*5250*/  @P0 LOP3.LUT R4, R5, 0xffff, RZ, 0xc0, !PT ;  /* 0x0000ffff05040812 */ /* 0x000fe400078ec0ff */
[----:B------:R-:W-:Y:S01]  /*5260*/  @P0 R2UR UR5, R0 ;  /* 0x00000000000502ca */ /* 0x000fe200000e0000 */
[----:B------:R-:W-:Y:S01]  /*5270*/  VIADD R0, R2, 0x260 ;  /* 0x0000026002007836 */ /* 0x000fe20000000000 */
[----:B------:R-:W-:-:S04]  /*5280*/  @P0 R2UR UR4, R4 ;  /* 0x00000000040402ca */ /* 0x000fc800000e0000 */
[----:B------:R-:W-:-:S04]  /*5290*/  PRMT R0, RZ, 0x654, R0 ;  /* 0x00000654ff007816 */ /* 0x000fc80000000000 */
[----:B------:R1:W-:Y:S03]  /*52a0*/  SYNCS.ARRIVE.TRANS64.RED.A1T0 RZ, [R0+URZ], RZ ;  /* 0x000000ff00ff79a7 */ /* 0x0003e600081004ff */
[----:B------:R-:W-:Y:S02]  /*52b0*/  @UP2 UMOV UR33, UR5 ;  /* 0x0000000500212c82 */ /* 0x000fe40008000000 */
[----:B------:R-:W-:Y:S01]  /*52c0*/  @UP2 UMOV UR31, UR4 ;  /* 0x00000004001f2c82 */ /* 0x000fe20008000000 */
[----:B------:R-:W-:Y:S05]  /*52d0*/  BRA.U !UP5, `(.L_x_102) ;  /* 0x000000010dd07547 */ /* 0x000fea000b800000 */
[----:B------:R-:W2:Y:S01]  /*52e0*/  LDCU.128 UR20, c[0x0][0xf10] ;  /* 0x0001e200ff1477ac */ /* 0x000ea20008000c00 */
[----:B------:R-:W3:Y:S01]  /*52f0*/  LDCU UR32, c[0x0][0xf20] ;  /* 0x0001e400ff2077ac */ /* 0x000ee20008000800 */
[----:B------:R-:W4:Y:S01]  /*5300*/  LDCU UR25, c[0x0][0xf0c] ;  /* 0x0001e180ff1977ac */ /* 0x000f220008000800 */
[----:B------:R-:W1:Y:S01]  /*5310*/  LDCU.64 UR8, c[0x0][0xf28] ;  /* 0x0001e500ff0877ac */ /* 0x000e620008000a00 */
[----:B--2---:R-:W-:Y:S02]  /*5320*/  UIMAD.WIDE.U32 UR6, UR36, UR23, URZ ;  /* 0x00000017240672a5 */ /* 0x004fe4000f8e00ff */
[----:B------:R-:W-:Y:S02]  /*5330*/  UIMAD.WIDE.U32 UR4, UR37, UR20, URZ ;  /* 0x00000014250472a5 */ /* 0x000fe4000f8e00ff */
[----:B------:R-:W-:Y:S02]  /*5340*/  UISETP.NE.AND UP0, UPT, UR22, 0x1, UPT ;  /* 0x000000011600788c */ /* 0x000fe4000bf05270 */
[----:B------:R-:W-:Y:S01]  /*5350*/  UIMAD.WIDE.U32 UR16, UR31, UR23, URZ ;  /* 0x000000171f1072a5 */ /* 0x000fe2000f8e00ff */
[----:B------:R-:W-:-:S02]  /*5360*/  UMOV UR6, UR7 ;  /* 0x0000000700067c82 */ /* 0x000fc40008000000 */
[----:B------:R-:W-:Y:S01]  /*5370*/  UMOV UR4, UR5 ;  /* 0x0000000500047c82 */ /* 0x000fe20008000000 */
[----:B---3--:R-:W-:Y:S02]  /*5380*/  USHF.R.U32.HI UR6, URZ, UR32, UR6 ;  /* 0x00000020ff067299 */ /* 0x008fe40008011606 */
[----:B----4-:R-:W-:Y:S02]  /*5390*/  UISETP.NE.AND UP1, UPT, UR25, 0x1, UPT ;  /* 0x000000011900788c */ /* 0x010fe4000bf25270 */
[----:B------:R-:W-:Y:S02]  /*53a0*/  USHF.R.U32.HI UR4, URZ, UR21, UR4 ;  /* 0x00000015ff047299 */ /* 0x000fe40008011604 */
[----:B------:R-:W-:Y:S02]  /*53b0*/  USEL UR5, UR36, UR6, !UP0 ;  /* 0x0000000624057287 */ /* 0x000fe4000c000000 */
[----:B------:R-:W-:Y:S02]  /*53c0*/  USEL UR6, UR37, UR4, !UP1 ;  /* 0x0000000425067287 */ /* 0x000fe4000c800000 */
[----:B-1----:R-:W-:Y:S01]  /*53d0*/  UIMAD.WIDE.U32 UR10, UR5, UR8, URZ ;  /* 0x00000008050a72a5 */ /* 0x002fe2000f8e00ff */
[----:B------:R-:W-:Y:S01]  /*53e0*/  UMOV UR4, UR17 ;  /* 0x0000001100047c82 */ /* 0x000fe20008000000 */
[----:B------:R-:W-:-:S02]  /*53f0*/  UIMAD.WIDE.U32 UR12, UR33, UR20, URZ ;  /* 0x00000014210c72a5 */ /* 0x000fc4000f8e00ff */
        /* <DEDUP_REMOVED lines=34> */
.L_x_102:
[----:B------:R-:W2:Y:S02]  /*5620*/  LDCU UR4, c[0x0][0xf30] ;  /* 0x0001e600ff0477ac */ /* 0x000ea40008000800 */
[----:B--2---:R-:W-:-:S09]  /*5630*/  UISETP.NE.AND UP0, UPT, UR4, 0x1, UPT ;  /* 0x000000010400788c */ /* 0x004fd2000bf05270 */
[----:B------:R-:W-:Y:S05]  /*5640*/  BRA.U UP0, `(.L_x_103) ;  /* 0x00000001003c7547 */ /* 0x000fea000b800000 */
[----:B------:R-:W2:Y:S01]  /*5650*/  LDCU.128 UR8, c[0x0][0xf10] ;  /* 0x0001e200ff0877ac */ /* 0x000ea20008000c00 */
[----:B------:R-:W3:Y:S01]  /*5660*/  LDCU UR12, c[0x0][0xf0c] ;  /* 0x0001e180ff0c77ac */ /* 0x000ee20008000800 */
[----:B------:R-:W4:Y:S01]  /*5670*/  LDCU UR13, c[0x0][0xf20] ;  /* 0x0001e400ff0d77ac */ /* 0x000f220008000800 */
[----:B--2---:R-:W-:Y:S02]  /*5680*/  UIMAD.WIDE.U32 UR6, UR33, UR8, URZ ;  /* 0x00000008210672a5 */ /* 0x004fe4000f8e00ff */
[----:B------:R-:W-:Y:S02]  /*5690*/  UIMAD.WIDE.U32 UR4, UR31, UR11, URZ ;  /* 0x0000000b1f0472a5 */ /* 0x000fe4000f8e00ff */
[----:B---3--:R-:W-:Y:S02]  /*56a0*/  UISETP.NE.AND UP0, UPT, UR12, 0x1, UPT ;  /* 0x000000010c00788c */ /* 0x008fe4000bf05270 */
[----:B------:R-:W-:Y:S01]  /*56b0*/  UISETP.NE.AND UP1, UPT, UR10, 0x1, UPT ;  /* 0x000000010a00788c */ /* 0x000fe2000bf25270 */
[----:B------:R-:W-:-:S02]  /*56c0*/  UMOV UR6, UR7 ;  /* 0x0000000700067c82 */ /* 0x000fc40008000000 */
[----:B------:R-:W-:Y:S01]  /*56d0*/  UMOV UR4, UR5 ;  /* 0x0000000500047c82 */ /* 0x000fe20008000000 */
[----:B------:R-:W-:Y:S02]  /*56e0*/  USHF.R.U32.HI UR9, URZ, UR9, UR6 ;  /* 0x00000009ff097299 */ /* 0x000fe40008011606 */
[----:B----4-:R-:W-:Y:S02]  /*56f0*/  USHF.R.U32.HI UR4, URZ, UR13, UR4 ;  /* 0x0000000dff047299 */ /* 0x010fe40008011604 */
[----:B------:R-:W-:Y:S02]  /*5700*/  USEL UR5, UR33, UR9, !UP0 ;  /* 0x0000000921057287 */ /* 0x000fe4000c000000 */
[----:B------:R-:W-:-:S04]  /*5710*/  USEL UR4, UR31, UR4, !UP1 ;  /* 0x000000041f047287 */ /* 0x000fc8000c800000 */
[----:B------:R-:W-:-:S04]  /*5720*/  UIADD3 UR4, UPT, UPT, UR5, -UR4, URZ ;  /* 0x8000000405047290 */ /* 0x000fc8000fffe0ff */
[----:B------:R-:W-:-:S12]  /*5730*/  UIMAD UR31, UR4, UR10, UR31 ;  /* 0x0000000a041f72a4 */ /* 0x000fd8000f8e021f */
.L_x_103:
[----:B------:R-:W-:Y:S01]  /*5740*/  IADD3 R9, PT, PT, R9, 0x1, RZ ;  /* 0x0000000109097810 */ /* 0x000fe20007ffe0ff */
[----:B------:R-:W-:Y:S06]  /*5750*/  BRA.U UP3, `(.L_x_104) ;  /* 0x00000005030c7547 */ /* 0x000fec000b800000 */
[----:B------:R-:W2:Y:S01]  /*5760*/  LDCU UR4, c[0x0][0x38c] ;  /* 0x00007180ff0477ac */ /* 0x000ea20008000800 */
[----:B------:R-:W-:Y:S02]  /*5770*/  PLOP3.LUT P1, PT, PT, PT, PT, 0x80, 0x8 ;  /* 0x000000000008781c */ /* 0x000fe40003f2f070 */
[----:B------:R-:W-:Y:S01]  /*5780*/  SHF.L.U32 R5, R10, 0x1f, RZ ;  /* 0x0000001f0a057819 */ /* 0x000fe200000006ff */
[----:B------:R-:W-:Y:S02]  /*5790*/  ULEA UR32, UR35, UR18, 0x3 ;  /* 0x0000001223207291 */ /* 0x000fe4000f8e18ff */
[----:B------:R-:W-:-:S04]  /*57a0*/  ULEA.HI UR25, UR34, UR34, URZ, 0x1 ;  /* 0x0000002222197291 */ /* 0x000fc8000f8f08ff */
[----:B------:R-:W-:-:S04]  /*57b0*/  ULOP3.LUT UR25, UR25, 0x7ffffffe, URZ, 0xc0, !UPT ;  /* 0x7ffffffe19197892 */ /* 0x000fc8000f8ec0ff */
[----:B------:R-:W-:Y:S02]  /*57c0*/  UIADD3 UR25, UPT, UPT, -UR25, UR34, URZ ;  /* 0x0000002219197290 */ /* 0x000fe4000fffe1ff */
[----:B--2---:R-:W-:Y:S02]  /*57d0*/  UISETP.GE.AND UP0, UPT, UR4, 0x1, UPT ;  /* 0x000000010400788c */ /* 0x004fe4000bf06270 */
[----:B------:R-:W-:-:S04]  /*57e0*/  ULEA UR25, UR25, UR43, 0x1 ;  /* 0x0000002b19197291 */ /* 0x000fc8000f8e08ff */
[----:B------:R-:W-:-:S05]  /*57f0*/  PLOP3.LUT P0, PT, PT, PT, UP0, 0x80, 0x8 ;  /* 0x000000000008781c */ /* 0x000fca0003f0f008 */
[----:B------:R-:W-:-:S08]  /*5800*/  @UP0 ULEA UR4, UR15, UR18, 0x3 ;  /* 0x000000120f040291 */ /* 0x000fd0000f8e18ff */
[----:B-1----:R-:W-:-:S04]  /*5810*/  @P0 SHF.L.U32 R0, R3, 0x1f, RZ ;  /* 0x0000001f03000819 */ /* 0x002fc800000006ff */
[----:B------:R1:W2:Y:S01]  /*5820*/  @P0 SYNCS.PHASECHK.TRANS64.TRYWAIT P1, [UR4], R0 ;  /* 0x00000000ff0005a7 */ /* 0x0002a20008021104 */
[----:B------:R-:W3:Y:S02]  /*5830*/  SYNCS.PHASECHK.TRANS64.TRYWAIT P0, [UR32+0x280], R5 ;  /* 0x00028005ff0075a7 */ /* 0x000ee40008001120 */
[----:B-123--:R-:W-:Y:S05]  /*5840*/  @!P0 BRA `(.L_x_105) ;  /* 0x0000005400cc8947 */ /* 0x00efea0003800000 */
.L_x_245:
[----:B------:R-:W-:Y:S01]  /*5850*/  UMOV UR20, UR14 ;  /* 0x0000000e00147c82 */ /* 0x000fe20008000000 */
[----:B------:R-:W-:Y:S05]  /*5860*/  BRA.U !UP0, `(.L_x_106) ;  /* 0x0000000108b87547 */ /* 0x000fea000b800000 */
[----:B------:R-:W-:Y:S02]  /*5870*/  USHF.R.U32.HI UR4, URZ, 0x1a, UR25 ;  /* 0x0000001aff047899 */ /* 0x000fe40008011619 */
[----:B------:R-:W-:Y:S02]  /*5880*/  UIADD3 UR20, UPT, UPT, UR41, UR14, URZ ;  /* 0x0000000e29147290 */ /* 0x000fe4000fffe0ff */
[----:B------:R-:W-:Y:S02]  /*5890*/  ULOP3.LUT UR4, UR4, 0x30, URZ, 0xc0, !UPT ;  /* 0x0000003004047892 */ /* 0x000fe4000f8ec0ff */
[----:B------:R-:W-:Y:S02]  /*58a0*/  ULEA UR21, UR35, UR19, 0x6 ;  /* 0x0000001323157291 */ /* 0x000fe4000f8e30ff */
[----:B------:R-:W-:Y:S01]  /*58b0*/  ULOP3.LUT UR22, UR4, 0x480, URZ, 0xfc, !UPT ;  /* 0x0000048004167892 */ /* 0x000fe2000f8efcff */
[----:B------:R-:W-:Y:S01]  /*58c0*/  UMOV UR17, URZ ;  /* 0x000000ff00117c82 */ /* 0x000fe20008000000 */
[----:B------:R-:W-:-:S02]  /*58d0*/  UMOV UR16, UR38 ;  /* 0x0000002600107c82 */ /* 0x000fc40008000000 */
[----:B------:R-:W-:Y:S01]  /*58e0*/  UPRMT UR23, UR22, 0x5410, UR42 ;  /* 0x0000541016177896 */ /* 0x000fe2000800002a */
[----:B------:R-:W-:Y:S02]  /*58f0*/  UMOV UR4, UR15 ;  /* 0x0000000f00047c82 */ /* 0x000fe40008000000 */
[----:B------:R-:W-:-:S09]  /*5900*/  UMOV UR22, URZ ;  /* 0x000000ff00167c82 */ /* 0x000fd20008000000 */
.L_x_109:
[----:B--2---:R-:W-:Y:S01]  /*5910*/  ULEA UR7, UR4, UR18, 0x3 ;  /* 0x0000001204077291 */ /* 0x004fe2000f8e18ff */
[----:B---3--:R-:W-:Y:S11]  /*5920*/  @P1 BRA `(.L_x_107) ;  /* 0x00000000000c1947 */ /* 0x008ff60003800000 */
[----:B-1----:R-:W-:Y:S04]  /*5930*/  SHF.L.U32 R5, R3, 0x1f, RZ ;  /* 0x0000001f03057819 */ /* 0x002fe800000006ff */
[----:B------:R-:W1:Y:S02]  /*5940*/  SYNCS.PHASECHK.TRANS64.TRYWAIT P0, [UR7], R5 ;  /* 0x00000005ff0075a7 */ /* 0x000e640008001107 */
[----:B-1----:R-:W-:Y:S05]  /*5950*/  @!P0 BRA `(.L_x_108) ;  /* 0x0000005400a08947 */ /* 0x002fea0003800000 */
.L_x_107:
[----:B------:R-:W-:Y:S01]  /*5960*/  UISETP.NE.AND UP0, UPT, UR16, 0x1, UPT ;  /* 0x000000011000788c */ /* 0x000fe2000bf05270 */
[----:B------:R-:W-:Y:S01]  /*5970*/  PLOP3.LUT P1, PT, PT, PT, PT, 0x80, 0x8 ;  /* 0x000000000008781c */ /* 0x000fe20003f2f070 */
[----:B------:R-:W-:Y:S02]  /*5980*/  UIADD3 UR5, UPT, UPT, UR4, 0x1, URZ ;  /* 0x0000000104057890 */ /* 0x000fe4000fffe0ff */
[----:B------:R-:W-:Y:S02]  /*5990*/  ULEA UR12, UR4, UR29, 0x5 ;  /* 0x0000001d040c7291 */ /* 0x000fe4000f8e28ff */
[----:B------:R-:W-:Y:S01]  /*59a0*/  UISETP.NE.AND UP1, UPT, UR5, 0x21, UPT ;  /* 0x000000210500788c */ /* 0x000fe2000bf25270 */
[----:B------:R-:W-:Y:S01]  /*59b0*/  PLOP3.LUT P0, PT, PT, PT, UP0, 0x80, 0x8 ;  /* 0x000000000008781c */ /* 0x000fe20003f0f008 */
[----:B------:R-:W-:Y:S02]  /*59c0*/  ULEA UR10, UR4, UR30, 0x5 ;  /* 0x0000001e040a7291 */ /* 0x000fe4000f8e28ff */
[----:B------:R-:W-:Y:S02]  /*59d0*/  USEL UR6, URZ, 0x1, UP1 ;  /* 0x00000001ff067887 */ /* 0x000fe40008800000 */
[----:B------:R-:W-:Y:S02]  /*59e0*/  USEL UR15, UR5, URZ, UP1 ;  /* 0x000000ff050f7287 */ /* 0x000fe40008800000 */
[----:B------:R-:W-:Y:S02]  /*59f0*/  ULEA UR8, UR4, UR28, 0x6 ;  /* 0x0000001c04087291 */ /* 0x000fe4000f8e30ff */
[----:B------:R-:W-:Y:S01]  /*5a00*/  @UP0 ULEA UR5, UR15, UR18, 0x3 ;  /* 0x000000120f050291 */ /* 0x000fe2000f8e18ff */
[----:B------:R-:W-:Y:S01]  /*5a10*/  LOP3.LUT R3, R3, UR6, RZ, 0x3c, !PT ;  /* 0x0000000603037c12 */ /* 0x000fe2000f8e3cff */
[----:B------:R-:W-:Y:S02]  /*5a20*/  UISETP.NE.U32.AND UP0, UPT, UR17, URZ, UPT ;  /* 0x000000ff1100728c */ /* 0x000fe4000bf05070 */
[----:B------:R-:W-:Y:S01]  /*5a30*/  ULEA UR6, UR4, UR27, 0x8 ;  /* 0x0000001b04067291 */ /* 0x000fe2000f8e40ff */
[----:B-1----:R-:W-:Y:S01]  /*5a40*/  @P0 SHF.L.U32 R0, R3, 0x1f, RZ ;  /* 0x0000001f03000819 */ /* 0x002fe200000006ff */
[----:B------:R-:W-:Y:S01]  /*5a50*/  UMOV UR13, 0x4008 ;  /* 0x00004008000d7882 */ /* 0x000fe20000000000 */
[----:B------:R-:W-:Y:S01]  /*5a60*/  UMOV UR11, 0x4008 ;  /* 0x00004008000b7882 */ /* 0x000fe20000000000 */
[----:B------:R-:W-:Y:S01]  /*5a70*/  UMOV UR9, 0xc0004010 ;  /* 0xc000401000097882 */ /* 0x000fe20000000000 */
[----:B------:R2:W3:Y:S01]  /*5a80*/  @P0 SYNCS.PHASECHK.TRANS64.TRYWAIT P1, [UR5], R0 ;  /* 0x00000000ff0005a7 */ /* 0x0004e20008021105 */
[----:B------:R-:W-:Y:S01]  /*5a90*/  UIADD3 UR5, UPT, UPT, UR7, 0x108, URZ ;  /* 0x0000010807057890 */ /* 0x000fe2000fffe0ff */
[----:B------:R2:W-:Y:S01]  /*5aa0*/  UTCCP.T.S.2CTA.4x32dp128bit tmem[UR19+0x80], gdesc[UR12] ;  /* 0x0000800c130079e7 */ /* 0x0005e20009300000 */
[----:B------:R-:W-:Y:S01]  /*5ab0*/  UIADD3 UR14, UPT, UPT, UR14, 0x1, URZ ;  /* 0x000000010e0e7890 */ /* 0x000fe2000fffe0ff */
[----:B------:R2:W-:Y:S01]  /*5ac0*/  UTCCP.T.S.2CTA.4x32dp128bit tmem[UR19+0x84], gdesc[UR10] ;  /* 0x0000840a130079e7 */ /* 0x0005e20009300000 */
[----:B------:R-:W-:Y:S01]  /*5ad0*/  UIADD3 UR16, UPT, UPT, UR16, -0x1, URZ ;  /* 0xffffffff10107890 */ /* 0x000fe2000fffe0ff */
[----:B------:R-:W-:Y:S01]  /*5ae0*/  UMOV UR7, 0xc0004010 ;  /* 0xc000401000077882 */ /* 0x000fe20000000000 */
[----:B------:R-:W-:Y:S01]  /*5af0*/  UMOV UR17, 0x1 ;  /* 0x0000000100117882 */ /* 0x000fe20000000000 */
[----:B------:R2:W-:Y:S01]  /*5b00*/  UTCOMMA.2CTA.4X gdesc[UR6], gdesc[UR8], tmem[UR21], tmem[UR22], idesc[UR23], tmem[UR24], UP0 ;  /* 0x80181608060075ea */ /* 0x0005e20008200015 */
[----:B------:R-:W-:Y:S01]  /*5b10*/  UISETP.NE.AND UP0, UPT, UR14, UR20, UPT ;  /* 0x000000140e00728c */ /* 0x000fe2000bf05270 */
[----:B------:R2:W-:Y:S01]  /*5b20*/  UTCBAR.2CTA.MULTICAST [UR5], URZ, UR26 ;  /* 0x000000ff050073e9 */ /* 0x0005e2000820081a */
[----:B------:R-:W-:Y:S07]  /*5b30*/  UMOV UR4, UR15 ;  /* 0x0000000f00047c82 */ /* 0x000fee0008000000 */
[----:B------:R-:W-:Y:S05]  /*5b40*/  BRA.U UP0, `(.L_x_109) ;  /* 0xfffffffd00707547 */ /* 0x000fea000b83ffff */
.L_x_106:
[----:B------:R-:W-:Y:S01]  /*5b50*/  UIADD3 UR4, UPT, UPT, UR32, 0x270, URZ ;  /* 0x0000027020047890 */ /* 0x000fe2000fffe0ff */
[----:B------:R-:W-:-:S08]  /*5b60*/  UMOV UR14, UR20 ;  /* 0x00000014000e7c82 */ /* 0x000fd00008000000 */
[----:B------:R4:W-:Y:S01]  /*5b70*/  UTCBAR.2CTA.MULTICAST [UR4], URZ, UR40 ;  /* 0x000000ff040073e9 */ /* 0x0009e20008200828 */
[----:B------:R-:W-:Y:S02]  /*5b80*/  NOP ;  /* 0x0000000000007918 */ /* 0x000fe40000000000 */
.L_x_104:
[----:B--2---:R-:W-:Y:S01]  /*5b90*/  R2UR UR5, R90 ;  /* 0x000000005a0572ca */ /* 0x004fe200000e0000 */
[----:B----4-:R-:W-:Y:S01]  /*5ba0*/  UIADD3 UR4, UPT, UPT, UR35, 0x1, URZ ;  /* 0x0000000123047890 */ /* 0x010fe2000fffe0ff */
[----:B------:R-:W-:-:S03]  /*5bb0*/  ISETP.NE.AND P0, PT, R9, 0x2, PT ;  /* 0x000000020900780c */ /* 0x000fc60003f05270 */
[----:B------:R-:W-:Y:S01]  /*5bc0*/  UISETP.NE.AND UP0, UPT, UR4, 0x2, UPT ;  /* 0x000000020400788c */ /* 0x000fe2000bf05270 */
[----:B-1----:R-:W-:Y:S02]  /*5bd0*/  SEL R5, RZ, 0x1, P0 ;  /* 0x00000001ff057807 */ /* 0x002fe40000000000 */
[----:B------:R-:W-:Y:S01]  /*5be0*/  SEL R9, R9, RZ, P0 ;  /* 0x000000ff09097207 */ /* 0x000fe20000000000 */
[----:B------:R-:W-:Y:S01]  /*5bf0*/  USEL UR35, UR4, URZ, UP0 ;  /* 0x000000ff04237287 */ /* 0x000fe20008000000 */
[----:B------:R-:W-:-:S03]  /*5c00*/  LOP3.LUT R8, R8, R5, RZ, 0x3c, !PT ;  /* 0x0000000508087212 */ /* 0x000fc600078e3cff */
[----:B------:R-:W-:Y:S02]  /*5c10*/  UIADD3 UR34, UPT, UPT, UR31, UR5, URZ ;  /* 0x000000051f227290 */ /* 0x000fe4000fffe0ff */
[----:B------:R-:W-:-:S06]  /*5c20*/  USEL UR5, URZ, 0x1, UP0 ;  /* 0x00000001ff057887 */ /* 0x000fcc0008000000 */
[----:B------:R-:W-:Y:S01]  /*5c30*/  LOP3.LUT R10, R10, UR5, RZ, 0x3c, !PT ;  /* 0x000000050a0a7c12 */ /* 0x000fe2000f8e3cff */
[----:B------:R-:W-:Y:S06]  /*5c40*/  BRA.U UP2, `(.L_x_110) ;  /* 0xfffffff502407547 */ /* 0x000fec000b83ffff */
[----:B------:R-:W1:Y:S01]  /*5c50*/  S2UR UR8, SR_CgaCtaId ;  /* 0x00000000000879c3 */ /* 0x000e620000008800 */
[----:B------:R-:W-:Y:S01]  /*5c60*/  ELECT P0, URZ, PT ;  /* 0x0000000000ff782f */ /* 0x000fe20003800000 */
[----:B------:R-:W-:Y:S01]  /*5c70*/  HFMA2 R0, -RZ, RZ, 0, 5.9604644775390625e-08 ;  /* 0x00000001ff007431 */ /* 0x000fe200000001ff */
[----:B------:R-:W-:-:S05]  /*5c80*/  UMOV UR4, 0x40 ;  /* 0x0000004000047882 */ /* 0x000fca0000000000 */
[----:B------:R-:W-:Y:S01]  /*5c90*/  UVIRTCOUNT.DEALLOC.SMPOOL 0x80 ;  /* 0x000000800000784c */ /* 0x000fe20000000000 */
[----:B------:R-:W-:Y:S02]  /*5ca0*/  UISETP.NE.AND UP0, UPT, UR46, URZ, UPT ;  /* 0x000000ff2e00728c */ /* 0x000fe4000bf05270 */
[----:B-1----:R-:W-:-:S09]  /*5cb0*/  ULEA UR8, UR8, UR4, 0x18 ;  /* 0x0000000408087291 */ /* 0x002fd2000f8ec0ff */
[----:B------:R1:W-:Y:S01]  /*5cc0*/  @P0 STS.U8 [UR8+0x1c], R0 ;  /* 0x00001c00ff000988 */ /* 0x0003e20008000008 */
[----:B------:R-:W-:Y:S05]  /*5cd0*/  BRA.U UP0, `(.L_x_111) ;  /* 0x0000000100587547 */ /* 0x000fea000b800000 */
[----:B------:R-:W-:Y:S01]  /*5ce0*/  UIADD3 UR5, UPT, UPT, UR18, 0x280, URZ ;  /* 0x0000028012057890 */ /* 0x000fe2000fffe0ff */
[----:B------:R-:W-:-:S03]  /*5cf0*/  SHF.L.U32 R3, R10, 0x1f, RZ ;  /* 0x0000001f0a037819 */ /* 0x000fc600000006ff */
[----:B------:R-:W-:-:S09]  /*5d00*/  ULEA UR4, UR35, UR5, 0x3 ;  /* 0x0000000523047291 */ /* 0x000fd2000f8e18ff */
[----:B------:R-:W2:Y:S02]  /*5d10*/  SYNCS.PHASECHK.TRANS64.TRYWAIT P0, [UR4], R3 ;  /* 0x00000003ff0075a7 */ /* 0x000ea40008001104 */
[----:B--2---:R-:W-:Y:S05]  /*5d20*/  @!P0 BRA `(.L_x_112) ;  /* 0x0000005000c48947 */ /* 0x004fea0003800000 */
.L_x_248:
[----:B------:R-:W-:-:S04]  /*5d30*/  UIADD3 UR4, UPT, UPT, UR35, 0x1, URZ ;  /* 0x0000000123047890 */ /* 0x000fc8000fffe0ff */
[----:B------:R-:W-:-:S04]  /*5d40*/  UISETP.NE.AND UP1, UPT, UR4, 0x2, UPT ;  /* 0x000000020400788c */ /* 0x000fc8000bf25270 */
[----:B------:R-:W-:Y:S02]  /*5d50*/  USEL UR6, URZ, 0x1, UP1 ;  /* 0x00000001ff067887 */ /* 0x000fe40008800000 */
[----:B------:R-:W-:-:S04]  /*5d60*/  USEL UR4, UR4, URZ, UP1 ;  /* 0x000000ff04047287 */ /* 0x000fc80008800000 */
[----:B------:R-:W-:Y:S01]  /*5d70*/  ULEA UR4, UR4, UR5, 0x3 ;  /* 0x0000000504047291 */ /* 0x000fe2000f8e18ff */
[----:B-1----:R-:W-:-:S04]  /*5d80*/  LOP3.LUT R3, R10, UR6, RZ, 0x3c, !PT ;  /* 0x000000060a037c12 */ /* 0x002fc8000f8e3cff */
[----:B------:R-:W-:Y:S01]  /*5d90*/  SHF.L.U32 R3, R3, 0x1f, RZ ;  /* 0x0000001f03037819 */ /* 0x000fe200000006ff */
[----:B------:R-:W-:-:S04]  /*5da0*/  IMAD.U32 R0, RZ, RZ, UR4 ;  /* 0x00000004ff007e24 */ /* 0x000fc8000f8e00ff */
[----:B------:R1:W2:Y:S03]  /*5db0*/  SYNCS.PHASECHK.TRANS64.TRYWAIT P0, [R0+URZ], R3 ;  /* 0x00000003000075a7 */ /* 0x0002a600080011ff */
[----:B--2---:R-:W-:Y:S05]  /*5dc0*/  @!P0 NANOSLEEP.SYNCS 0x989680 ;  /* 0x009896800000895d */ /* 0x004fea0003900000 */
[----:B------:R-:W2:Y:S02]  /*5dd0*/  @!P0 SYNCS.PHASECHK.TRANS64 P0, [R0+URZ], R3 ;  /* 0x00000003000085a7 */ /* 0x000ea400080010ff */
[----:B--2---:R-:W-:Y:S05]  /*5de0*/  @P0 BRA `(.L_x_113) ;  /* 0x0000000000200947 */ /* 0x004fea0003800000 */
.L_x_114:
[----:B--2---:R2:W4:Y:S02]  /*5df0*/  SYNCS.PHASECHK.TRANS64.TRYWAIT P0, [R0+URZ], R3 ;  /* 0x00000003000075a7 */ /* 0x00452400080011ff */
[----:B----4-:R-:W-:Y:S05]  /*5e00*/  @!P0 NANOSLEEP.SYNCS 0x989680 ;  /* 0x009896800000895d */ /* 0x010fea0003900000 */
[----:B------:R-:W4:Y:S02]  /*5e10*/  @!P0 SYNCS.PHASECHK.TRANS64 P0, [R0+URZ], R3 ;  /* 0x00000003000085a7 */ /* 0x000f2400080010ff */
[----:B----4-:R-:W-:Y:S05]  /*5e20*/  @!P0 BRA `(.L_x_114) ;  /* 0xfffffffc00f08947 */ /* 0x010fea000383ffff */
[----:B------:R-:W-:Y:S05]  /*5e30*/  BRA `(.L_x_113) ;  /* 0x00000000000c7947 */ /* 0x000fea0003800000 */
.L_x_111:
[----:B------:R-:W-:-:S04]  /*5e40*/  UIADD3 UR4, UPT, UPT, UR18, 0x2b0, URZ ;  /* 0x000002b012047890 */ /* 0x000fc8000fffe0ff */
[----:B------:R-:W-:-:S09]  /*5e50*/  UPRMT UR4, UR47, 0x654, UR4 ;  /* 0x000006542f047896 */ /* 0x000fd20008000004 */
[----:B------:R-:W-:Y:S03]  /*5e60*/  SYNCS.ARRIVE.TRANS64.RED.A1T0 RZ, [UR4], RZ ;  /* 0x000000ffffff79a7 */ /* 0x000fe60008100404 */
.L_x_113:
[----:B-12---:R-:W-:Y:S01]  /*5e70*/  SHF.L.U32 R3, RZ, 0x1f, RZ ;  /* 0x0000001fff037819 */ /* 0x006fe200000006ff */
[----:B------:R-:W-:Y:S01]  /*5e80*/  UIADD3 UR4, UPT, UPT, UR18, 0x2b0, URZ ;  /* 0x000002b012047890 */ /* 0x000fe2000fffe0ff */
[----:B------:R-:W-:Y:S02]  /*5e90*/  PLOP3.LUT P0, PT, PT, PT, UP0, 0x80, 0x8 ;  /* 0x000000000008781c */ /* 0x000fe40003f0f008 */
[----:B---3--:R-:W1:Y:S02]  /*5ea0*/  SYNCS.PHASECHK.TRANS64.TRYWAIT P1, [UR18+0x2b0], R3 ;  /* 0x0002b003ff0075a7 */ /* 0x008e640008021112 */
[----:B-1----:R-:W-:Y:S09]  /*5eb0*/  @!P1 BRA `(.L_x_115) ;  /* 0x0000005000789947 */ /* 0x002ff20003800000 */
.L_x_250:
[----:B------:R-:W-:Y:S01]  /*5ec0*/  @!UP0 UPRMT UR4, UR47, 0x654, UR4 ;  /* 0x000006542f048896 */ /* 0x000fe20008000004 */
[----:B------:R-:W-:Y:S01]  /*5ed0*/  UMOV UR5, 0xffff ;  /* 0x0000ffff00057882 */ /* 0x000fe20000000000 */
[----:B------:R-:W-:-:S07]  /*5ee0*/  UMOV UR6, 0x1 ;  /* 0x0000000100067882 */ /* 0x000fce0000000000 */
[----:B------:R-:W-:Y:S01]  /*5ef0*/  @!P0 SYNCS.ARRIVE.TRANS64.RED.A1T0 RZ, [UR4], RZ ;  /* 0x000000ffffff89a7 */ /* 0x000fe20008100404 */
[----:B------:R-:W-:Y:S01]  /*5f00*/  NOP ;  /* 0x0000000000007918 */ /* 0x000fe20000000000 */
[----:B-1----:R-:W1:Y:S01]  /*5f10*/  LDS R0, [UR8+0x14] ;  /* 0x00001408ff007984 */ /* 0x002e620008000800 */
[----:B------:R-:W-:-:S04]  /*5f20*/  ULOP3.LUT UR4, UR19, 0xffff, URZ, 0xc0, !UPT ;  /* 0x0000ffff13047892 */ /* 0x000fc8000f8ec0ff */
[----:B------:R-:W-:-:S04]  /*5f30*/  USHF.R.U32.HI UR4, URZ, 0x5, UR4 ;  /* 0x00000005ff047899 */ /* 0x000fc80008011604 */
[----:B------:R-:W-:Y:S02]  /*5f40*/  USHF.L.U32 UR5, UR5, UR4, URZ ;  /* 0x0000000405057299 */ /* 0x000fe400080006ff */
[----:B------:R-:W-:-:S04]  /*5f50*/  USHF.L.U32 UR4, UR6, UR4, URZ ;  /* 0x0000000406047299 */ /* 0x000fc800080006ff */
[----:B-1----:R-:W-:-:S04]  /*5f60*/  LOP3.LUT R0, R0, UR5, RZ, 0xc0, !PT ;  /* 0x0000000500007c12 */ /* 0x002fc8000f8ec0ff */
[----:B------:R-:W-:-:S13]  /*5f70*/  ISETP.NE.AND P0, PT, R0, UR5, PT ;  /* 0x0000000500007c0c */ /* 0x000fda000bf05270 */
[----:B------:R-:W-:Y:S05]  /*5f80*/  @P0 BRA `(.L_x_116) ;  /* 0x0000000000580947 */ /* 0x000fea0003800000 */
[----:B------:R-:W1:Y:S02]  /*5f90*/  LDS R0, [UR8+0x18] ;  /* 0x00001808ff007984 */ /* 0x000e640008000800 */
[----:B-1----:R-:W-:-:S04]  /*5fa0*/  LOP3.LUT R0, R0, UR4, RZ, 0xc0, !PT ;  /* 0x0000000400007c12 */ /* 0x002fc8000f8ec0ff */
[----:B------:R-:W-:-:S13]  /*5fb0*/  ISETP.NE.AND P0, PT, R0, UR4, PT ;  /* 0x0000000400007c0c */ /* 0x000fda000bf05270 */
[----:B------:R-:W-:Y:S05]  /*5fc0*/  @P0 BRA `(.L_x_117) ;  /* 0x00000000003c0947 */ /* 0x000fea0003800000 */
[----:B------:R-:W1:Y:S01]  /*5fd0*/  S2R R2, SR_LANEID ;  /* 0x0000000000027919 */ /* 0x000e620000000000 */
[----:B------:R-:W-:Y:S01]  /*5fe0*/  ULOP3.LUT UR5, URZ, UR5, URZ, 0x33, !UPT ;  /* 0x00000005ff057292 */ /* 0x000fe2000f8e33ff */
[----:B------:R-:W-:Y:S01]  /*5ff0*/  LOP3.LUT R4, RZ, UR4, RZ, 0x33, !PT ;  /* 0x00000004ff047c12 */ /* 0x000fe2000f8e33ff */
[----:B------:R-:W-:Y:S02]  /*6000*/  VOTEU.ANY UR4, UPT, PT ;  /* 0x0000000000047886 */ /* 0x000fe400038e0100 */
[----:B------:R-:W-:Y:S01]  /*6010*/  UFLO.U32 UR4, UR4 ;  /* 0x00000004000472bd */ /* 0x000fe200080e0000 */
[----:B------:R-:W2:Y:S01]  /*6020*/  REDUX UR6, R4 ;  /* 0x00000000040673c4 */ /* 0x000ea20000000000 */
[----:B------:R-:W-:-:S06]  /*6030*/  IMAD.U32 R0, RZ, RZ, UR5 ;  /* 0x00000005ff007e24 */ /* 0x000fcc000f8e00ff */
[----:B------:R3:W-:Y:S01]  /*6040*/  UTCATOMSWS.AND URZ, UR5 ;  /* 0x0000000500ff79e3 */ /* 0x0007e20008000000 */
[----:B------:R-:W4:Y:S01]  /*6050*/  REDUX UR7, R0 ;  /* 0x00000000000773c4 */ /* 0x000f220000000000 */
[----:B-1----:R-:W-:Y:S01]  /*6060*/  ISETP.EQ.U32.AND P0, PT, R2, UR4, PT ;  /* 0x0000000402007c0c */ /* 0x002fe2000bf02070 */
[----:B--2---:R-:W-:Y:S01]  /*6070*/  IMAD.U32 R2, RZ, RZ, UR6 ;  /* 0x00000006ff027e24 */ /* 0x004fe2000f8e00ff */
[----:B----4-:R-:W-:-:S11]  /*6080*/  MOV R3, UR7 ;  /* 0x0000000700037c02 */ /* 0x010fd60008000f00 */
[----:B------:R3:W-:Y:S04]  /*6090*/  @P0 ATOMS.AND RZ, [UR8+0x14], R3 ;  /* 0x00001403ffff098c */ /* 0x0007e8000a800008 */
[----:B------:R3:W-:Y:S01]  /*60a0*/  @P0 ATOMS.AND RZ, [UR8+0x18], R2 ;  /* 0x00001802ffff098c */ /* 0x0007e2000a800008 */
[----:B------:R-:W-:Y:S05]  /*60b0*/  BRA `(.L_x_118) ;  /* 0x0000000000147947 */ /* 0x000fea0003800000 */
.L_x_117:
[----:B------:R-:W-:Y:S02]  /*60c0*/  MOV R2, 0x60e0 ;  /* 0x000060e000027802 */ /* 0x000fe40000000f00 */
[----:B-----5:R-:W-:Y:S05]  /*60d0*/  CALL.REL.NOINC `($__internal_0_$__cuda_sm10x_tcgen05_guardrail_trap_col_being_dealloced_not_returned_by_alloc) ;  /* 0x0000005000e47944 */ /* 0x020fea0003c00000 */
[----:B------:R-:W-:Y:S05]  /*60e0*/  BRA `(.L_x_118) ;  /* 0x0000000000087947 */ /* 0x000fea0003800000 */
.L_x_116:
[----:B------:R-:W-:Y:S02]  /*60f0*/  MOV R2, 0x6110 ;  /* 0x0000611000027802 */ /* 0x000fe40000000f00 */
[----:B-----5:R-:W-:Y:S05]  /*6100*/  CALL.REL.NOINC `($__internal_2_$__cuda_sm10x_tcgen05_guardrail_trap_unallocated_columns_being_dealloced) ;  /* 0x0000005000f07944 */ /* 0x020fea0003c00000 */
.L_x_118:
[----:B------:R-:W-:Y:S01]  /*6110*/  NOP ;  /* 0x0000000000007918 */ /* 0x000fe20000000000 */
[----:B---3--:R-:W-:Y:S05]  /*6120*/  EXIT ;  /* 0x000000000000794d */ /* 0x008fea0003800000 */
.L_x_89:
[----:B------:R-:W-:-:S09]  /*6130*/  UISETP.NE.OR UP0, UPT, UR24, 0x3, !UP4 ;  /* 0x000000031800788c */ /* 0x000fd2000e705670 */
[----:B------:R-:W-:Y:S05]  /*6140*/  BRA.U UP0, `(.L_x_119) ;  /* 0x0000000d00f07547 */ /* 0x000fea000b800000 */
[----:B------:R-:W1:Y:S01]  /*6150*/  LDCU UR32, c[0x0][0x370] ;  /* 0x00006e00ff2077ac */ /* 0x000e620008000800 */
[----:B------:R-:W2:Y:S01]  /*6160*/  LDC.64 R16, c[0x0][0x348] ;  /* 0x0000d200ff107b82 */ /* 0x000ea20000000a00 */
[----:B------:R-:W-:Y:S02]  /*6170*/  HFMA2 R13, -RZ, RZ, 0, 0 ;  /* 0x00000000ff0d7431 */ /* 0x000fe400000001ff */
[----:B------:R-:W-:Y:S01]  /*6180*/  IMAD.MOV.U32 R15, RZ, RZ, 0x1 ;  /* 0x00000001ff0f7424 */ /* 0x000fe200078e00ff */
[----:B------:R-:W1:Y:S01]  /*6190*/  LDCU.128 UR28, c[0x0][0xf10] ;  /* 0x0001e200ff1c77ac */ /* 0x000e620008000c00 */
[----:B------:R-:W-:Y:S01]  /*61a0*/  IMAD.MOV.U32 R14, RZ, RZ, RZ ;  /* 0x000000ffff0e7224 */ /* 0x000fe200078e00ff */
[----:B------:R-:W-:Y:S01]  /*61b0*/  MOV R7, 0x2000 ;  /* 0x0000200000077802 */ /* 0x000fe20000000f00 */
[----:B------:R-:W3:Y:S01]  /*61c0*/  LDCU UR27, c[0x0][0x374] ;  /* 0x00006e80ff1b77ac */ /* 0x000ee20008000800 */
[----:B------:R-:W4:Y:S01]  /*61d0*/  LDC.64 R2, c[0x0][0xc88] ;  /* 0x00032200ff027b82 */ /* 0x000f220000000a00 */
[----:B------:R-:W3:Y:S01]  /*61e0*/  LDCU UR15, c[0x0][0xf0c] ;  /* 0x0001e180ff0f77ac */ /* 0x000ee20008000800 */
[----:B------:R-:W3:Y:S06]  /*61f0*/  LDCU UR36, c[0x0][0xf20] ;  /* 0x0001e400ff2477ac */ /* 0x000eec0008000800 */
[----:B------:R-:W2:Y:S01]  /*6200*/  LDC.64 R4, c[0x0][0xc90] ;  /* 0x00032400ff047b82 */ /* 0x000ea20000000a00 */
[----:B------:R-:W3:Y:S01]  /*6210*/  LDCU UR4, c[0x0][0xf30] ;  /* 0x0001e600ff0477ac */ /* 0x000ee20008000800 */
[----:B-1----:R-:W-:-:S02]  /*6220*/  UIMAD.WIDE.U32 UR6, UR32, UR28, URZ ;  /* 0x0000001c200672a5 */ /* 0x002fc4000f8e00ff */
[----:B---3--:R-:W-:Y:S01]  /*6230*/  UIMAD.WIDE.U32 UR8, UR27, UR31, URZ ;  /* 0x0000001f1b0872a5 */ /* 0x008fe2000f8e00ff */
[----:B------:R-:W-:Y:S01]  /*6240*/  UMOV UR24, 0x400 ;  /* 0x0000040000187882 */ /* 0x000fe20000000000 */
[----:B------:R-:W-:-:S03]  /*6250*/  UPLOP3.LUT UP3, UPT, UPT, UPT, UPT, 0x40, 0x4 ;  /* 0x000000000004789c */ /* 0x000fc60003f6e870 */
[----:B------:R-:W-:Y:S01]  /*6260*/  UMOV UR6, UR7 ;  /* 0x0000000700067c82 */ /* 0x000fe20008000000 */
[----:B------:R-:W-:Y:S01]  /*6270*/  UISETP.GE.AND UP0, UPT, UR39, 0x1, UPT ;  /* 0x000000012700788c */ /* 0x000fe2000bf06270 */
[----:B------:R-:W-:Y:S01]  /*6280*/  UMOV UR33, UR9 ;  /* 0x0000000900217c82 */ /* 0x000fe20008000000 */
[----:B------:R-:W-:Y:S01]  /*6290*/  UISETP.NE.AND UP4, UPT, UR39, 0x1, UPT ;  /* 0x000000012700788c */ /* 0x000fe2000bf85270 */
[----:B------:R-:W1:Y:S01]  /*62a0*/  LDCU.64 UR16, c[0x0][0xf28] ;  /* 0x0001e500ff1077ac */ /* 0x000e620008000a00 */
[----:B------:R-:W-:Y:S02]  /*62b0*/  ULEA UR24, UR55, UR24, 0x18 ;  /* 0x0000001837187291 */ /* 0x000fe4000f8ec0ff */
[----:B------:R-:W-:Y:S02]  /*62c0*/  UISETP.NE.AND UP6, UPT, UR15, 0x1, UPT ;  /* 0x000000010f00788c */ /* 0x000fe4000bfc5270 */
[----:B------:R-:W-:Y:S02]  /*62d0*/  UISETP.NE.AND UP5, UPT, UR30, 0x1, UPT ;  /* 0x000000011e00788c */ /* 0x000fe4000bfa5270 */
[----:B------:R-:W-:-:S02]  /*62e0*/  USHF.R.U32.HI UR35, URZ, UR29, UR6 ;  /* 0x0000001dff237299 */ /* 0x000fc40008011606 */
[----:B------:R-:W-:Y:S02]  /*62f0*/  USHF.R.U32.HI UR33, URZ, UR36, UR33 ;  /* 0x00000024ff217299 */ /* 0x000fe40008011621 */
[----:B------:R-:W-:Y:S01]  /*6300*/  UISETP.NE.AND UP2, UPT, UR4, 0x1, UPT ;  /* 0x000000010400788c */ /* 0x000fe2000bf45270 */
[----:B------:R-:W-:-:S10]  /*6310*/  UMOV UR12, URZ ;  /* 0x000000ff000c7c82 */ /* 0x000fd40008000000 */
.L_x_128:
[C---:B------:R-:W-:Y:S02]  /*6320*/  LEA R12, R14.reuse, UR24, 0x3 ;  /* 0x000000180e0c7c11 */ /* 0x040fe4000f8e18ff */
[----:B------:R-:W-:Y:S02]  /*6330*/  SHF.L.U32 R9, R13, 0x1f, RZ ;  /* 0x0000001f0d097819 */ /* 0x000fe400000006ff */
[----:B------:R-:W-:Y:S02]  /*6340*/  LEA R10, R14, UR24, 0x4 ;  /* 0x000000180e0a7c11 */ /* 0x000fe4000f8e20ff */
[----:B---3--:R-:W3:Y:S02]  /*6350*/  SYNCS.PHASECHK.TRANS64.TRYWAIT P0, [R12+URZ+0x250], R9 ;  /* 0x000250090c0075a7 */ /* 0x008ee400080011ff */
[----:B---3--:R-:W-:Y:S05]  /*6360*/  @!P0 BRA `(.L_x_120) ;  /* 0x0000004c00648947 */ /* 0x008fea0003800000 */
.L_x_251:
[----:B---3--:R-:W3:Y:S01]  /*6370*/  LDS.128 R8, [R10+0x2c0] ;  /* 0x0002c0000a087984 */ /* 0x008ee20000000c00 */
[----:B------:R-:W-:Y:S01]  /*6380*/  UISETP.GE.AND UP0, UPT, UR39, 0x1, UPT ;  /* 0x000000012700788c */ /* 0x000fe2000bf06270 */
[----:B------:R-:W-:Y:S01]  /*6390*/  @!PT LDS RZ, [RZ] ;  /* 0x00000000fffff984 */ /* 0x000fe20000000800 */
[----:B------:R-:W-:Y:S01]  /*63a0*/  @!PT LDS RZ, [RZ] ;  /* 0x00000000fffff984 */ /* 0x000fe20000000800 */
[----:B------:R-:W-:Y:S01]  /*63b0*/  @!PT LDS RZ, [RZ] ;  /* 0x00000000fffff984 */ /* 0x000fe20000000800 */
[----:B------:R-:W-:Y:S01]  /*63c0*/  @!PT LDS RZ, [RZ] ;  /* 0x00000000fffff984 */ /* 0x000fe20000000800 */
[----:B------:R1:W-:Y:S06]  /*63d0*/  MEMBAR.ALL.CTA ;  /* 0x0000000000007992 */ /* 0x0003ec0000008000 */
[----:B-1----:R-:W1:Y:S01]  /*63e0*/  FENCE.VIEW.ASYNC.S ;  /* 0x00000000000073c6 */ /* 0x002e620000000000 */
[----:B---3--:R-:W-:Y:S11]  /*63f0*/  LOP3.LUT P0, RZ, R10, 0x1, RZ, 0xc0, !PT ;  /* 0x000000010aff7812 */ /* 0x008ff6000780c0ff */
[----:B------:R-:W-:Y:S02]  /*6400*/  @!UPT UIADD3 URZ, UPT, UPT, URZ, URZ, URZ ;  /* 0x000000fffffff290 */ /* 0x000fe4000fffe0ff */
[----:B-1----:R-:W-:Y:S01]  /*6410*/  VOTEU.ANY UP1, P0 ;  /* 0x0000000000ff7886 */ /* 0x002fe20000020100 */
[----:B------:R-:W-:Y:S11]  /*6420*/  PLOP3.LUT P0, PT, PT, PT, UP1, 0x80, 0x8 ;  /* 0x000000000008781c */ /* 0x000ff60003f0f018 */
[----:B------:R-:W-:Y:S02]  /*6430*/  @!UPT UIADD3 URZ, UPT, UPT, URZ, URZ, URZ ;  /* 0x000000fffffff290 */ /* 0x000fe4000fffe0ff */
[----:B------:R-:W-:Y:S02]  /*6440*/  @P0 SHF.R.U32.HI R0, RZ, 0x10, R9 ;  /* 0x00000010ff000819 */ /* 0x000fe40000011609 */
[----:B------:R-:W-:Y:S02]  /*6450*/  @P0 MOV R6, R8 ;  /* 0x0000000800060202 */ /* 0x000fe40000000f00 */
[----:B------:R-:W-:Y:S01]  /*6460*/  @P0 R2UR UR4, R0 ;  /* 0x00000000000402ca */ /* 0x000fe200000e0000 */
[----:B------:R-:W-:Y:S01]  /*6470*/  VIADD R0, R12, 0x260 ;  /* 0x000002600c007836 */ /* 0x000fe20000000000 */
[----:B------:R-:W-:Y:S02]  /*6480*/  @P0 LOP3.LUT R8, R9, 0xffff, RZ, 0xc0, !PT ;  /* 0x0000ffff09080812 */ /* 0x000fe400078ec0ff */
[----:B------:R-:W-:Y:S02]  /*6490*/  @P0 R2UR UR6, R6 ;  /* 0x00000000060602ca */ /* 0x000fe400000e0000 */
[----:B------:R-:W-:Y:S02]  /*64a0*/  PRMT R0, RZ, 0x654, R0 ;  /* 0x00000654ff007816 */ /* 0x000fe40000000000 */
[----:B------:R-:W-:Y:S02]  /*64b0*/  @P0 R2UR UR5, R8 ;  /* 0x00000000080502ca */ /* 0x000fe400000e0000 */
[----:B------:R1:W-:Y:S03]  /*64c0*/  SYNCS.ARRIVE.TRANS64.RED.A1T0 RZ, [R0+URZ], RZ ;  /* 0x000000ff00ff79a7 */ /* 0x0003e600081004ff */
[----:B------:R-:W-:Y:S04]  /*64d0*/  @UP1 UMOV UR26, UR4 ;  /* 0x00000004001a1c82 */ /* 0x000fe80008000000 */
[----:B------:R-:W-:Y:S04]  /*64e0*/  @UP1 UMOV UR14, UR6 ;  /* 0x00000006000e1c82 */ /* 0x000fe80008000000 */
[----:B------:R-:W-:Y:S01]  /*64f0*/  @UP1 UMOV UR13, UR5 ;  /* 0x00000005000d1c82 */ /* 0x000fe20008000000 */
[----:B------:R-:W-:Y:S05]  /*6500*/  BRA.U !UP0, `(.L_x_121) ;  /* 0x0000000108a47547 */ /* 0x000fea000b800000 */
[----:B------:R-:W-:Y:S02]  /*6510*/  UIMAD.WIDE.U32 UR8, UR13, UR31, URZ ;  /* 0x0000001f0d0872a5 */ /* 0x000fe4000f8e00ff */
[----:B------:R-:W-:Y:S02]  /*6520*/  UIMAD.WIDE.U32 UR10, UR14, UR28, URZ ;  /* 0x0000001c0e0a72a5 */ /* 0x000fe4000f8e00ff */
[----:B------:R-:W-:Y:S02]  /*6530*/  USEL UR4, UR27, UR33, !UP5 ;  /* 0x000000211b047287 */ /* 0x000fe4000e800000 */
[----:B------:R-:W-:Y:S02]  /*6540*/  USEL UR7, UR32, UR35, !UP6 ;  /* 0x0000002320077287 */ /* 0x000fe4000f000000 */
[----:B------:R-:W-:Y:S02]  /*6550*/  UIMAD.WIDE.U32 UR18, UR4, UR16, URZ ;  /* 0x00000010041272a5 */ /* 0x000fe4000f8e00ff */
[----:B------:R-:W-:Y:S01]  /*6560*/  UIMAD.WIDE.U32 UR20, UR7, UR16, URZ ;  /* 0x00000010071472a5 */ /* 0x000fe2000f8e00ff */
[----:B------:R-:W-:Y:S02]  /*6570*/  UMOV UR5, UR9 ;  /* 0x0000000900057c82 */ /* 0x000fe40008000000 */
[----:B------:R-:W-:Y:S03]  /*6580*/  USHF.R.U32.HI UR6, URZ, UR36, UR5 ;  /* 0x00000024ff067299 */ /* 0x000fe60008011605 */
[----:B------:R-:W-:Y:S01]  /*6590*/  UMOV UR5, UR11 ;  /* 0x0000000b00057c82 */ /* 0x000fe20008000000 */
[----:B------:R-:W-:Y:S02]  /*65a0*/  USEL UR6, UR13, UR6, !UP5 ;  /* 0x000000060d067287 */ /* 0x000fe4000e800000 */
[----:B------:R-:W-:Y:S02]  /*65b0*/  USHF.R.U32.HI UR8, URZ, UR29, UR5 ;  /* 0x0000001dff087299 */ /* 0x000fe40008011605 */
[----:B------:R-:W-:Y:S01]  /*65c0*/  UIMAD.WIDE.U32 UR10, UR6, UR16, URZ ;  /* 0x00000010060a72a5 */ /* 0x000fe2000f8e00ff */
[----:B------:R-:W-:Y:S02]  /*65d0*/  UMOV UR5, UR19 ;  /* 0x0000001300057c82 */ /* 0x000fe40008000000 */
[----:B------:R-:W-:Y:S03]  /*65e0*/  @UP4 USHF.R.U32.HI UR4, URZ, UR17, UR5 ;  /* 0x00000011ff044299 */ /* 0x000fe60008011605 */
[----:B------:R-:W-:Y:S01]  /*65f0*/  UMOV UR5, UR21 ;  /* 0x0000001500057c82 */ /* 0x000fe20008000000 */
[----:B------:R-:W-:Y:S02]  /*6600*/  UIMAD UR4, UR39, UR4, URZ ;  /* 0x00000004270472a4 */ /* 0x000fe4000f8e02ff */
[----:B------:R-:W-:Y:S02]  /*6610*/  @UP4 USHF.R.U32.HI UR7, URZ, UR17, UR5 ;  /* 0x00000011ff074299 */ /* 0x000fe40008011605 */
[----:B------:R-:W-:Y:S02]  /*6620*/  USEL UR5, UR14, UR8, !UP6 ;  /* 0x000000080e057287 */ /* 0x000fe4000f000000 */
[----:B------:R-:W-:Y:S02]  /*6630*/  UIMAD UR8, UR39, UR7, URZ ;  /* 0x00000007270872a4 */ /* 0x000fe4000f8e02ff */
[----:B------:R-:W-:Y:S03]  /*6640*/  UISETP.GE.AND UP0, UPT, UR6, UR4, UPT ;  /* 0x000000040600728c */ /* 0x000fe6000bf06270 */
[----:B------:R-:W-:Y:S01]  /*6650*/  UMOV UR4, UR11 ;  /* 0x0000000b00047c82 */ /* 0x000fe20008000000 */
[----:B------:R-:W-:Y:S02]  /*6660*/  UISETP.GE.OR UP0, UPT, UR5, UR8, UP0 ;  /* 0x000000080500728c */ /* 0x000fe40008706670 */
[----:B------:R-:W-:Y:S02]  /*6670*/  USHF.R.U32.HI UR4, URZ, UR17, UR4 ;  /* 0x00000011ff047299 */ /* 0x000fe40008011604 */
[----:B------:R-:W-:Y:S02]  /*6680*/  UIMAD.WIDE.U32 UR8, UR5, UR16, URZ ;  /* 0x00000010050872a5 */ /* 0x000fe4000f8e00ff */
[----:B------:R-:W-:Y:S04]  /*6690*/  USEL UR10, UR6, UR4, !UP4 ;  /* 0x00000004060a7287 */ /* 0x000fe8000e000000 */
[----:B------:R-:W-:Y:S01]  /*66a0*/  UIADD3 UR11, UPT, UPT, -UR10, URZ, URZ ;  /* 0x000000ff0a0b7290 */ /* 0x000fe2000fffe1ff */
[----:B------:R-:W-:Y:S02]  /*66b0*/  @!UP0 UMOV UR4, UR9 ;  /* 0x0000000900048c82 */ /* 0x000fe40008000000 */
[----:B------:R-:W-:Y:S02]  /*66c0*/  @!UP0 USHF.R.U32.HI UR4, URZ, UR17, UR4 ;  /* 0x00000011ff048299 */ /* 0x000fe40008011604 */
[----:B------:R-:W-:Y:S02]  /*66d0*/  UIMAD UR8, UR39, UR11, UR6 ;  /* 0x0000000b270872a4 */ /* 0x000fe4000f8e0206 */
[----:B------:R-:W-:Y:S04]  /*66e0*/  @!UP0 USEL UR4, UR5, UR4, !UP4 ;  /* 0x0000000405048287 */ /* 0x000fe8000e000000 */
[----:B------:R-:W-:Y:S02]  /*66f0*/  @!UP0 UIMAD UR8, UR7, UR8, UR4 ;  /* 0x00000008070882a4 */ /* 0x000fe4000f8e0204 */
[----:B------:R-:W-:Y:S02]  /*6700*/  @!UP0 UIADD3 UR9, UPT, UPT, UR10, -UR4, URZ ;  /* 0x800000040a098290 */ /* 0x000fe4000fffe0ff */
[----:B------:R-:W-:Y:S02]  /*6710*/  UIADD3 UR4, UPT, UPT, -UR5, URZ, URZ ;  /* 0x000000ff05047290 */ /* 0x000fe4000fffe1ff */
[----:B------:R-:W-:Y:S02]  /*6720*/  UIADD3 UR7, UPT, UPT, -UR6, URZ, URZ ;  /* 0x000000ff06077290 */ /* 0x000fe4000fffe1ff */
[----:B------:R-:W-:Y:S02]  /*6730*/  @!UP0 UIMAD UR6, UR9, UR39, UR5 ;  /* 0x00000027090682a4 */ /* 0x000fe4000f8e0205 */
[----:B------:R-:W-:Y:S02]  /*6740*/  UIMAD UR14, UR15, UR4, UR14 ;  /* 0x000000040f0e72a4 */ /* 0x000fe4000f8e020e */
[----:B------:R-:W-:Y:S01]  /*6750*/  UIMAD UR13, UR30, UR7, UR13 ;  /* 0x000000071e0d72a4 */ /* 0x000fe2000f8e020d */
[----:B------:R-:W-:Y:S02]  /*6760*/  @!UP0 UMOV UR5, UR8 ;  /* 0x0000000800058c82 */ /* 0x000fe40008000000 */
[----:B------:R-:W-:Y:S02]  /*6770*/  UIMAD UR14, UR5, UR15, UR14 ;  /* 0x0000000f050e72a4 */ /* 0x000fe4000f8e020e */
[----:B------:R-:W-:Y:S11]  /*6780*/  UIMAD UR13, UR6, UR30, UR13 ;  /* 0x0000001e060d72a4 */ /* 0x000ff6000f8e020d */
[----:B------:R-:W-:Y:S01]  /*6790*/  @!UPT UIADD3 URZ, UPT, UPT, URZ, URZ, URZ ;  /* 0x000000fffffff290 */ /* 0x000fe2000fffe0ff */
.L_x_121:
[----:B------:R-:W3:Y:S01]  /*67a0*/  @!UP2 LDCU.128 UR20, c[0x0][0xf10] ;  /* 0x0001e200ff14a7ac */ /* 0x000ee20008000c00 */
[C---:B--2---:R-:W-:Y:S02]  /*67b0*/  ISETP.NE.U32.AND P1, PT, R4.reuse, RZ, PT ;  /* 0x000000ff0400720c */ /* 0x044fe40003f25070 */
[----:B------:R-:W-:Y:S02]  /*67c0*/  ISETP.NE.U32.AND P0, PT, R4, RZ, PT ;  /* 0x000000ff0400720c */ /* 0x000fe40003f05070 */
[C---:B------:R-:W-:Y:S02]  /*67d0*/  ISETP.NE.AND.EX P1, PT, R5.reuse, RZ, PT, P1 ;  /* 0x000000ff0500720c */ /* 0x040fe40003f25310 */
[----:B------:R-:W-:Y:S01]  /*67e0*/  ISETP.NE.AND.EX P0, PT, R5, RZ, PT, P0 ;  /* 0x000000ff0500720c */ /* 0x000fe20003f05300 */
[----:B------:R-:W2:Y:S01]  /*67f0*/  @!UP2 LDCU UR5, c[0x0][0xf0c] ;  /* 0x0001e180ff05a7ac */ /* 0x000ea20008000800 */
[----:B------:R-:W-:Y:S02]  /*6800*/  USHF.L.U32 UR11, UR25, 0x7, URZ ;  /* 0x00000007190b7899 */ /* 0x000fe400080006ff */
[----:B------:R-:W-:Y:S02]  /*6810*/  USHF.L.U32 UR10, UR34, 0x6, URZ ;  /* 0x00000006220a7899 */ /* 0x000fe400080006ff */
[----:B---3--:R-:W-:Y:S07]  /*6820*/  UIMAD.WIDE.U32 UR6, UR14, UR20, URZ ;  /* 0x000000140e0672a5 */ /* 0x008fee000f8e00ff */
[----:B------:R-:W-:Y:S01]  /*6830*/  @!UP2 UMOV UR4, UR7 ;  /* 0x000000070004ac82 */ /* 0x000fe20008000000 */
[----:B--2---:R-:W-:Y:S02]  /*6840*/  @!UP2 UISETP.NE.AND UP0, UPT, UR5, 0x1, UPT ;  /* 0x000000010500a88c */ /* 0x004fe4000bf05270 */
[----:B------:R-:W-:Y:S02]  /*6850*/  @!UP2 USHF.R.U32.HI UR4, URZ, UR21, UR4 ;  /* 0x00000015ff04a299 */ /* 0x000fe40008011604 */
[----:B------:R-:W-:Y:S02]  /*6860*/  UIMAD.WIDE.U32 UR6, UR13, UR23, URZ ;  /* 0x000000170d0672a5 */ /* 0x000fe4000f8e00ff */
[----:B------:R-:W-:Y:S02]  /*6870*/  @!UP2 USEL UR8, UR14, UR4, !UP0 ;  /* 0x000000040e08a287 */ /* 0x000fe4000c000000 */
[----:B------:R-:W-:Y:S03]  /*6880*/  @!UP2 UISETP.NE.AND UP0, UPT, UR22, 0x1, UPT ;  /* 0x000000011600a88c */ /* 0x000fe6000bf05270 */
[----:B------:R-:W-:Y:S02]  /*6890*/  @!UP2 UMOV UR6, UR7 ;  /* 0x000000070006ac82 */ /* 0x000fe40008000000 */
[----:B------:R-:W2:Y:S02]  /*68a0*/  @!UP2 LDCU UR4, c[0x0][0xf20] ;  /* 0x0001e400ff04a7ac */ /* 0x000ea40008000800 */
[----:B--2---:R-:W-:Y:S04]  /*68b0*/  @!UP2 USHF.R.U32.HI UR6, URZ, UR4, UR6 ;  /* 0x00000004ff06a299 */ /* 0x004fe80008011606 */
[----:B------:R-:W-:Y:S04]  /*68c0*/  @!UP2 USEL UR6, UR13, UR6, !UP0 ;  /* 0x000000060d06a287 */ /* 0x000fe8000c000000 */
[----:B------:R-:W-:Y:S02]  /*68d0*/  @!UP2 UIADD3 UR4, UPT, UPT, -UR8, UR6, URZ ;  /* 0x000000060804a290 */ /* 0x000fe4000fffe1ff */
[----:B------:R-:W-:Y:S02]  /*68e0*/  @!UP2 UIADD3 UR6, UPT, UPT, UR8, -UR6, URZ ;  /* 0x800000060806a290 */ /* 0x000fe4000fffe0ff */
[----:B------:R-:W-:Y:S02]  /*68f0*/  @!UP2 UIMAD UR14, UR4, UR5, UR14 ;  /* 0x00000005040ea2a4 */ /* 0x000fe4000f8e020e */
[----:B------:R-:W-:Y:S01]  /*6900*/  @!UP2 UIMAD UR13, UR6, UR22, UR13 ;  /* 0x00000016060da2a4 */ /* 0x000fe2000f8e020d */
[----:B------:R-:W-:Y:S11]  /*6910*/  BRA.U UP3, `(.L_x_122) ;  /* 0x0000000103107547 */ /* 0x000ff6000b800000 */
[----:B-1----:R-:W-:Y:S04]  /*6920*/  MOV R0, UR48 ;  /* 0x0000003000007c02 */ /* 0x002fe80008000f00 */
[----:B------:R-:W-:Y:S04]  /*6930*/  SHF.L.U32 R9, R0, 0x1f, RZ ;  /* 0x0000001f00097819 */ /* 0x000fe800000006ff */
[----:B------:R-:W1:Y:S02]  /*6940*/  SYNCS.PHASECHK.TRANS64.TRYWAIT P2, [UR24+0x248], R9 ;  /* 0x00024809ff0075a7 */ /* 0x000e640008041118 */
[----:B-1----:R-:W-:Y:S05]  /*6950*/  @!P2 BRA `(.L_x_123) ;  /* 0x0000004400fca947 */ /* 0x002fea0003800000 */
.L_x_122:
[----:B------:R-:W-:Y:S05]  /*6960*/  @!P1 BRA `(.L_x_124) ;  /* 0x0000000000309947 */ /* 0x000fea0003800000 */
[----:B----4-:R-:W-:Y:S01]  /*6970*/  ISETP.NE.U32.AND P1, PT, R2, RZ, PT ;  /* 0x000000ff0200720c */ /* 0x010fe20003f25070 */
[----:B------:R-:W2:Y:S01]  /*6980*/  LDCU.64 UR4, c[0x0][0x358] ;  /* 0x00006b00ff0477ac */ /* 0x000ea20008000a00 */
[----:B------:R-:W-:Y:S02]  /*6990*/  IMAD.MOV.U32 R88, RZ, RZ, 0x1 ;  /* 0x00000001ff587424 */ /* 0x000fe400078e00ff */
[----:B------:R-:W-:Y:S11]  /*69a0*/  ISETP.NE.AND.EX P1, PT, R3, RZ, PT, P1 ;  /* 0x000000ff0300720c */ /* 0x000ff60003f25310 */
[----:B------:R-:W-:Y:S02]  /*69b0*/  @!UPT UIADD3 URZ, UPT, UPT, URZ, URZ, URZ ;  /* 0x000000fffffff290 */ /* 0x000fe4000fffe0ff */
[----:B-1----:R-:W1:Y:S01]  /*69c0*/  @P1 LDC.64 R8, c[0x0][0xc88] ;  /* 0x00032200ff081b82 */ /* 0x002e620000000a00 */
[----:B------:R-:W-:Y:S04]  /*69d0*/  @P1 IMAD R0, R4, UR44, RZ ;  /* 0x0000002c04001c24 */ /* 0x000fe8000f8e02ff */
[----:B-1----:R-:W-:Y:S04]  /*69e0*/  @P1 IMAD.WIDE R8, R0, 0x4, R8 ;  /* 0x0000000400081825 */ /* 0x002fe800078e0208 */
[----:B------:R-:W-:Y:S01]  /*69f0*/  HFMA2 R0, -RZ, RZ, 0, 5.9604644775390625e-08 ;  /* 0x00000001ff007431 */ /* 0x000fe200000001ff */
[----:B--2--5:R2:W5:Y:S04]  /*6a00*/  @P1 LDG.E R41, desc[UR4][R8.64] ;  /* 0x0000000408291981 */ /* 0x024568000c1e1900 */
[----:B------:R-:W-:Y:S01]  /*6a10*/  @!P1 PRMT R88, R0, 0x7610, R88 ;  /* 0x0000761000589816 */ /* 0x000fe20000000058 */
[----:B--2---:R-:W3:Y:S06]  /*6a20*/  @!P1 LDC R41, c[0x0][0xc80] ;  /* 0x00032000ff299b82 */ /* 0x004eec0000000800 */
.L_x_124:
[----:B---3-5:R-:W-:Y:S01]  /*6a30*/  @!P0 FSETP.EQ.AND P1, PT, R41, RZ, PT ;  /* 0x000000ff2900820b */ /* 0x028fe20003f22000 */
[----:B------:R-:W-:Y:S01]  /*6a40*/  @!UPT UIADD3 URZ, UPT, UPT, URZ, URZ, URZ ;  /* 0x000000fffffff290 */ /* 0x000fe2000fffe0ff */
[----:B------:R-:W-:Y:S11]  /*6a50*/  @!P0 BRA `(.L_x_125) ;  /* 0x0000000000188947 */ /* 0x000ff60003800000 */
[----:B------:R-:W-:Y:S02]  /*6a60*/  LOP3.LUT P0, RZ, R88, 0xff, RZ, 0xc0, !PT ;  /* 0x000000ff58ff7812 */ /* 0x000fe4000780c0ff */
[----:B----4-:R-:W-:Y:S04]  /*6a70*/  ISETP.NE.U32.AND P1, PT, R2, RZ, PT ;  /* 0x000000ff0200720c */ /* 0x010fe80003f25070 */
[----:B------:R-:W-:Y:S04]  /*6a80*/  ISETP.NE.AND.EX P1, PT, R3, RZ, PT, P1 ;  /* 0x000000ff0300720c */ /* 0x000fe80003f25310 */
[----:B------:R-:W-:Y:S03]  /*6a90*/  PLOP3.LUT P1, PT, P1, PT, PT, 0x8, 0x80 ;  /* 0x000000000080781c */ /* 0x000fe60000f2e170 */
[----:B------:R-:W-:Y:S11]  /*6aa0*/  @P0 FSETP.EQ.AND P1, PT, R41, RZ, PT ;  /* 0x000000ff2900020b */ /* 0x000ff60003f22000 */
[----:B------:R-:W-:Y:S02]  /*6ab0*/  @!UPT UIADD3 URZ, UPT, UPT, URZ, URZ, URZ ;  /* 0x000000fffffff290 */ /* 0x000fe4000fffe0ff */
.L_x_125:
[----:B------:R-:W-:Y:S01]  /*6ac0*/  ULEA UR4, UR12, UR24, 0x3 ;  /* 0x000000180c047291 */ /* 0x000fe2000f8e18ff */
[----:B-1----:R-:W-:Y:S02]  /*6ad0*/  SHF.L.U32 R9, R15, 0x1f, RZ ;  /* 0x0000001f0f097819 */ /* 0x002fe400000006ff */
[----:B------:R-:W-:Y:S04]  /*6ae0*/  ELECT P0, URZ, PT ;  /* 0x0000000000ff782f */ /* 0x000fe80003800000 */
[----:B------:R-:W-:Y:S02]  /*6af0*/  PLOP3.LUT P1, PT, P1, P0, PT, 0xf2, 0x2f ;  /* 0x00000000002f781c */ /* 0x000fe40000f21e72 */
[----:B------:R-:W1:Y:S11]  /*6b00*/  SYNCS.PHASECHK.TRANS64.TRYWAIT P2, [UR4+0x228], R9 ;  /* 0x00022809ff0075a7 */ /* 0x000e760008041104 */
[----:B------:R-:W-:Y:S05]  /*6b10*/  @!P1 IADD3 R8, P0, PT, R16, 0x980, RZ ;  /* 0x0000098010089810 */ /* 0x000fea0007f1e0ff */
[----:B------:R-:W-:Y:S01]  /*6b20*/  @!P1 IMAD.X R6, RZ, RZ, R17, P0 ;  /* 0x000000ffff069224 */ /* 0x000fe200000e0611 */
[----:B-1----:R-:W-:Y:S07]  /*6b30*/  @!P2 BRA `(.L_x_126) ;  /* 0x00000044009ca947 */ /* 0x002fee0003800000 */
.L_x_254:
[----:B------:R-:W-:Y:S01]  /*6b40*/  @!P1 R2UR UR7, R6 ;  /* 0x00000000060792ca */ /* 0x000fe200000e0000 */
[----:B------:R-:W-:Y:S01]  /*6b50*/  UIADD3 UR5, UPT, UPT, UR12, 0x1, URZ ;  /* 0x000000010c057890 */ /* 0x000fe2000fffe0ff */
[----:B------:R-:W-:Y:S01]  /*6b60*/  @!P1 R2UR UR6, R8 ;  /* 0x00000000080692ca */ /* 0x000fe200000e0000 */
[----:B------:R-:W-:Y:S01]  /*6b70*/  UIADD3 UR9, UPT, UPT, UR4, 0x210, URZ ;  /* 0x0000021004097890 */ /* 0x000fe2000fffe0ff */
[----:B------:R-:W-:Y:S01]  /*6b80*/  @!P1 IMAD.MOV.U32 R6, RZ, RZ, 0x2000 ;  /* 0x00002000ff069424 */ /* 0x000fe200078e00ff */
[----:B------:R-:W-:Y:S01]  /*6b90*/  UISETP.NE.AND UP0, UPT, UR5, 0x3, UPT ;  /* 0x000000030500788c */ /* 0x000fe2000bf05270 */
[----:B------:R-:W-:Y:S01]  /*6ba0*/  VIADD R14, R14, 0x1 ;  /* 0x000000010e0e7836 */ /* 0x000fe20000000000 */
[----:B------:R-:W-:Y:S01]  /*6bb0*/  UMOV UR22, 0x0 ;  /* 0x0000000000167882 */ /* 0x000fe20000000000 */
[----:B------:R-:W-:Y:S01]  /*6bc0*/  UMOV UR23, 0x10000000 ;  /* 0x1000000000177882 */ /* 0x000fe20000000000 */
[----:B------:R-:W-:Y:S04]  /*6bd0*/  UPRMT UR20, UR55, 0x654, UR9 ;  /* 0x0000065437147896 */ /* 0x000fe80008000009 */
[----:B-1----:R-:W-:Y:S01]  /*6be0*/  IMAD.U32 R9, RZ, RZ, UR7 ;  /* 0x00000007ff097e24 */ /* 0x002fe2000f8e00ff */
[----:B------:R-:W-:Y:S01]  /*6bf0*/  USEL UR7, URZ, 0x1, UP0 ;  /* 0x00000001ff077887 */ /* 0x000fe20008000000 */
[----:B------:R-:W-:Y:S01]  /*6c00*/  IMAD.U32 R8, RZ, RZ, UR6 ;  /* 0x00000006ff087e24 */ /* 0x000fe2000f8e00ff */
[----:B------:R-:W-:Y:S02]  /*6c10*/  USEL UR6, UR5, URZ, UP0 ;  /* 0x000000ff05067287 */ /* 0x000fe40008000000 */
[----:B------:R-:W-:Y:S01]  /*6c20*/  VOTEU.ALL UP0, P1 ;  /* 0x0000000000ff7886 */ /* 0x000fe20000800000 */
[----:B------:R-:W-:Y:S02]  /*6c30*/  @!P1 R2UR UR19, R9 ;  /* 0x00000000091392ca */ /* 0x000fe400000e0000 */
[----:B------:R-:W-:Y:S02]  /*6c40*/  @!P1 R2UR UR18, R8 ;  /* 0x00000000081292ca */ /* 0x000fe400000e0000 */
[----:B------:R-:W-:Y:S01]  /*6c50*/  @!UP0 ULEA UR5, UR12, UR24, 0xd ;  /* 0x000000180c058291 */ /* 0x000fe2000f8e68ff */
[----:B------:R-:W-:Y:S02]  /*6c60*/  LOP3.LUT R15, R15, UR7, RZ, 0x3c, !PT ;  /* 0x000000070f0f7c12 */ /* 0x000fe4000f8e3cff */
[----:B------:R-:W-:Y:S01]  /*6c70*/  UMOV UR12, UR44 ;  /* 0x0000002c000c7c82 */ /* 0x000fe20008000000 */
[----:B------:R-:W-:Y:S01]  /*6c80*/  @!UP0 UIADD3 UR8, UPT, UPT, UR5, 0x400, URZ ;  /* 0x0000040005088890 */ /* 0x000fe2000fffe0ff */
[----:B------:R-:W-:Y:S01]  /*6c90*/  SHF.L.U32 R0, R15, 0x1f, RZ ;  /* 0x0000001f0f007819 */ /* 0x000fe200000006ff */
[----:B------:R-:W-:Y:S01]  /*6ca0*/  VOTEU.ALL UP0, P1 ;  /* 0x0000000000ff7886 */ /* 0x000fe20000800000 */
[----:B------:R-:W-:Y:S06]  /*6cb0*/  ULEA UR5, UR6, UR24, 0x3 ;  /* 0x0000001806057291 */ /* 0x000fec000f8e18ff */
[----:B------:R1:W-:Y:S01]  /*6cc0*/  @!UP0 UTMALDG.3D [UR8], [UR18], desc[UR22] ;  /* 0x00001608120085b4 */ /* 0x0003e20008011000 */
[----:B------:R1:W-:Y:S01]  /*6cd0*/  @!P1 SYNCS.ARRIVE.TRANS64.RED.A0TR RZ, [UR4+0x210], R6 ;  /* 0x00021006ffff99a7 */ /* 0x0003e20008300404 */
[----:B------:R-:W-:Y:S01]  /*6ce0*/  SYNCS.ARRIVE.TRANS64.RED.A1T0 RZ, [UR20], RZ ;  /* 0x000000ffffff79a7 */ /* 0x000fe20008100414 */
[----:B------:R-:W2:Y:S02]  /*6cf0*/  SYNCS.PHASECHK.TRANS64.TRYWAIT P0, [UR5+0x228], R0 ;  /* 0x00022800ff0075a7 */ /* 0x000ea40008001105 */
[----:B-12---:R-:W-:Y:S05]  /*6d00*/  @!P0 BRA `(.L_x_127) ;  /* 0x0000004400408947 */ /* 0x006fea0003800000 */
.L_x_256:
[----:B------:R-:W-:Y:S01]  /*6d10*/  UIADD3 UR9, UPT, UPT, UR5, 0x210, URZ ;  /* 0x0000021005097890 */ /* 0x000fe2000fffe0ff */
[----:B------:R-:W-:Y:S01]  /*6d20*/  @!P1 IADD3 R6, P0, PT, R16, 0x980, RZ ;  /* 0x0000098010069810 */ /* 0x000fe20007f1e0ff */
[----:B------:R-:W-:Y:S01]  /*6d30*/  UPLOP3.LUT UP3, UPT, UPT, UPT, UPT, 0x80, 0x8 ;  /* 0x000000000008789c */ /* 0x000fe20003f6f070 */
[----:B------:R-:W-:Y:S01]  /*6d40*/  R2UR UR23, R90 ;  /* 0x000000005a1772ca */ /* 0x000fe200000e0000 */
[----:B------:R-:W-:Y:S01]  /*6d50*/  UMOV UR20, 0x0 ;  /* 0x0000000000147882 */ /* 0x000fe20000000000 */
[----:B------:R-:W-:Y:S01]  /*6d60*/  @!P1 R2UR UR7, R6 ;  /* 0x00000000060792ca */ /* 0x000fe200000e0000 */
[----:B-1----:R-:W-:Y:S01]  /*6d70*/  @!P1 IMAD.X R0, RZ, RZ, R17, P0 ;  /* 0x000000ffff009224 */ /* 0x002fe200000e0611 */
[----:B------:R-:W-:Y:S01]  /*6d80*/  UMOV UR21, 0x10000000 ;  /* 0x1000000000157882 */ /* 0x000fe20000000000 */
[----:B------:R-:W-:Y:S01]  /*6d90*/  UMOV UR12, UR44 ;  /* 0x0000002c000c7c82 */ /* 0x000fe20008000000 */
[----:B------:R-:W-:Y:S01]  /*6da0*/  VOTEU.ALL UP0, P1 ;  /* 0x0000000000ff7886 */ /* 0x000fe20000800000 */
[----:B------:R-:W-:Y:S01]  /*6db0*/  R2UR UR22, R91 ;  /* 0x000000005b1672ca */ /* 0x000fe200000e0000 */
[----:B------:R-:W-:Y:S01]  /*6dc0*/  UMOV UR44, UR26 ;  /* 0x0000001a002c7c82 */ /* 0x000fe20008000000 */
[----:B------:R-:W-:Y:S02]  /*6dd0*/  @!P1 R2UR UR4, R0 ;  /* 0x00000000000492ca */ /* 0x000fe400000e0000 */
[----:B------:R-:W-:Y:S01]  /*6de0*/  @!UP0 UIADD3 UR10, UPT, UPT, UR10, 0x20, URZ ;  /* 0x000000200a0a8890 */ /* 0x000fe2000fffe0ff */
[C---:B------:R-:W-:Y:S01]  /*6df0*/  ISETP.NE.AND P0, PT, R14.reuse, 0x2, PT ;  /* 0x000000020e00780c */ /* 0x040fe20003f05270 */
[----:B------:R-:W-:Y:S02]  /*6e00*/  UIADD3 UR34, UPT, UPT, UR13, UR23, URZ ;  /* 0x000000170d227290 */ /* 0x000fe4000fffe0ff */
[----:B------:R-:W-:Y:S01]  /*6e10*/  IMAD.U32 R8, RZ, RZ, UR7 ;  /* 0x00000007ff087e24 */ /* 0x000fe2000f8e00ff */
[----:B------:R-:W-:Y:S02]  /*6e20*/  SEL R0, RZ, 0x1, P0 ;  /* 0x00000001ff007807 */ /* 0x000fe40000000000 */
[----:B------:R-:W-:Y:S02]  /*6e30*/  SEL R14, R14, RZ, P0 ;  /* 0x000000ff0e0e7207 */ /* 0x000fe40000000000 */
[----:B------:R-:W-:Y:S01]  /*6e40*/  @!P1 R2UR UR18, R8 ;  /* 0x00000000081292ca */ /* 0x000fe200000e0000 */
[----:B------:R-:W-:Y:S01]  /*6e50*/  UIADD3 UR25, UPT, UPT, UR14, UR22, URZ ;  /* 0x000000160e197290 */ /* 0x000fe2000fffe0ff */
[----:B------:R-:W-:Y:S01]  /*6e60*/  IMAD.U32 R9, RZ, RZ, UR4 ;  /* 0x00000004ff097e24 */ /* 0x000fe2000f8e00ff */
[----:B------:R-:W-:Y:S01]  /*6e70*/  @!UP0 ULEA UR4, UR6, UR24, 0xd ;  /* 0x0000001806048291 */ /* 0x000fe2000f8e68ff */
[----:B------:R-:W-:Y:S03]  /*6e80*/  LOP3.LUT R13, R13, R0, RZ, 0x3c, !PT ;  /* 0x000000000d0d7212 */ /* 0x000fe600078e3cff */
[----:B------:R-:W-:Y:S01]  /*6e90*/  @!P1 R2UR UR19, R9 ;  /* 0x00000000091392ca */ /* 0x000fe200000e0000 */
[----:B------:R-:W-:Y:S01]  /*6ea0*/  @!UP0 UIADD3 UR8, UPT, UPT, UR4, 0x400, URZ ;  /* 0x0000040004088890 */ /* 0x000fe2000fffe0ff */
[----:B------:R-:W-:Y:S01]  /*6eb0*/  VOTEU.ALL UP0, P1 ;  /* 0x0000000000ff7886 */ /* 0x000fe20000800000 */
[----:B------:R-:W-:Y:S10]  /*6ec0*/  UPRMT UR4, UR55, 0x654, UR9 ;  /* 0x0000065437047896 */ /* 0x000ff40008000009 */
[----:B------:R1:W-:Y:S01]  /*6ed0*/  @!UP0 UTMALDG.3D [UR8], [UR18], desc[UR20] ;  /* 0x00001408120085b4 */ /* 0x0003e20008011000 */
[----:B------:R3:W-:Y:S01]  /*6ee0*/  @!P1 SYNCS.ARRIVE.TRANS64.RED.A0TR RZ, [UR5+0x210], R7 ;  /* 0x00021007ffff99a7 */ /* 0x0007e20008300405 */
[----:B------:R-:W-:Y:S01]  /*6ef0*/  SYNCS.ARRIVE.TRANS64.RED.A1T0 RZ, [UR4], RZ ;  /* 0x000000ffffff79a7 */ /* 0x000fe20008100404 */
[----:B------:R-:W-:Y:S04]  /*6f00*/  UIADD3 UR4, UPT, UPT, UR6, 0x1, URZ ;  /* 0x0000000106047890 */ /* 0x000fe8000fffe0ff */
[----:B------:R-:W-:Y:S04]  /*6f10*/  UISETP.NE.AND UP0, UPT, UR4, 0x3, UPT ;  /* 0x000000030400788c */ /* 0x000fe8000bf05270 */
[----:B------:R-:W-:Y:S06]  /*6f20*/  USEL UR5, URZ, 0x1, UP0 ;  /* 0x00000001ff057887 */ /* 0x000fec0008000000 */
[----:B------:R-:W-:Y:S01]  /*6f30*/  LOP3.LUT R15, R15, UR5, RZ, 0x3c, !PT ;  /* 0x000000050f0f7c12 */ /* 0x000fe2000f8e3cff */
[----:B-1----:R-:W-:Y:S01]  /*6f40*/  USEL UR12, UR4, URZ, UP0 ;  /* 0x000000ff040c7287 */ /* 0x002fe20008000000 */
[----:B------:R-:W-:Y:S11]  /*6f50*/  BRA.U UP1, `(.L_x_128) ;  /* 0xfffffff101f07547 */ /* 0x000ff6000b83ffff */
[----:B------:R-:W-:Y:S01]  /*6f60*/  UIADD3 UR24, UPT, UPT, UR24, 0x228, URZ ;  /* 0x0000022818187890 */ /* 0x000fe2000fffe0ff */
[----:B----4-:R-:W-:-:S03]  /*6f70*/  SHF.L.U32 R3, R15, 0x1f, RZ ;  /* 0x0000001f0f037819 */ /* 0x010fc600000006ff */
[----:B------:R-:W-:-:S09]  /*6f80*/  ULEA UR4, UR12, UR24, 0x3 ;  /* 0x000000180c047291 */ /* 0x000fd2000f8e18ff */
[----:B------:R-:W1:Y:S02]  /*6f90*/  SYNCS.PHASECHK.TRANS64.TRYWAIT P0, [UR4], R3 ;  /* 0x00000003ff0075a7 */ /* 0x000e640008001104 */
[----:B-1----:R-:W-:Y:S05]  /*6fa0*/  @!P0 BRA `(.L_x_129) ;  /* 0x0000004000b08947 */ /* 0x002fea0003800000 */
.L_x_258:
        /* <DEDUP_REMOVED lines=9> */
.L_x_260:
        /* <DEDUP_REMOVED lines=8> */
.L_x_131:
[----:B-1----:R1:W2:Y:S02]  /*70c0*/  SYNCS.PHASECHK.TRANS64.TRYWAIT P0, [R0+URZ], R3 ;  /* 0x00000003000075a7 */ /* 0x0022a400080011ff */
[----:B--2---:R-:W-:Y:S05]  /*70d0*/  @!P0 NANOSLEEP.SYNCS 0x989680 ;  /* 0x009896800000895d */ /* 0x004fea0003900000 */
[----:B------:R-:W2:Y:S02]  /*70e0*/  @!P0 SYNCS.PHASECHK.TRANS64 P0, [R0+URZ], R3 ;  /* 0x00000003000085a7 */ /* 0x000ea400080010ff */
[----:B--2---:R-:W-:Y:S05]  /*70f0*/  @P0 EXIT ;  /* 0x000000000000094d */ /* 0x004fea0003800000 */
[----:B------:R-:W-:Y:S05]  /*7100*/  BRA `(.L_x_131) ;  /* 0xfffffffc00ec7947 */ /* 0x000fea000383ffff */
.L_x_119:
[----:B------:R-:W-:-:S06]  /*7110*/  UISETP.GE.AND UP0, UPT, UR24, 0x4, UPT ;  /* 0x000000041800788c */ /* 0x000fcc000bf06270 */
[----:B------:R-:W-:-:S13]  /*7120*/  PLOP3.LUT P0, PT, PT, PT, UP0, 0x80, 0x8 ;  /* 0x000000000008781c */ /* 0x000fda0003f0f008 */
[----:B------:R-:W-:Y:S05]  /*7130*/  @!P0 EXIT ;  /* 0x000000000000894d */ /* 0x000fea0003800000 */
[----:B------:R-:W-:Y:S01]  /*7140*/  BAR.SYNC.DEFER_BLOCKING 0x6, 0xa0 ;  /* 0x0182800000007b1d */ /* 0x000fe20000010000 */
[C---:B------:R-:W-:Y:S01]  /*7150*/  IMAD.SHL.U32 R5, R95.reuse, 0x20, RZ ;  /* 0x000000205f057824 */ /* 0x040fe200078e00ff */
[C---:B------:R-:W-:Y:S01]  /*7160*/  LOP3.LUT R96, R95.reuse, 0x2, RZ, 0xc0, !PT ;  /* 0x000000025f607812 */ /* 0x040fe200078ec0ff */
[C---:B------:R-:W-:Y:S01]  /*7170*/  IMAD.SHL.U32 R100, R95.reuse, 0x4, RZ ;  /* 0x000000045f647824 */ /* 0x040fe200078e00ff */
[C---:B------:R-:W-:Y:S01]  /*7180*/  LOP3.LUT R101, R95.reuse, 0x60, RZ, 0xc0, !PT ;  /* 0x000000605f657812 */ /* 0x040fe200078ec0ff */
[----:B------:R-:W-:Y:S01]  /*7190*/  IMAD.U32 R37, R95, 0x10000, RZ ;  /* 0x000100005f257824 */ /* 0x000fe200078e00ff */
[----:B------:R-:W-:Y:S02]  /*71a0*/  UMOV UR47, 0x400 ;  /* 0x00000400002f7882 */ /* 0x000fe40000000000 */
[----:B------:R-:W1:Y:S01]  /*71b0*/  LDC.64 R80, c[0x0][0xc88] ;  /* 0x00032200ff507b82 */ /* 0x000e620000000a00 */
[----:B------:R-:W-:Y:S01]  /*71c0*/  ULEA UR47, UR55, UR47, 0x18 ;  /* 0x0000002f372f7291 */ /* 0x000fe2000f8ec0ff */
[----:B------:R-:W-:Y:S01]  /*71d0*/  LOP3.LUT R7, R5, 0xc0, RZ, 0xc0, !PT ;  /* 0x000000c005077812 */ /* 0x000fe200078ec0ff */
[----:B------:R-:W-:Y:S01]  /*71e0*/  HFMA2 R36, -RZ, RZ, 0, 0 ;  /* 0x00000000ff247431 */ /* 0x000fe200000001ff */
[----:B------:R-:W-:Y:S01]  /*71f0*/  LOP3.LUT R95, R95, 0x4, RZ, 0xc0, !PT ;  /* 0x000000045f5f7812 */ /* 0x000fe200078ec0ff */
[----:B------:R-:W-:Y:S01]  /*7200*/  UIADD3 UR4, UPT, UPT, UR47, 0x400, URZ ;  /* 0x000004002f047890 */ /* 0x000fe2000fffe0ff */
[----:B------:R-:W-:Y:S01]  /*7210*/  LOP3.LUT R100, R7, 0x18, R100, 0xf8, !PT ;  /* 0x0000001807647812 */ /* 0x000fe200078ef864 */
[----:B------:R-:W-:Y:S01]  /*7220*/  IMAD.MOV.U32 R98, RZ, RZ, RZ ;  /* 0x000000ffff627224 */ /* 0x000fe200078e00ff */
[----:B------:R-:W2:Y:S01]  /*7230*/  LDC.64 R82, c[0x0][0xc90] ;  /* 0x00032400ff527b82 */ /* 0x000ea20000000a00 */
[----:B------:R-:W-:Y:S01]  /*7240*/  LOP3.LUT R37, R37, 0x600000, RZ, 0xc0, !PT ;  /* 0x0060000025257812 */ /* 0x000fe200078ec0ff */
[----:B------:R-:W-:Y:S01]  /*7250*/  IMAD.MOV.U32 R94, RZ, RZ, RZ ;  /* 0x000000ffff5e7224 */ /* 0x000fe200078e00ff */
[C---:B------:R-:W-:Y:S01]  /*7260*/  IADD3 R99, PT, PT, -R95.reuse, 0x2, RZ ;  /* 0x000000025f637810 */ /* 0x040fe20007ffe1ff */
[----:B------:R-:W-:Y:S01]  /*7270*/  IMAD.MOV R96, RZ, RZ, -R96 ;  /* 0x000000ffff607224 */ /* 0x000fe200078e0a60 */
[----:B------:R-:W-:Y:S01]  /*7280*/  LOP3.LUT R100, R100, 0xf20, R5, 0xf8, !PT ;  /* 0x00000f2064647812 */ /* 0x000fe200078ef805 */
[----:B------:R-:W-:Y:S01]  /*7290*/  IMAD.U32 R103, RZ, RZ, UR4 ;  /* 0x00000004ff677e24 */ /* 0x000fe2000f8e00ff */
[----:B------:R-:W-:Y:S01]  /*72a0*/  MOV R97, RZ ;  /* 0x000000ff00617202 */ /* 0x000fe20000000f00 */
[----:B------:R-:W3:Y:S01]  /*72b0*/  LDC.64 R78, c[0x0][0xcb0] ;  /* 0x00032c00ff4e7b82 */ /* 0x000ee20000000a00 */
[----:B------:R-:W4:Y:S01]  /*72c0*/  LDS R0, [UR47+0x2e0] ;  /* 0x0002e02fff007984 */ /* 0x000f220008000800 */
[----:B------:R-:W-:Y:S01]  /*72d0*/  IADD3 R95, PT, PT, -R95, RZ, RZ ;  /* 0x000000ff5f5f7210 */ /* 0x000fe20007ffe1ff */
[----:B------:R-:W-:Y:S01]  /*72e0*/  IMAD.SHL.U32 R99, R99, 0x10, RZ ;  /* 0x0000001063637824 */ /* 0x000fe200078e00ff */
[----:B------:R-:W-:Y:S01]  /*72f0*/  LEA R100, R100, UR4, 0x1 ;  /* 0x0000000464647c11 */ /* 0x000fe2000f8e08ff */
[----:B------:R-:W1:Y:S03]  /*7300*/  LDCU UR63, c[0x0][0x370] ;  /* 0x00006e00ff3f77ac */ /* 0x000e660008000800 */
[----:B------:R-:W1:Y:S01]  /*7310*/  LDC.64 R76, c[0x0][0xca8] ;  /* 0x00032a00ff4c7b82 */ /* 0x000e620000000a00 */
[----:B------:R-:W-:Y:S01]  /*7320*/  UMOV UR54, 0x1 ;  /* 0x0000000100367882 */ /* 0x000fe20000000000 */
[----:B------:R-:W-:Y:S01]  /*7330*/  UMOV UR46, URZ ;  /* 0x000000ff002e7c82 */ /* 0x000fe20008000000 */
[----:B------:R-:W1:Y:S01]  /*7340*/  LDCU UR42, c[0x0][0xf0c] ;  /* 0x0001e180ff2a77ac */ /* 0x000e620008000800 */
[----:B------:R-:W1:Y:S01]  /*7350*/  LDCU UR38, c[0x0][0xf30] ;  /* 0x0001e600ff2677ac */ /* 0x000e620008000800 */
[----:B------:R-:W1:Y:S01]  /*7360*/  LDCU.64 UR60, c[0x0][0xc88] ;  /* 0x00019100ff3c77ac */ /* 0x000e620008000a00 */
[----:B------:R-:W1:Y:S01]  /*7370*/  LDCU.64 UR40, c[0x0][0xf28] ;  /* 0x0001e500ff2877ac */ /* 0x000e620008000a00 */
[----:B------:R-:W1:Y:S01]  /*7380*/  LDCU.128 UR56, c[0x0][0xf10] ;  /* 0x0001e200ff3877ac */ /* 0x000e620008000c00 */
[----:B------:R-:W1:Y:S01]  /*7390*/  LDCU UR62, c[0x0][0x374] ;  /* 0x00006e80ff3e77ac */ /* 0x000e620008000800 */
[----:B------:R-:W-:Y:S01]  /*73a0*/  UMOV UR53, URZ ;  /* 0x000000ff00357c82 */ /* 0x000fe20008000000 */
[----:B------:R-:W-:Y:S01]  /*73b0*/  UMOV UR52, URZ ;  /* 0x000000ff00347c82 */ /* 0x000fe20008000000 */
[----:B--2-4-:R-:W-:-:S07]  /*73c0*/  IMAD.IADD R37, R0, 0x1, R37 ;  /* 0x0000000100257824 */ /* 0x014fce00078e0225 */
.L_x_162:
[C---:B------:R-:W-:Y:S02]  /*73d0*/  LEA R0, R94.reuse, UR47, 0x3 ;  /* 0x0000002f5e007c11 */ /* 0x040fe4000f8e18ff */
[----:B------:R-:W-:Y:S02]  /*73e0*/  SHF.L.U32 R3, R97, 0x1f, RZ ;  /* 0x0000001f61037819 */ /* 0x000fe400000006ff */
[----:B------:R-:W-:Y:S02]  /*73f0*/  LEA R5, R94, UR47, 0x4 ;  /* 0x0000002f5e057c11 */ /* 0x000fe4000f8e20ff */
[----:B------:R-:W2:Y:S02]  /*7400*/  SYNCS.PHASECHK.TRANS64.TRYWAIT P0, [R0+URZ+0x250], R3 ;  /* 0x00025003000075a7 */ /* 0x000ea400080011ff */
[----:B-12---:R-:W-:Y:S05]  /*7410*/  @!P0 BRA `(.L_x_132) ;  /* 0x0000003c00c48947 */ /* 0x006fea0003800000 */
.L_x_261:
[----:B------:R-:W-:Y:S01]  /*7420*/  R2UR UR7, R102 ;  /* 0x00000000660772ca */ /* 0x000fe200000e0000 */
[----:B------:R-:W4:Y:S01]  /*7430*/  LDS.128 R4, [R5+0x2c0] ;  /* 0x0002c00005047984 */ /* 0x000f220000000c00 */
[----:B--2---:R-:W-:Y:S01]  /*7440*/  VIADD R0, R0, 0x260 ;  /* 0x0000026000007836 */ /* 0x004fe20000000000 */
[----:B------:R-:W-:Y:S04]  /*7450*/  UISETP.GE.AND UP0, UPT, UR39, 0x1, UPT ;  /* 0x000000012700788c */ /* 0x000fe8000bf06270 */
[----:B------:R-:W-:Y:S01]  /*7460*/  PRMT R0, RZ, 0x654, R0 ;  /* 0x00000654ff007816 */ /* 0x000fe20000000000 */
[----:B------:R-:W-:Y:S01]  /*7470*/  @!PT LDS RZ, [RZ] ;  /* 0x00000000fffff984 */ /* 0x000fe20000000800 */
[----:B------:R-:W-:Y:S01]  /*7480*/  @!PT LDS RZ, [RZ] ;  /* 0x00000000fffff984 */ /* 0x000fe20000000800 */
[----:B------:R-:W-:Y:S01]  /*7490*/  @!PT LDS RZ, [RZ] ;  /* 0x00000000fffff984 */ /* 0x000fe20000000800 */
[----:B------:R-:W-:Y:S01]  /*74a0*/  @!PT LDS RZ, [RZ] ;  /* 0x00000000fffff984 */ /* 0x000fe20000000800 */
[----:B------:R2:W-:Y:S06]  /*74b0*/  MEMBAR.ALL.CTA ;  /* 0x0000000000007992 */ /* 0x0005ec0000008000 */
[----:B--2---:R-:W2:Y:S02]  /*74c0*/  FENCE.VIEW.ASYNC.S ;  /* 0x00000000000073c6 */ /* 0x004ea40000000000 */
[----:B--2---:R2:W-:Y:S01]  /*74d0*/  SYNCS.ARRIVE.TRANS64.RED.A1T0 RZ, [R0+URZ], RZ ;  /* 0x000000ff00ff79a7 */ /* 0x0045e200081004ff */
[----:B----4-:R-:W-:Y:S11]  /*74e0*/  LOP3.LUT P0, RZ, R6, 0x1, RZ, 0xc0, !PT ;  /* 0x0000000106ff7812 */ /* 0x010ff6000780c0ff */
[----:B------:R-:W-:Y:S02]  /*74f0*/  @!UPT UIADD3 URZ, UPT, UPT, URZ, URZ, URZ ;  /* 0x000000fffffff290 */ /* 0x000fe4000fffe0ff */
[----:B------:R-:W-:Y:S01]  /*7500*/  VOTEU.ANY UP1, P0 ;  /* 0x0000000000ff7886 */ /* 0x000fe20000020100 */
[----:B------:R-:W-:Y:S01]  /*7510*/  PLOP3.LUT P0, PT, PT, PT, UP1, 0x80, 0x8 ;  /* 0x000000000008781c */ /* 0x000fe20003f0f018 */
[----:B------:R-:W-:Y:S06]  /*7520*/  UP2UR UR4, UPR, URZ, 0x2 ;  /* 0x00000002ff047883 */ /* 0x000fec0008000000 */
[----:B------:R-:W-:Y:S06]  /*7530*/  IMAD.U32 R108, RZ, RZ, UR4 ;  /* 0x00000004ff6c7e24 */ /* 0x000fec000f8e00ff */
[----:B------:R-:W-:Y:S02]  /*7540*/  @P0 SHF.R.U32.HI R2, RZ, 0x10, R5 ;  /* 0x00000010ff020819 */ /* 0x000fe40000011605 */
[----:B------:R-:W-:Y:S02]  /*7550*/  @P0 MOV R3, R4 ;  /* 0x0000000400030202 */ /* 0x000fe40000000f00 */
[----:B------:R-:W-:Y:S02]  /*7560*/  @P0 R2UR UR4, R2 ;  /* 0x00000000020402ca */ /* 0x000fe400000e0000 */
[----:B------:R-:W-:Y:S02]  /*7570*/  @P0 LOP3.LUT R4, R5, 0xffff, RZ, 0xc0, !PT ;  /* 0x0000ffff05040812 */ /* 0x000fe400078ec0ff */
[----:B------:R-:W-:Y:S02]  /*7580*/  @P0 R2UR UR6, R3 ;  /* 0x00000000030602ca */ /* 0x000fe400000e0000 */
[----:B------:R-:W-:Y:S07]  /*7590*/  @P0 R2UR UR5, R4 ;  /* 0x00000000040502ca */ /* 0x000fee00000e0000 */
[----:B------:R-:W-:Y:S02]  /*75a0*/  @UP1 UMOV UR7, UR4 ;  /* 0x0000000400071c82 */ /* 0x000fe40008000000 */
[----:B------:R-:W-:Y:S02]  /*75b0*/  IMAD.U32 R102, RZ, RZ, UR7 ;  /* 0x00000007ff667e24 */ /* 0x000fe4000f8e00ff */
[----:B------:R-:W-:Y:S02]  /*75c0*/  @UP1 UMOV UR37, UR6 ;  /* 0x0000000600251c82 */ /* 0x000fe40008000000 */
[----:B------:R-:W-:Y:S01]  /*75d0*/  @UP1 UMOV UR36, UR5 ;  /* 0x0000000500241c82 */ /* 0x000fe20008000000 */
[----:B--2---:R-:W-:Y:S05]  /*75e0*/  BRA.U !UP0, `(.L_x_133) ;  /* 0x0000000108cc7547 */ /* 0x004fea000b800000 */
[----:B------:R-:W2:Y:S01]  /*75f0*/  LDCU UR12, c[0x0][0xf20] ;  /* 0x0001e400ff0c77ac */ /* 0x000ea20008000800 */
[----:B-1----:R-:W-:Y:S02]  /*7600*/  UIMAD.WIDE.U32 UR4, UR62, UR59, URZ ;  /* 0x0000003b3e0472a5 */ /* 0x002fe4000f8e00ff */
[----:B------:R-:W-:Y:S02]  /*7610*/  UIMAD.WIDE.U32 UR6, UR63, UR56, URZ ;  /* 0x000000383f0672a5 */ /* 0x000fe4000f8e00ff */
[----:B------:R-:W-:Y:S02]  /*7620*/  UISETP.NE.AND UP0, UPT, UR58, 0x1, UPT ;  /* 0x000000013a00788c */ /* 0x000fe4000bf05270 */
[----:B------:R-:W-:Y:S02]  /*7630*/  UIMAD.WIDE.U32 UR8, UR36, UR59, URZ ;  /* 0x0000003b240872a5 */ /* 0x000fe4000f8e00ff */
[----:B------:R-:W-:Y:S02]  /*7640*/  UIMAD.WIDE.U32 UR10, UR37, UR56, URZ ;  /* 0x00000038250a72a5 */ /* 0x000fe4000f8e00ff */
[----:B------:R-:W-:Y:S02]  /*7650*/  UISETP.NE.AND UP1, UPT, UR42, 0x1, UPT ;  /* 0x000000012a00788c */ /* 0x000fe4000bf25270 */
[----:B------:R-:W-:Y:S01]  /*7660*/  UISETP.NE.AND UP2, UPT, UR39, 0x1, UPT ;  /* 0x000000012700788c */ /* 0x000fe2000bf45270 */
[----:B------:R-:W-:Y:S02]  /*7670*/  UMOV UR4, UR5 ;  /* 0x0000000500047c82 */ /* 0x000fe40008000000 */
[----:B--2---:R-:W-:Y:S03]  /*7680*/  USHF.R.U32.HI UR5, URZ, UR12, UR4 ;  /* 0x0000000cff057299 */ /* 0x004fe60008011604 */
[----:B------:R-:W-:Y:S02]  /*7690*/  UMOV UR4, UR7 ;  /* 0x0000000700047c82 */ /* 0x000fe40008000000 */
[----:B------:R-:W-:Y:S02]  /*76a0*/  USHF.R.U32.HI UR7, URZ, UR57, UR4 ;  /* 0x00000039ff077299 */ /* 0x000fe40008011604 */
[----:B------:R-:W-:Y:S02]  /*76b0*/  USEL UR4, UR62, UR5, !UP0 ;  /* 0x000000053e047287 */ /* 0x000fe4000c000000 */
[----:B------:R-:W-:Y:S01]  /*76c0*/  USEL UR7, UR63, UR7, !UP1 ;  /* 0x000000073f077287 */ /* 0x000fe2000c800000 */
[----:B------:R-:W-:Y:S01]  /*76d0*/  UMOV UR5, UR9 ;  /* 0x0000000900057c82 */ /* 0x000fe20008000000 */
[----:B------:R-:W-:Y:S02]  /*76e0*/  UIMAD.WIDE.U32 UR8, UR4, UR40, URZ ;  /* 0x00000028040872a5 */ /* 0x000fe4000f8e00ff */
[----:B------:R-:W-:Y:S03]  /*76f0*/  USHF.R.U32.HI UR6, URZ, UR12, UR5 ;  /* 0x0000000cff067299 */ /* 0x000fe60008011605 */
[----:B------:R-:W-:Y:S01]  /*7700*/  UMOV UR5, UR11 ;  /* 0x0000000b00057c82 */ /* 0x000fe20008000000 */
[----:B------:R-:W-:Y:S02]  /*7710*/  UIMAD.WIDE.U32 UR10, UR7, UR40, URZ ;  /* 0x00000028070a72a5 */ /* 0x000fe4000f8e00ff */
[----:B------:R-:W-:Y:S02]  /*7720*/  USHF.R.U32.HI UR12, URZ, UR57, UR5 ;  /* 0x00000039ff0c7299 */ /* 0x000fe40008011605 */
[----:B------:R-:W-:Y:S01]  /*7730*/  USEL UR6, UR36, UR6, !UP0 ;  /* 0x0000000624067287 */ /* 0x000fe2000c000000 */
[----:B------:R-:W-:Y:S02]  /*7740*/  UMOV UR5, UR9 ;  /* 0x0000000900057c82 */ /* 0x000fe40008000000 */
[----:B------:R-:W-:Y:S01]  /*7750*/  UMOV UR10, UR11 ;  /* 0x0000000b000a7c82 */ /* 0x000fe20008000000 */
[----:B------:R-:W-:Y:S02]  /*7760*/  @UP2 USHF.R.U32.HI UR4, URZ, UR41, UR5 ;  /* 0x00000029ff042299 */ /* 0x000fe40008011605 */
[----:B------:R-:W-:Y:S02]  /*7770*/  @UP2 USHF.R.U32.HI UR7, URZ, UR41, UR10 ;  /* 0x00000029ff072299 */ /* 0x000fe4000801160a */
[----:B------:R-:W-:Y:S02]  /*7780*/  UIMAD UR4, UR39, UR4, URZ ;  /* 0x00000004270472a4 */ /* 0x000fe4000f8e02ff */
[----:B------:R-:W-:Y:S02]  /*7790*/  UIMAD.WIDE.U32 UR10, UR6, UR40, URZ ;  /* 0x00000028060a72a5 */ /* 0x000fe4000f8e00ff */
[----:B------:R-:W-:Y:S02]  /*77a0*/  USEL UR5, UR37, UR12, !UP1 ;  /* 0x0000000c25057287 */ /* 0x000fe4000c800000 */
[----:B------:R-:W-:Y:S02]  /*77b0*/  UIMAD UR8, UR39, UR7, URZ ;  /* 0x00000007270872a4 */ /* 0x000fe4000f8e02ff */
[----:B------:R-:W-:Y:S03]  /*77c0*/  UISETP.GE.AND UP0, UPT, UR6, UR4, UPT ;  /* 0x000000040600728c */ /* 0x000fe6000bf06270 */
[----:B------:R-:W-:Y:S01]  /*77d0*/  UMOV UR4, UR11 ;  /* 0x0000000b00047c82 */ /* 0x000fe20008000000 */
[----:B------:R-:W-:Y:S02]  /*77e0*/  UISETP.GE.OR UP0, UPT, UR5, UR8, UP0 ;  /* 0x000000080500728c */ /* 0x000fe40008706670 */
[----:B------:R-:W-:Y:S02]  /*77f0*/  USHF.R.U32.HI UR4, URZ, UR41, UR4 ;  /* 0x00000029ff047299 */ /* 0x000fe40008011604 */
[----:B------:R-:W-:Y:S02]  /*7800*/  UIMAD.WIDE.U32 UR8, UR5, UR40, URZ ;  /* 0x00000028050872a5 */ /* 0x000fe4000f8e00ff */
[----:B------:R-:W-:Y:S02]  /*7810*/  USEL UR11, UR6, UR4, !UP2 ;  /* 0x00000004060b7287 */ /* 0x000fe4000d000000 */
[----:B------:R-:W-:Y:S02]  /*7820*/  UIADD3 UR8, UPT, UPT, -UR5, URZ, URZ ;  /* 0x000000ff05087290 */ /* 0x000fe4000fffe1ff */
[----:B------:R-:W-:Y:S01]  /*7830*/  UIADD3 UR10, UPT, UPT, -UR11, URZ, URZ ;  /* 0x000000ff0b0a7290 */ /* 0x000fe2000fffe1ff */
[----:B------:R-:W-:Y:S01]  /*7840*/  @!UP0 UMOV UR4, UR9 ;  /* 0x0000000900048c82 */ /* 0x000fe20008000000 */
[----:B------:R-:W-:Y:S02]  /*7850*/  UIADD3 UR9, UPT, UPT, -UR6, URZ, URZ ;  /* 0x000000ff06097290 */ /* 0x000fe4000fffe1ff */
[----:B------:R-:W-:Y:S02]  /*7860*/  @!UP0 USHF.R.U32.HI UR4, URZ, UR41, UR4 ;  /* 0x00000029ff048299 */ /* 0x000fe40008011604 */
[----:B------:R-:W-:Y:S02]  /*7870*/  UIMAD UR10, UR39, UR10, UR6 ;  /* 0x0000000a270a72a4 */ /* 0x000fe4000f8e0206 */
[----:B------:R-:W-:Y:S04]  /*7880*/  @!UP0 USEL UR4, UR5, UR4, !UP2 ;  /* 0x0000000405048287 */ /* 0x000fe8000d000000 */
[----:B------:R-:W-:Y:S02]  /*7890*/  @!UP0 UIMAD UR10, UR7, UR10, UR4 ;  /* 0x0000000a070a82a4 */ /* 0x000fe4000f8e0204 */
[----:B------:R-:W-:Y:S02]  /*78a0*/  @!UP0 UIADD3 UR11, UPT, UPT, UR11, -UR4, URZ ;  /* 0x800000040b0b8290 */ /* 0x000fe4000fffe0ff */
[----:B------:R-:W-:Y:S02]  /*78b0*/  UIMAD UR7, UR42, UR8, UR37 ;  /* 0x000000082a0772a4 */ /* 0x000fe4000f8e0225 */
[----:B------:R-:W-:Y:S02]  /*78c0*/  @!UP0 UIMAD UR6, UR11, UR39, UR5 ;  /* 0x000000270b0682a4 */ /* 0x000fe4000f8e0205 */
[----:B------:R-:W-:Y:S01]  /*78d0*/  UIMAD UR4, UR58, UR9, UR36 ;  /* 0x000000093a0472a4 */ /* 0x000fe2000f8e0224 */
[----:B------:R-:W-:Y:S02]  /*78e0*/  @!UP0 UMOV UR5, UR10 ;  /* 0x0000000a00058c82 */ /* 0x000fe40008000000 */
[----:B------:R-:W-:Y:S02]  /*78f0*/  UIMAD UR37, UR5, UR42, UR7 ;  /* 0x0000002a052572a4 */ /* 0x000fe4000f8e0207 */
[----:B------:R-:W-:Y:S11]  /*7900*/  UIMAD UR36, UR6, UR58, UR4 ;  /* 0x0000003a062472a4 */ /* 0x000ff6000f8e0204 */
[----:B------:R-:W-:Y:S01]  /*7910*/  @!UPT UIADD3 URZ, UPT, UPT, URZ, URZ, URZ ;  /* 0x000000fffffff290 */ /* 0x000fe2000fffe0ff */
.L_x_133:
[----:B-1----:R-:W-:Y:S01]  /*7920*/  UISETP.NE.AND UP0, UPT, UR38, 0x1, UPT ;  /* 0x000000012600788c */ /* 0x002fe2000bf05270 */
[----:B------:R-:W-:Y:S01]  /*7930*/  R2UR UR11, R103 ;  /* 0x00000000670b72ca */ /* 0x000fe200000e0000 */
[----:B------:R-:W-:Y:S01]  /*7940*/  USHF.L.U32 UR50, UR25, 0x7, URZ ;  /* 0x0000000719327899 */ /* 0x000fe200080006ff */
[----:B------:R-:W-:Y:S01]  /*7950*/  IADD3 R94, PT, PT, R94, 0x1, RZ ;  /* 0x000000015e5e7810 */ /* 0x000fe20007ffe0ff */
[----:B------:R-:W-:Y:S07]  /*7960*/  USHF.L.U32 UR49, UR34, 0x6, URZ ;  /* 0x0000000622317899 */ /* 0x000fee00080006ff */
[----:B------:R-:W1:Y:S01]  /*7970*/  @!UP0 LDCU.128 UR12, c[0x0][0xf10] ;  /* 0x0001e200ff0c87ac */ /* 0x000e620008000c00 */
[----:B------:R-:W2:Y:S01]  /*7980*/  @!UP0 LDCU UR5, c[0x0][0xf0c] ;  /* 0x0001e180ff0587ac */ /* 0x000ea20008000800 */
[----:B------:R-:W4:Y:S01]  /*7990*/  @!UP0 LDCU UR10, c[0x0][0xf20] ;  /* 0x0001e400ff0a87ac */ /* 0x000f220008000800 */
[----:B-1----:R-:W-:Y:S02]  /*79a0*/  UIMAD.WIDE.U32 UR8, UR37, UR12, URZ ;  /* 0x0000000c250872a5 */ /* 0x002fe4000f8e00ff */
[----:B------:R-:W-:Y:S02]  /*79b0*/  UIMAD.WIDE.U32 UR6, UR36, UR15, URZ ;  /* 0x0000000f240672a5 */ /* 0x000fe4000f8e00ff */
[----:B------:R-:W-:Y:S03]  /*79c0*/  @!UP0 UISETP.NE.AND UP1, UPT, UR14, 0x1, UPT ;  /* 0x000000010e00888c */ /* 0x000fe6000bf25270 */
[----:B------:R-:W-:Y:S01]  /*79d0*/  @!UP0 UMOV UR4, UR9 ;  /* 0x0000000900048c82 */ /* 0x000fe20008000000 */
[----:B--2---:R-:W-:Y:S02]  /*79e0*/  @!UP0 UISETP.NE.AND UP2, UPT, UR5, 0x1, UPT ;  /* 0x000000010500888c */ /* 0x004fe4000bf45270 */
[----:B------:R-:W-:Y:S01]  /*79f0*/  @!UP0 USHF.R.U32.HI UR4, URZ, UR13, UR4 ;  /* 0x0000000dff048299 */ /* 0x000fe20008011604 */
[----:B------:R-:W-:Y:S02]  /*7a00*/  @!UP0 UMOV UR6, UR7 ;  /* 0x0000000700068c82 */ /* 0x000fe40008000000 */
[----:B----4-:R-:W-:Y:S02]  /*7a10*/  @!UP0 USHF.R.U32.HI UR6, URZ, UR10, UR6 ;  /* 0x0000000aff068299 */ /* 0x010fe40008011606 */
[----:B------:R-:W-:Y:S02]  /*7a20*/  @!UP0 USEL UR7, UR37, UR4, !UP2 ;  /* 0x0000000425078287 */ /* 0x000fe4000d000000 */
[----:B------:R-:W-:Y:S04]  /*7a30*/  @!UP0 USEL UR6, UR36, UR6, !UP1 ;  /* 0x0000000624068287 */ /* 0x000fe8000c800000 */
[----:B------:R-:W-:Y:S02]  /*7a40*/  @!UP0 UIADD3 UR4, UPT, UPT, -UR7, UR6, URZ ;  /* 0x0000000607048290 */ /* 0x000fe4000fffe1ff */
[----:B------:R-:W-:Y:S02]  /*7a50*/  @!UP0 UIADD3 UR6, UPT, UPT, UR7, -UR6, URZ ;  /* 0x8000000607068290 */ /* 0x000fe4000fffe0ff */
[----:B------:R-:W-:Y:S02]  /*7a60*/  @!UP0 UIMAD UR37, UR4, UR5, UR37 ;  /* 0x00000005042582a4 */ /* 0x000fe4000f8e0225 */
[----:B------:R-:W-:Y:S02]  /*7a70*/  @!UP0 UIMAD UR36, UR6, UR14, UR36 ;  /* 0x0000000e062482a4 */ /* 0x000fe4000f8e0224 */
[----:B------:R-:W-:Y:S09]  /*7a80*/  ULOP3.LUT UP0, URZ, UR11, 0x1b0, URZ, 0xc0, !UPT ;  /* 0x000001b00bff7892 */ /* 0x000ff2000f80c0ff */
[----:B------:R-:W-:Y:S05]  /*7a90*/  BRA.U !UP0, `(.L_x_134) ;  /* 0x00000001087c7547 */ /* 0x000fea000b800000 */
[----:B------:R-:W1:Y:S01]  /*7aa0*/  LDCU.64 UR8, c[0x4][0x80] ;  /* 0x01001000ff0877ac */ /* 0x000e620008000a00 */
[----:B------:R-:W-:Y:S01]  /*7ab0*/  MOV R2, 0x0 ;  /* 0x0000000000027802 */ /* 0x000fe20000000f00 */
[----:B------:R-:W-:Y:S02]  /*7ac0*/  HFMA2 R12, -RZ, RZ, 0, 5.9604644775390625e-08 ;  /* 0x00000001ff0c7431 */ /* 0x000fe400000001ff */
[----:B------:R-:W-:Y:S01]  /*7ad0*/  IMAD.MOV.U32 R8, RZ, RZ, 0x70 ;  /* 0x00000070ff087424 */ /* 0x000fe200078e00ff */
[----:B------:R2:W4:Y:S01]  /*7ae0*/  LDC.64 R14, c[0x4][R2] ;  /* 0x01000000020e7b82 */ /* 0x0005220000000a00 */
[----:B------:R-:W3:Y:S01]  /*7af0*/  LDCU.64 UR6, c[0x4][0x88] ;  /* 0x01001100ff0677ac */ /* 0x000ee20008000a00 */
[----:B------:R-:W-:Y:S01]  /*7b00*/  IMAD.MOV.U32 R13, RZ, RZ, RZ ;  /* 0x000000ffff0d7224 */ /* 0x000fe200078e00ff */
[----:B------:R-:W2:Y:S01]  /*7b10*/  LDCU.64 UR4, c[0x4][0x8] ;  /* 0x01000100ff0477ac */ /* 0x000ea20008000a00 */
[----:B-1----:R-:W-:Y:S01]  /*7b20*/  MOV R5, UR9 ;  /* 0x0000000900057c02 */ /* 0x002fe20008000f00 */
[----:B------:R-:W-:Y:S01]  /*7b30*/  IMAD.U32 R4, RZ, RZ, UR8 ;  /* 0x00000008ff047e24 */ /* 0x000fe2000f8e00ff */
[----:B---3--:R-:W-:Y:S01]  /*7b40*/  MOV R7, UR7 ;  /* 0x0000000700077c02 */ /* 0x008fe20008000f00 */
[----:B------:R-:W-:Y:S01]  /*7b50*/  IMAD.U32 R6, RZ, RZ, UR6 ;  /* 0x00000006ff067e24 */ /* 0x000fe2000f8e00ff */
[----:B--2---:R-:W-:Y:S01]  /*7b60*/  MOV R11, UR5 ;  /* 0x00000005000b7c02 */ /* 0x004fe20008000f00 */
[----:B------:R-:W-:Y:S02]  /*7b70*/  IMAD.U32 R10, RZ, RZ, UR4 ;  /* 0x00000004ff0a7e24 */ /* 0x000fe4000f8e00ff */
[----:B------:R-:W-:Y:S07]  /*7b80*/  LEPC R20, `(.L_x_135) ;  /* 0x000000001014794e */ /* 0x000fee0000000000 */
[----:B----45:R-:W-:Y:S05]  /*7b90*/  CALL.ABS.NOINC R14 ;  /* 0x000000000e007343 */ /* 0x030fea0003c00000 */
.L_x_135:
[----:B------:R-:W1:Y:S01]  /*7ba0*/  LDCU.64 UR8, c[0x4][0x80] ;  /* 0x01001000ff0877ac */ /* 0x000e620008000a00 */
[----:B------:R-:W2:Y:S01]  /*7bb0*/  LDC.64 R2, c[0x4][R2] ;  /* 0x0100000002027b82 */ /* 0x000ea20000000a00 */
[----:B------:R-:W-:Y:S02]  /*7bc0*/  HFMA2 R12, -RZ, RZ, 0, 5.9604644775390625e-08 ;  /* 0x00000001ff0c7431 */ /* 0x000fe400000001ff */
[----:B------:R-:W-:Y:S02]  /*7bd0*/  IMAD.MOV.U32 R8, RZ, RZ, 0x70 ;  /* 0x00000070ff087424 */ /* 0x000fe400078e00ff */
[----:B------:R-:W-:Y:S01]  /*7be0*/  IMAD.MOV.U32 R13, RZ, RZ, RZ ;  /* 0x000000ffff0d7224 */ /* 0x000fe200078e00ff */
[----:B------:R-:W3:Y:S01]  /*7bf0*/  LDCU.64 UR6, c[0x4][0x88] ;  /* 0x01001100ff0677ac */ /* 0x000ee20008000a00 */
[----:B------:R-:W4:Y:S01]  /*7c00*/  LDCU.64 UR4, c[0x4][0x8] ;  /* 0x01000100ff0477ac */ /* 0x000f220008000a00 */
[----:B-1----:R-:W-:Y:S02]  /*7c10*/  MOV R4, UR8 ;  /* 0x0000000800047c02 */ /* 0x002fe40008000f00 */
[----:B------:R-:W-:Y:S02]  /*7c20*/  MOV R5, UR9 ;  /* 0x0000000900057c02 */ /* 0x000fe40008000f00 */
[----:B---3--:R-:W-:Y:S01]  /*7c30*/  MOV R7, UR7 ;  /* 0x0000000700077c02 */ /* 0x008fe20008000f00 */
[----:B------:R-:W-:Y:S01]  /*7c40*/  IMAD.U32 R6, RZ, RZ, UR6 ;  /* 0x00000006ff067e24 */ /* 0x000fe2000f8e00ff */
[----:B----4-:R-:W-:Y:S01]  /*7c50*/  MOV R11, UR5 ;  /* 0x00000005000b7c02 */ /* 0x010fe20008000f00 */
[----:B------:R-:W-:Y:S02]  /*7c60*/  IMAD.U32 R10, RZ, RZ, UR4 ;  /* 0x00000004ff0a7e24 */ /* 0x000fe4000f8e00ff */
[----:B------:R-:W-:Y:S07]  /*7c70*/  LEPC R20, `(.L_x_134) ;  /* 0x000000001014794e */ /* 0x000fee0000000000 */
[----:B--2---:R-:W-:Y:S05]  /*7c80*/  CALL.ABS.NOINC R2 ;  /* 0x0000000002007343 */ /* 0x004fea0003c00000 */
.L_x_134:
[----:B------:R-:W-:Y:S02]  /*7c90*/  ISETP.NE.U32.AND P0, PT, RZ, UR60, PT ;  /* 0x0000003cff007c0c */ /* 0x000fe4000bf05070 */
[C---:B------:R-:W-:Y:S02]  /*7ca0*/  ISETP.NE.U32.AND P1, PT, R82.reuse, RZ, PT ;  /* 0x000000ff5200720c */ /* 0x040fe40003f25070 */
[----:B------:R-:W-:Y:S02]  /*7cb0*/  ISETP.NE.U32.AND P4, PT, R82, RZ, PT ;  /* 0x000000ff5200720c */ /* 0x000fe40003f85070 */
[----:B------:R-:W-:Y:S02]  /*7cc0*/  ISETP.NE.AND.EX P0, PT, RZ, UR61, PT, P0 ;  /* 0x0000003dff007c0c */ /* 0x000fe4000bf05300 */
[C---:B------:R-:W-:Y:S02]  /*7cd0*/  ISETP.NE.AND.EX P1, PT, R83.reuse, RZ, PT, P1 ;  /* 0x000000ff5300720c */ /* 0x040fe40003f25310 */
[----:B------:R-:W-:Y:S02]  /*7ce0*/  ISETP.NE.AND.EX P4, PT, R83, RZ, P0, P4 ;  /* 0x000000ff5300720c */ /* 0x000fe40000785340 */
[----:B---3--:R-:W-:Y:S02]  /*7cf0*/  ISETP.NE.U32.AND P5, PT, R78, RZ, PT ;  /* 0x000000ff4e00720c */ /* 0x008fe40003fa5070 */
[----:B------:R-:W-:Y:S02]  /*7d00*/  ISETP.NE.U32.AND P3, PT, RZ, UR60, PT ;  /* 0x0000003cff007c0c */ /* 0x000fe4000bf65070 */
[----:B------:R-:W-:Y:S02]  /*7d10*/  PLOP3.LUT P2, PT, PT, PT, PT, 0x8, 0x80 ;  /* 0x000000000080781c */ /* 0x000fe40003f4e170 */
[----:B------:R-:W-:Y:S02]  /*7d20*/  ISETP.NE.AND.EX P5, PT, R79, RZ, PT, P5 ;  /* 0x000000ff4f00720c */ /* 0x000fe40003fa5350 */
[----:B------:R-:W-:Y:S03]  /*7d30*/  ISETP.NE.AND.EX P3, PT, RZ, UR61, PT, P3 ;  /* 0x0000003dff007c0c */ /* 0x000fe6000bf65330 */
[----:B------:R-:W-:Y:S01]  /*7d40*/  @!P4 PLOP3.LUT P2, PT, P1, PT, PT, 0x80, 0x8 ;  /* 0x000000000008c81c */ /* 0x000fe20000f4f070 */
[----:B------:R-:W-:Y:S01]  /*7d50*/  @!UPT UIADD3 URZ, UPT, UPT, URZ, URZ, URZ ;  /* 0x000000fffffff290 */ /* 0x000fe2000fffe0ff */
[----:B------:R-:W-:Y:S11]  /*7d60*/  @!P1 BRA `(.L_x_136) ;  /* 0x0000000000309947 */ /* 0x000ff60003800000 */
[----:B------:R-:W-:Y:S01]  /*7d70*/  ISETP.NE.U32.AND P0, PT, R80, RZ, PT ;  /* 0x000000ff5000720c */ /* 0x000fe20003f05070 */
[----:B------:R-:W1:Y:S01]  /*7d80*/  LDCU.64 UR4, c[0x0][0x358] ;  /* 0x00006b00ff0477ac */ /* 0x000e620008000a00 */
[----:B------:R-:W-:Y:S02]  /*7d90*/  IMAD.MOV.U32 R88, RZ, RZ, 0x1 ;  /* 0x00000001ff587424 */ /* 0x000fe400078e00ff */
[----:B------:R-:W-:Y:S11]  /*7da0*/  ISETP.NE.AND.EX P0, PT, R81, RZ, PT, P0 ;  /* 0x000000ff5100720c */ /* 0x000ff60003f05300 */
[----:B------:R-:W-:Y:S02]  /*7db0*/  @!UPT UIADD3 URZ, UPT, UPT, URZ, URZ, URZ ;  /* 0x000000fffffff290 */ /* 0x000fe4000fffe0ff */
[----:B------:R-:W2:Y:S01]  /*7dc0*/  @P0 LDC.64 R2, c[0x0][0xc88] ;  /* 0x00032200ff020b82 */ /* 0x000ea20000000a00 */
[----:B------:R-:W-:Y:S04]  /*7dd0*/  @P0 IMAD R0, R82, UR44, RZ ;  /* 0x0000002c52000c24 */ /* 0x000fe8000f8e02ff */
[----:B--2---:R-:W-:Y:S04]  /*7de0*/  @P0 IMAD.WIDE R2, R0, 0x4, R2 ;  /* 0x0000000400020825 */ /* 0x004fe800078e0202 */
[----:B------:R-:W-:Y:S01]  /*7df0*/  HFMA2 R0, -RZ, RZ, 0, 5.9604644775390625e-08 ;  /* 0x00000001ff007431 */ /* 0x000fe200000001ff */
[----:B-1---5:R1:W5:Y:S04]  /*7e00*/  @P0 LDG.E R41, desc[UR4][R2.64] ;  /* 0x0000000402290981 */ /* 0x022368000c1e1900 */
[----:B------:R-:W-:Y:S01]  /*7e10*/  @!P0 PRMT R88, R0, 0x7610, R88 ;  /* 0x0000761000588816 */ /* 0x000fe20000000058 */
[----:B-1----:R-:W2:Y:S06]  /*7e20*/  @!P0 LDC R41, c[0x0][0xc80] ;  /* 0x00032000ff298b82 */ /* 0x002eac0000000800 */
.L_x_136:
[----:B------:R-:W-:Y:S05]  /*7e30*/  @!P5 BRA `(.L_x_137) ;  /* 0x000000000024d947 */ /* 0x000fea0003800000 */
[----:B------:R-:W-:Y:S01]  /*7e40*/  ISETP.NE.U32.AND P0, PT, R76, RZ, PT ;  /* 0x000000ff4c00720c */ /* 0x000fe20003f05070 */
[----:B------:R-:W1:Y:S03]  /*7e50*/  LDCU.64 UR4, c[0x0][0x358] ;  /* 0x00006b00ff0477ac */ /* 0x000e660008000a00 */
[----:B------:R-:W-:Y:S11]  /*7e60*/  ISETP.NE.AND.EX P0, PT, R77, RZ, PT, P0 ;  /* 0x000000ff4d00720c */ /* 0x000ff60003f05300 */
[----:B------:R-:W-:Y:S02]  /*7e70*/  @!UPT UIADD3 URZ, UPT, UPT, URZ, URZ, URZ ;  /* 0x000000fffffff290 */ /* 0x000fe4000fffe0ff */
[----:B------:R-:W3:Y:S01]  /*7e80*/  @P0 LDC.64 R2, c[0x0][0xca8] ;  /* 0x00032a00ff020b82 */ /* 0x000ee20000000a00 */
[----:B------:R-:W-:Y:S04]  /*7e90*/  @P0 IMAD R0, R78, UR44, RZ ;  /* 0x0000002c4e000c24 */ /* 0x000fe8000f8e02ff */
[----:B---3--:R-:W-:Y:S05]  /*7ea0*/  @P0 IMAD.WIDE R2, R0, 0x4, R2 ;  /* 0x0000000400020825 */ /* 0x008fea00078e0202 */
[----:B-1---5:R1:W5:Y:S02]  /*7eb0*/  @P0 LDG.E R38, desc[UR4][R2.64] ;  /* 0x0000000402260981 */ /* 0x022364000c1e1900 */
[----:B-1----:R-:W3:Y:S02]  /*7ec0*/  @!P0 LDC R38, c[0x0][0xca0] ;  /* 0x00032800ff268b82 */ /* 0x002ee40000000800 */
.L_x_137:
[----:B--2--5:R-:W-:Y:S01]  /*7ed0*/  FSETP.NEU.AND P0, PT, R41, RZ, PT ;  /* 0x000000ff2900720b */ /* 0x024fe20003f0d000 */
[----:B------:R-:W-:Y:S01]  /*7ee0*/  ULOP3.LUT UR4, UR54, 0x1, URZ, 0x3c, !UPT ;  /* 0x0000000136047892 */ /* 0x000fe2000f8e3cff */
[----:B------:R-:W-:Y:S01]  /*7ef0*/  SEL R5, RZ, 0xffffffff, P3 ;  /* 0xffffffffff057807 */ /* 0x000fe20001800000 */
[----:B------:R-:W-:Y:S01]  /*7f00*/  IMAD.U32 R111, RZ, RZ, UR46 ;  /* 0x0000002eff6f7e24 */ /* 0x000fe2000f8e00ff */
[----:B------:R-:W-:Y:S01]  /*7f10*/  @!P4 LOP3.LUT P3, RZ, R88, 0xff, RZ, 0xc0, !PT ;  /* 0x000000ff58ffc812 */ /* 0x000fe2000786c0ff */
[----:B------:R-:W-:Y:S01]  /*7f20*/  IMAD.SHL.U32 R85, R96, 0x10, RZ ;  /* 0x0000001060557824 */ /* 0x000fe200078e00ff */
[----:B------:R-:W-:Y:S01]  /*7f30*/  @!P4 SEL R2, RZ, 0xffffffff, P0 ;  /* 0xffffffffff02c807 */ /* 0x000fe20000000000 */
[----:B------:R-:W-:Y:S01]  /*7f40*/  IMAD.U32 R112, RZ, RZ, UR4 ;  /* 0x00000004ff707e24 */ /* 0x000fe2000f8e00ff */
[----:B------:R-:W-:Y:S01]  /*7f50*/  LEA R92, R36, UR47, 0x3 ;  /* 0x0000002f245c7c11 */ /* 0x000fe2000f8e18ff */
[----:B------:R-:W-:Y:S01]  /*7f60*/  IMAD.SHL.U32 R111, R111, 0x2000, RZ ;  /* 0x000020006f6f7824 */ /* 0x000fe200078e00ff */
[----:B------:R-:W-:Y:S01]  /*7f70*/  @P2 SEL R2, R5, R2, !P3 ;  /* 0x0000000205022207 */ /* 0x000fe20005800000 */
[----:B------:R-:W-:Y:S01]  /*7f80*/  IMAD.SHL.U32 R84, R95, 0x10, RZ ;  /* 0x000000105f547824 */ /* 0x000fe200078e00ff */
[----:B------:R-:W-:Y:S01]  /*7f90*/  SHF.L.U32 R3, R98, 0x1f, RZ ;  /* 0x0000001f62037819 */ /* 0x000fe200000006ff */
[----:B------:R-:W-:Y:S01]  /*7fa0*/  IMAD.IADD R87, R100, 0x1, R111 ;  /* 0x0000000164577824 */ /* 0x000fe200078e026f */
[----:B------:R-:W-:Y:S01]  /*7fb0*/  @!P4 LOP3.LUT R2, R2, 0x1, RZ, 0xc0, !PT ;  /* 0x000000010202c812 */ /* 0x000fe200078ec0ff */
[----:B------:R-:W-:Y:S01]  /*7fc0*/  BSSY B1, `(.L_x_138) ;  /* 0x0000038000017945 */ /* 0x000fe20003800000 */
[----:B------:R-:W-:Y:S01]  /*7fd0*/  IMAD.MOV.U32 R110, RZ, RZ, 0x1 ;  /* 0x00000001ff6e7424 */ /* 0x000fe200078e00ff */
[----:B------:R-:W-:Y:S02]  /*7fe0*/  CS2R R74, SRZ ;  /* 0x00000000004a7805 */ /* 0x000fe4000001ff00 */
[----:B------:R-:W-:Y:S01]  /*7ff0*/  ISETP.NE.U32.OR P5, PT, R2, 0x1, P4 ;  /* 0x000000010200780c */ /* 0x000fe200027a5470 */
[----:B------:R-:W-:Y:S01]  /*8000*/  IMAD.U32 R2, RZ, RZ, UR46 ;  /* 0x0000002eff027e24 */ /* 0x000fe2000f8e00ff */
[----:B------:R-:W-:Y:S01]  /*8010*/  LOP3.LUT P4, R93, R88, 0xff, RZ, 0xc0, !PT ;  /* 0x000000ff585d7812 */ /* 0x000fe2000788c0ff */
[----:B------:R-:W-:Y:S01]  /*8020*/  IMAD.IADD R86, R87, 0x1, R85 ;  /* 0x0000000157567824 */ /* 0x000fe200078e0255 */
[----:B------:R-:W-:Y:S01]  /*8030*/  P2R R109, PR, RZ, 0x20 ;  /* 0x00000020ff6d7803 */ /* 0x000fe20000000000 */
[----:B------:R-:W-:Y:S01]  /*8040*/  IMAD R39, R36, 0x40, R37 ;  /* 0x0000004024277824 */ /* 0x000fe200078e0225 */
[----:B------:R-:W-:Y:S01]  /*8050*/  LEA R0, R2, UR47, 0x3 ;  /* 0x0000002f02007c11 */ /* 0x000fe2000f8e18ff */
[----:B------:R-:W-:Y:S01]  /*8060*/  IMAD.U32 R113, RZ, RZ, UR46 ;  /* 0x0000002eff717e24 */ /* 0x000fe2000f8e00ff */
[----:B------:R-:W-:Y:S02]  /*8070*/  SEL R2, RZ, 0xffffffff, P0 ;  /* 0xffffffffff027807 */ /* 0x000fe40000000000 */
[----:B------:R-:W-:Y:S02]  /*8080*/  CS2R R72, SRZ ;  /* 0x0000000000487805 */ /* 0x000fe4000001ff00 */
[----:B------:R-:W-:Y:S02]  /*8090*/  CS2R R66, SRZ ;  /* 0x0000000000427805 */ /* 0x000fe4000001ff00 */
[----:B------:R-:W-:Y:S02]  /*80a0*/  CS2R R64, SRZ ;  /* 0x0000000000407805 */ /* 0x000fe4000001ff00 */
[----:B------:R-:W-:Y:S02]  /*80b0*/  @P1 SEL R2, R5, R2, !P4 ;  /* 0x0000000205021207 */ /* 0x000fe40006000000 */
[----:B------:R-:W-:Y:S02]  /*80c0*/  CS2R R58, SRZ ;  /* 0x00000000003a7805 */ /* 0x000fe4000001ff00 */
[----:B------:R-:W-:Y:S02]  /*80d0*/  @P5 SHF.L.U32 R7, R112, 0x1f, RZ ;  /* 0x0000001f70075819 */ /* 0x000fe400000006ff */
[----:B------:R-:W-:Y:S02]  /*80e0*/  CS2R R56, SRZ ;  /* 0x0000000000387805 */ /* 0x000fe4000001ff00 */
[----:B------:R-:W-:Y:S02]  /*80f0*/  LOP3.LUT R2, R2, 0x1, RZ, 0xc0, !PT ;  /* 0x0000000102027812 */ /* 0x000fe400078ec0ff */
[----:B------:R-:W-:Y:S01]  /*8100*/  CS2R R50, SRZ ;  /* 0x0000000000327805 */ /* 0x000fe2000001ff00 */
[----:B------:R-:W1:Y:S01]  /*8110*/  @P5 SYNCS.PHASECHK.TRANS64.TRYWAIT P3, [R0+URZ+0x210], R7 ;  /* 0x00021007000055a7 */ /* 0x000e6200080611ff */
[----:B------:R-:W-:Y:S02]  /*8120*/  CS2R R48, SRZ ;  /* 0x0000000000307805 */ /* 0x000fe4000001ff00 */
[----:B------:R-:W-:Y:S01]  /*8130*/  ISETP.NE.U32.AND P0, PT, R2, 0x1, PT ;  /* 0x000000010200780c */ /* 0x000fe20003f05070 */
[----:B------:R-:W-:Y:S02]  /*8140*/  IMAD.IADD R47, R87, 0x1, R84 ;  /* 0x00000001572f7824 */ /* 0x000fe400078e0254 */
[----:B------:R-:W-:Y:S01]  /*8150*/  IMAD.IADD R46, R99, 0x1, R86 ;  /* 0x00000001632e7824 */ /* 0x000fe200078e0256 */
[----:B------:R-:W-:Y:S01]  /*8160*/  P2R R114, PR, RZ, 0x1 ;  /* 0x00000001ff727803 */ /* 0x000fe20000000000 */
[----:B------:R2:W4:Y:S01]  /*8170*/  SYNCS.PHASECHK.TRANS64.TRYWAIT P2, [R92+URZ+0x270], R3 ;  /* 0x000270035c0075a7 */ /* 0x00052200080411ff */
[----:B-1----:R-:W-:Y:S01]  /*8180*/  @P5 SEL R110, RZ, 0x1, !P3 ;  /* 0x00000001ff6e5807 */ /* 0x002fe20005800000 */
[----:B--2---:R-:W-:Y:S06]  /*8190*/  @!P5 BRA `(.L_x_139) ;  /* 0x000000000068d947 */ /* 0x004fec0003800000 */
[----:B------:R-:W-:Y:S01]  /*81a0*/  ISETP.NE.AND P0, PT, R110, RZ, PT ;  /* 0x000000ff6e00720c */ /* 0x000fe20003f05270 */
[----:B------:R-:W-:Y:S01]  /*81b0*/  BSSY B0, `(.L_x_140) ;  /* 0x000000d000007945 */ /* 0x000fe20003800000 */
[----:B------:R-:W-:Y:S02]  /*81c0*/  CS2R R50, SRZ ;  /* 0x0000000000327805 */ /* 0x000fe4000001ff00 */
[----:B------:R-:W-:Y:S02]  /*81d0*/  CS2R R48, SRZ ;  /* 0x0000000000307805 */ /* 0x000fe4000001ff00 */
[----:B------:R-:W-:Y:S02]  /*81e0*/  CS2R R58, SRZ ;  /* 0x00000000003a7805 */ /* 0x000fe4000001ff00 */
[----:B------:R-:W-:Y:S02]  /*81f0*/  CS2R R56, SRZ ;  /* 0x0000000000387805 */ /* 0x000fe4000001ff00 */
[----:B------:R-:W-:Y:S02]  /*8200*/  CS2R R66, SRZ ;  /* 0x0000000000427805 */ /* 0x000fe4000001ff00 */
[----:B------:R-:W-:Y:S02]  /*8210*/  CS2R R64, SRZ ;  /* 0x0000000000407805 */ /* 0x000fe4000001ff00 */
[----:B------:R-:W-:Y:S02]  /*8220*/  CS2R R74, SRZ ;  /* 0x00000000004a7805 */ /* 0x000fe4000001ff00 */
[----:B------:R-:W-:Y:S01]  /*8230*/  CS2R R72, SRZ ;  /* 0x0000000000487805 */ /* 0x000fe2000001ff00 */
[----:B------:R-:W-:Y:S06]  /*8240*/  @P0 BRA `(.L_x_141) ;  /* 0x00000000000c0947 */ /* 0x000fec0003800000 */
[----:B------:R-:W-:Y:S04]  /*8250*/  SHF.L.U32 R5, R112, 0x1f, RZ ;  /* 0x0000001f70057819 */ /* 0x000fe800000006ff */
[----:B------:R-:W1:Y:S02]  /*8260*/  SYNCS.PHASECHK.TRANS64.TRYWAIT P0, [R0+URZ+0x210], R5 ;  /* 0x00021005000075a7 */ /* 0x000e6400080011ff */
[----:B-1----:R-:W-:Y:S05]  /*8270*/  @!P0 BRA `(.L_x_142) ;  /* 0x0000003000408947 */ /* 0x002fea0003800000 */
.L_x_141:
[----:B------:R-:W-:Y:S05]  /*8280*/  BSYNC B0 ;  /* 0x0000000000007941 */ /* 0x000fea0003800000 */
.L_x_140:
[----:B------:R-:W-:Y:S01]  /*8290*/  ISETP.NE.AND P0, PT, R114, RZ, PT ;  /* 0x000000ff7200720c */ /* 0x000fe20003f05270 */
[----:B------:R-:W-:Y:S04]  /*82a0*/  UIADD3 UR4, UPT, UPT, UR46, 0x1, URZ ;  /* 0x000000012e047890 */ /* 0x000fe8000fffe0ff */
[----:B------:R-:W-:Y:S04]  /*82b0*/  UISETP.NE.AND UP0, UPT, UR4, 0x3, UPT ;  /* 0x000000030400788c */ /* 0x000fe8000bf05270 */
[----:B------:R-:W-:Y:S02]  /*82c0*/  USEL UR5, URZ, 0x1, UP0 ;  /* 0x00000001ff057887 */ /* 0x000fe40008000000 */
[----:B------:R-:W-:Y:S02]  /*82d0*/  USEL UR4, UR4, URZ, UP0 ;  /* 0x000000ff04047287 */ /* 0x000fe40008000000 */
[----:B------:R2:W1:Y:S02]  /*82e0*/  @P0 LDS.128 R48, [R87] ;  /* 0x0000000057300984 */ /* 0x0004640000000c00 */
[----:B------:R-:W-:Y:S02]  /*82f0*/  LOP3.LUT R112, R112, UR5, RZ, 0x3c, !PT ;  /* 0x0000000570707c12 */ /* 0x000fe4000f8e3cff */
[----:B------:R2:W1:Y:S01]  /*8300*/  @P0 LDS.128 R56, [R86+0x10] ;  /* 0x0000100056380984 */ /* 0x0004620000000c00 */
[----:B------:R-:W-:Y:S03]  /*8310*/  IMAD.U32 R113, RZ, RZ, UR4 ;  /* 0x00000004ff717e24 */ /* 0x000fe6000f8e00ff */
[----:B------:R2:W1:Y:S04]  /*8320*/  @P0 LDS.128 R64, [R47+0x20] ;  /* 0x000020002f400984 */ /* 0x0004680000000c00 */
[----:B------:R2:W1:Y:S02]  /*8330*/  @P0 LDS.128 R72, [R46+0x10] ;  /* 0x000010002e480984 */ /* 0x0004640000000c00 */
.L_x_139:
[----:B------:R-:W-:Y:S05]  /*8340*/  BSYNC B1 ;  /* 0x0000000000017941 */ /* 0x000fea0003800000 */
.L_x_138:
[----:B-1----:R-:W-:Y:S04]  /*8350*/  SHF.R.U32.HI R0, RZ, 0x15, R39 ;  /* 0x00000015ff007819 */ /* 0x002fe80000011627 */
[----:B------:R-:W-:Y:S01]  /*8360*/  LOP3.LUT P0, RZ, R0, 0x3, R89, 0x48, !PT ;  /* 0x0000000300ff7812 */ /* 0x000fe20007804859 */
[----:B------:R-:W-:Y:S01]  /*8370*/  @!UPT UIADD3 URZ, UPT, UPT, URZ, URZ, URZ ;  /* 0x000000fffffff290 */ /* 0x000fe2000fffe0ff */
[----:B----4-:R-:W-:Y:S11]  /*8380*/  @P2 BRA `(.L_x_143) ;  /* 0x0000000000082947 */ /* 0x010ff60003800000 */
[----:B------:R-:W1:Y:S02]  /*8390*/  SYNCS.PHASECHK.TRANS64.TRYWAIT P1, [R92+URZ+0x270], R3 ;  /* 0x000270035c0075a7 */ /* 0x000e6400080211ff */
[----:B-1----:R-:W-:Y:S05]  /*83a0*/  @!P1 BRA `(.L_x_144) ;  /* 0x0000003000089947 */ /* 0x002fea0003800000 */
.L_x_143:
[----:B------:R-:W-:Y:S05]  /*83b0*/  @!P0 BRA `(.L_x_145) ;  /* 0x0000000000408947 */ /* 0x000fea0003800000 */
[----:B------:R-:W4:Y:S01]  /*83c0*/  LDCU.64 UR8, c[0x4][0x70] ;  /* 0x01000e00ff0877ac */ /* 0x000f220008000a00 */
[----:B-1----:R-:W-:Y:S01]  /*83d0*/  MOV R3, 0x0 ;  /* 0x0000000000037802 */ /* 0x002fe20000000f00 */
[----:B------:R-:W-:Y:S02]  /*83e0*/  HFMA2 R12, -RZ, RZ, 0, 5.9604644775390625e-08 ;  /* 0x00000001ff0c7431 */ /* 0x000fe400000001ff */
[----:B------:R-:W-:Y:S02]  /*83f0*/  IMAD.MOV.U32 R8, RZ, RZ, 0x192 ;  /* 0x00000192ff087424 */ /* 0x000fe400078e00ff */
[----:B------:R-:W-:Y:S01]  /*8400*/  IMAD.MOV.U32 R13, RZ, RZ, RZ ;  /* 0x000000ffff0d7224 */ /* 0x000fe200078e00ff */
[----:B------:R-:W1:Y:S01]  /*8410*/  LDCU.64 UR6, c[0x4][0x78] ;  /* 0x01000f00ff0677ac */ /* 0x000e620008000a00 */
[----:B------:R-:W2:Y:S01]  /*8420*/  LDC.64 R2, c[0x4][R3] ;  /* 0x0100000003027b82 */ /* 0x000ea20000000a00 */
[----:B------:R-:W5:Y:S01]  /*8430*/  LDCU.64 UR4, c[0x4][0x10] ;  /* 0x01000200ff0477ac */ /* 0x000f620008000a00 */
[----:B----4-:R-:W-:Y:S01]  /*8440*/  MOV R5, UR9 ;  /* 0x0000000900057c02 */ /* 0x010fe20008000f00 */
[----:B------:R-:W-:Y:S01]  /*8450*/  IMAD.U32 R4, RZ, RZ, UR8 ;  /* 0x00000008ff047e24 */ /* 0x000fe2000f8e00ff */
[----:B-1----:R-:W-:Y:S01]  /*8460*/  MOV R7, UR7 ;  /* 0x0000000700077c02 */ /* 0x002fe20008000f00 */
[----:B------:R-:W-:Y:S01]  /*8470*/  IMAD.U32 R6, RZ, RZ, UR6 ;  /* 0x00000006ff067e24 */ /* 0x000fe2000f8e00ff */
[----:B-----5:R-:W-:Y:S01]  /*8480*/  MOV R11, UR5 ;  /* 0x00000005000b7c02 */ /* 0x020fe20008000f00 */
[----:B------:R-:W-:Y:S02]  /*8490*/  IMAD.U32 R10, RZ, RZ, UR4 ;  /* 0x00000004ff0a7e24 */ /* 0x000fe4000f8e00ff */
[----:B------:R-:W-:Y:S07]  /*84a0*/  LEPC R20, `(.L_x_145) ;  /* 0x000000001014794e */ /* 0x000fee0000000000 */
[----:B--23--:R-:W-:Y:S05]  /*84b0*/  CALL.ABS.NOINC R2 ;  /* 0x0000000002007343 */ /* 0x00cfea0003c00000 */
.L_x_145:
[C---:B------:R-:W-:Y:S01]  /*84c0*/  SHF.L.U32 R40, R48.reuse, 0x10, RZ ;  /* 0x0000001030287819 */ /* 0x040fe200000006ff */
[----:B------:R-:W-:Y:S05]  /*84d0*/  WARPSYNC.ALL ;  /* 0x0000000000007948 */ /* 0x000fea0003800000 */
[----:B------:R-:W-:Y:S01]  /*84e0*/  R2UR UR4, R39 ;  /* 0x00000000270472ca */ /* 0x000fe200000e0000 */
[----:B------:R-:W-:Y:S01]  /*84f0*/  BSSY.RECONVERGENT B0, `(.L_x_146) ;  /* 0x0000087000007945 */ /* 0x000fe20003800200 */
[----:B------:R-:W-:Y:S02]  /*8500*/  LOP3.LUT R43, R48, 0xffff0000, RZ, 0xc0, !PT ;  /* 0xffff0000302b7812 */ /* 0x000fe400078ec0ff */
[----:B------:R-:W-:Y:S02]  /*8510*/  SHF.L.U32 R42, R49, 0x10, RZ ;  /* 0x00000010312a7819 */ /* 0x000fe400000006ff */
[----:B------:R-:W-:Y:S02]  /*8520*/  SHF.L.U32 R45, R51, 0x10, RZ ;  /* 0x00000010332d7819 */ /* 0x000fe400000006ff */
[----:B------:R-:W-:Y:S02]  /*8530*/  LOP3.LUT R44, R75, 0xffff0000, RZ, 0xc0, !PT ;  /* 0xffff00004b2c7812 */ /* 0x000fe400078ec0ff */
[----:B------:R-:W-:Y:S03]  /*8540*/  ISETP.NE.AND P0, PT, R101, RZ, PT ;  /* 0x000000ff6500720c */ /* 0x000fe60003f05270 */
[----:B------:R-:W3:Y:S02]  /*8550*/  LDTM.x32 R4, tmem[UR4] ;  /* 0x00000004000479ee */ /* 0x000ee400082c0000 */
[C---:B---3--:R-:W-:Y:S01]  /*8560*/  FMUL R0, R38.reuse, R4 ;  /* 0x0000000426007220 */ /* 0x048fe20000400000 */
[C---:B------:R-:W-:Y:S01]  /*8570*/  FMUL R2, R38.reuse, R5 ;  /* 0x0000000526027220 */ /* 0x040fe20000400000 */
[C---:B-1----:R-:W-:Y:S01]  /*8580*/  FMUL R3, R38.reuse, R6 ;  /* 0x0000000626037220 */ /* 0x042fe20000400000 */
[----:B------:R-:W-:Y:S01]  /*8590*/  FMUL R7, R38, R7 ;  /* 0x0000000726077220 */ /* 0x000fe20000400000 */
[----:B------:R-:W-:Y:S01]  /*85a0*/  FFMA R0, R41, R40, R0 ;  /* 0x0000002829007223 */ /* 0x000fe20000000000 */
[----:B------:R-:W-:Y:S01]  /*85b0*/  LOP3.LUT R40, R49, 0xffff0000, RZ, 0xc0, !PT ;  /* 0xffff000031287812 */ /* 0x000fe200078ec0ff */
[C---:B------:R-:W-:Y:S01]  /*85c0*/  FFMA R2, R41.reuse, R43, R2 ;  /* 0x0000002b29027223 */ /* 0x040fe20000000002 */
[C---:B------:R-:W-:Y:S01]  /*85d0*/  SHF.L.U32 R43, R50.reuse, 0x10, RZ ;  /* 0x00000010322b7819 */ /* 0x040fe200000006ff */
[C---:B------:R-:W-:Y:S01]  /*85e0*/  FFMA R3, R41.reuse, R42, R3 ;  /* 0x0000002a29037223 */ /* 0x040fe20000000003 */
[----:B------:R-:W-:Y:S01]  /*85f0*/  LOP3.LUT R42, R50, 0xffff0000, RZ, 0xc0, !PT ;  /* 0xffff0000322a7812 */ /* 0x000fe200078ec0ff */
[----:B------:R-:W-:Y:S01]  /*8600*/  FMUL R4, R38, R8 ;  /* 0x0000000826047220 */ /* 0x000fe20000400000 */
[----:B------:R-:W-:Y:S01]  /*8610*/  F2FP.BF16.F32.PACK_AB R52, R2, R0 ;  /* 0x000000000234723e */ /* 0x000fe200000010ff */
[----:B------:R-:W-:Y:S01]  /*8620*/  FFMA R7, R41, R40, R7 ;  /* 0x0000002829077223 */ /* 0x000fe20000000007 */
[----:B------:R-:W-:Y:S01]  /*8630*/  LOP3.LUT R40, R51, 0xffff0000, RZ, 0xc0, !PT ;  /* 0xffff000033287812 */ /* 0x000fe200078ec0ff */
[C---:B------:R-:W-:Y:S01]  /*8640*/  FMUL R5, R38.reuse, R9 ;  /* 0x0000000926057220 */ /* 0x040fe20000400000 */
[C---:B------:R-:W-:Y:S01]  /*8650*/  FMUL R6, R38.reuse, R10 ;  /* 0x0000000a26067220 */ /* 0x040fe20000400000 */
[----:B------:R-:W-:Y:S01]  /*8660*/  FMUL R11, R38, R11 ;  /* 0x0000000b260b7220 */ /* 0x000fe20000400000 */
[----:B------:R-:W-:Y:S01]  /*8670*/  F2FP.BF16.F32.PACK_AB R53, R7, R3 ;  /* 0x000000030735723e */ /* 0x000fe200000010ff */
[C---:B------:R-:W-:Y:S01]  /*8680*/  FFMA R4, R41.reuse, R43, R4 ;  /* 0x0000002b29047223 */ /* 0x040fe20000000004 */
[C---:B------:R-:W-:Y:S01]  /*8690*/  SHF.L.U32 R43, R56.reuse, 0x10, RZ ;  /* 0x00000010382b7819 */ /* 0x040fe200000006ff */
[----:B------:R-:W-:Y:S01]  /*86a0*/  FFMA R5, R41, R42, R5 ;  /* 0x0000002a29057223 */ /* 0x000fe20000000005 */
[----:B------:R-:W-:Y:S01]  /*86b0*/  LOP3.LUT R42, R57, 0xffff0000, RZ, 0xc0, !PT ;  /* 0xffff0000392a7812 */ /* 0x000fe200078ec0ff */
[----:B------:R-:W-:Y:S01]  /*86c0*/  FFMA R6, R41, R45, R6 ;  /* 0x0000002d29067223 */ /* 0x000fe20000000006 */
[----:B------:R-:W-:Y:S01]  /*86d0*/  SHF.L.U32 R45, R57, 0x10, RZ ;  /* 0x00000010392d7819 */ /* 0x000fe200000006ff */
[----:B------:R-:W-:Y:S01]  /*86e0*/  FFMA R11, R41, R40, R11 ;  /* 0x00000028290b7223 */ /* 0x000fe2000000000b */
[----:B------:R-:W-:Y:S01]  /*86f0*/  LOP3.LUT R40, R56, 0xffff0000, RZ, 0xc0, !PT ;  /* 0xffff000038287812 */ /* 0x000fe200078ec0ff */
[C---:B------:R-:W-:Y:S01]  /*8700*/  FMUL R8, R38.reuse, R12 ;  /* 0x0000000c26087220 */ /* 0x040fe20000400000 */
[----:B------:R-:W-:Y:S01]  /*8710*/  F2FP.BF16.F32.PACK_AB R54, R5, R4 ;  /* 0x000000040536723e */ /* 0x000fe200000010ff */
[C---:B------:R-:W-:Y:S01]  /*8720*/  FMUL R9, R38.reuse, R13 ;  /* 0x0000000d26097220 */ /* 0x040fe20000400000 */
[----:B------:R-:W-:Y:S01]  /*8730*/  F2FP.BF16.F32.PACK_AB R55, R11, R6 ;  /* 0x000000060b37723e */ /* 0x000fe200000010ff */
[C---:B------:R-:W-:Y:S01]  /*8740*/  FMUL R10, R38.reuse, R14 ;  /* 0x0000000e260a7220 */ /* 0x040fe20000400000 */
[----:B------:R-:W-:Y:S01]  /*8750*/  FMUL R15, R38, R15 ;  /* 0x0000000f260f7220 */ /* 0x000fe20000400000 */
[----:B------:R-:W-:Y:S01]  /*8760*/  FFMA R8, R41, R43, R8 ;  /* 0x0000002b29087223 */ /* 0x000fe20000000008 */
[----:B------:R-:W-:Y:S01]  /*8770*/  SHF.L.U32 R43, R59, 0x10, RZ ;  /* 0x000000103b2b7819 */ /* 0x000fe200000006ff */
[C---:B------:R-:W-:Y:S01]  /*8780*/  FFMA R9, R41.reuse, R40, R9 ;  /* 0x0000002829097223 */ /* 0x040fe20000000009 */
[C---:B------:R-:W-:Y:S01]  /*8790*/  SHF.L.U32 R40, R58.reuse, 0x10, RZ ;  /* 0x000000103a287819 */ /* 0x040fe200000006ff */
        /* <DEDUP_REMOVED lines=8> */
[----:B------:R-:W-:Y:S01]  /*8820*/  FMUL R14, R38, R18 ;  /* 0x00000012260e7220 */ /* 0x000fe20000400000 */
[----:B------:R-:W-:Y:S01]  /*8830*/  FFMA R12, R41, R40, R12 ;  /* 0x00000028290c7223 */ /* 0x000fe2000000000c */
[----:B------:R-:W-:Y:S01]  /*8840*/  LOP3.LUT R40, R59, 0xffff0000, RZ, 0xc0, !PT ;  /* 0xffff00003b287812 */ /* 0x000fe200078ec0ff */
[C---:B------:R-:W-:Y:S01]  /*8850*/  FFMA R13, R41.reuse, R42, R13 ;  /* 0x0000002a290d7223 */ /* 0x040fe2000000000d */
[----:B------:R-:W-:Y:S01]  /*8860*/  LOP3.LUT R42, R64, 0xffff0000, RZ, 0xc0, !PT ;  /* 0xffff0000402a7812 */ /* 0x000fe200078ec0ff */
[----:B------:R-:W-:Y:S01]  /*8870*/  FMUL R19, R38, R19 ;  /* 0x0000001326137220 */ /* 0x000fe20000400000 */
[----:B------:R-:W-:Y:S01]  /*8880*/  FFMA R14, R41, R43, R14 ;  /* 0x0000002b290e7223 */ /* 0x000fe2000000000e */
[----:B------:R-:W-:Y:S01]  /*8890*/  SHF.L.U32 R43, R64, 0x10, RZ ;  /* 0x00000010402b7819 */ /* 0x000fe200000006ff */
[----:B------:R1:W-:Y:S01]  /*88a0*/  STS.128 [R87], R52 ;  /* 0x0000003457007388 */ /* 0x0003e20000000c00 */
[----:B------:R-:W-:Y:S01]  /*88b0*/  F2FP.BF16.F32.PACK_AB R62, R13, R12 ;  /* 0x0000000c0d3e723e */ /* 0x000fe200000010ff */
[C---:B------:R-:W-:Y:S01]  /*88c0*/  FMUL R16, R38.reuse, R20 ;  /* 0x0000001426107220 */ /* 0x040fe20000400000 */
        /* <DEDUP_REMOVED lines=8> */
[C---:B------:R-:W-:Y:S01]  /*8950*/  FFMA R17, R41.reuse, R42, R17 ;  /* 0x0000002a29117223 */ /* 0x040fe20000000011 */
[----:B------:R-:W-:Y:S01]  /*8960*/  FFMA R18, R41, R45, R18 ;  /* 0x0000002d29127223 */ /* 0x000fe20000000012 */
[----:B------:R1:W-:Y:S01]  /*8970*/  STS.128 [R86+0x10], R60 ;  /* 0x0000103c56007388 */ /* 0x0003e20000000c00 */
[----:B------:R-:W-:Y:S01]  /*8980*/  SHF.L.U32 R45, R67, 0x10, RZ ;  /* 0x00000010432d7819 */ /* 0x000fe200000006ff */
[----:B------:R-:W-:Y:S01]  /*8990*/  FFMA R23, R41, R40, R23 ;  /* 0x0000002829177223 */ /* 0x000fe20000000017 */
[----:B------:R-:W-:Y:S01]  /*89a0*/  LOP3.LUT R40, R66, 0xffff0000, RZ, 0xc0, !PT ;  /* 0xffff000042287812 */ /* 0x000fe200078ec0ff */
[C---:B------:R-:W-:Y:S01]  /*89b0*/  FMUL R20, R38.reuse, R24 ;  /* 0x0000001826147220 */ /* 0x040fe20000400000 */
[----:B------:R-:W-:Y:S01]  /*89c0*/  LOP3.LUT R42, R67, 0xffff0000, RZ, 0xc0, !PT ;  /* 0xffff0000432a7812 */ /* 0x000fe200078ec0ff */
[C---:B------:R-:W-:Y:S01]  /*89d0*/  FMUL R21, R38.reuse, R25 ;  /* 0x0000001926157220 */ /* 0x040fe20000400000 */
[----:B------:R-:W-:Y:S01]  /*89e0*/  F2FP.BF16.F32.PACK_AB R68, R17, R16 ;  /* 0x000000101144723e */ /* 0x000fe200000010ff */
[C---:B------:R-:W-:Y:S01]  /*89f0*/  FMUL R22, R38.reuse, R26 ;  /* 0x0000001a26167220 */ /* 0x040fe20000400000 */
[----:B------:R-:W-:Y:S01]  /*8a00*/  FMUL R27, R38, R27 ;  /* 0x0000001b261b7220 */ /* 0x000fe20000400000 */
[C---:B------:R-:W-:Y:S01]  /*8a10*/  FFMA R20, R41.reuse, R43, R20 ;  /* 0x0000002b29147223 */ /* 0x040fe20000000014 */
[C---:B------:R-:W-:Y:S01]  /*8a20*/  FFMA R21, R41.reuse, R40, R21 ;  /* 0x0000002829157223 */ /* 0x040fe20000000015 */
[C---:B------:R-:W-:Y:S01]  /*8a30*/  FFMA R22, R41.reuse, R45, R22 ;  /* 0x0000002d29167223 */ /* 0x040fe20000000016 */
[----:B------:R-:W-:Y:S01]  /*8a40*/  FFMA R27, R41, R42, R27 ;  /* 0x0000002a291b7223 */ /* 0x000fe2000000001b */
[----:B------:R-:W-:Y:S01]  /*8a50*/  SHF.L.U32 R40, R72, 0x10, RZ ;  /* 0x0000001048287819 */ /* 0x000fe200000006ff */
[----:B------:R-:W-:Y:S01]  /*8a60*/  FMUL R24, R38, R28 ;  /* 0x0000001c26187220 */ /* 0x000fe20000400000 */
[----:B------:R-:W-:Y:S01]  /*8a70*/  LOP3.LUT R42, R72, 0xffff0000, RZ, 0xc0, !PT ;  /* 0xffff0000482a7812 */ /* 0x000fe200078ec0ff */
[C---:B------:R-:W-:Y:S01]  /*8a80*/  FMUL R25, R38.reuse, R29 ;  /* 0x0000001d26197220 */ /* 0x040fe20000400000 */
[----:B------:R-:W-:Y:S01]  /*8a90*/  SHF.L.U32 R43, R73, 0x10, RZ ;  /* 0x00000010492b7819 */ /* 0x000fe200000006ff */
[C---:B------:R-:W-:Y:S01]  /*8aa0*/  FMUL R26, R38.reuse, R30 ;  /* 0x0000001e261a7220 */ /* 0x040fe20000400000 */
[C---:B------:R-:W-:Y:S01]  /*8ab0*/  FFMA R24, R41.reuse, R40, R24 ;  /* 0x0000002829187223 */ /* 0x040fe20000000018 */
[----:B------:R-:W-:Y:S01]  /*8ac0*/  FFMA R25, R41, R42, R25 ;  /* 0x0000002a29197223 */ /* 0x000fe20000000019 */
[----:B------:R-:W-:Y:S01]  /*8ad0*/  LOP3.LUT R40, R73, 0xffff0000, RZ, 0xc0, !PT ;  /* 0xffff000049287812 */ /* 0x000fe200078ec0ff */
[----:B------:R-:W-:Y:S01]  /*8ae0*/  FFMA R26, R41, R43, R26 ;  /* 0x0000002b291a7223 */ /* 0x000fe2000000001a */
[----:B------:R-:W-:Y:S01]  /*8af0*/  FMUL R31, R38, R31 ;  /* 0x0000001f261f7220 */ /* 0x000fe20000400000 */
[----:B------:R-:W-:Y:S01]  /*8b00*/  SHF.L.U32 R43, R74, 0x10, RZ ;  /* 0x000000104a2b7819 */ /* 0x000fe200000006ff */
[----:B------:R-:W-:Y:S01]  /*8b10*/  FMUL R28, R38, R32 ;  /* 0x00000020261c7220 */ /* 0x000fe20000400000 */
[----:B------:R-:W-:Y:S01]  /*8b20*/  LOP3.LUT R42, R74, 0xffff0000, RZ, 0xc0, !PT ;  /* 0xffff00004a2a7812 */ /* 0x000fe200078ec0ff */
[C---:B------:R-:W-:Y:S01]  /*8b30*/  FMUL R29, R38.reuse, R33 ;  /* 0x00000021261d7220 */ /* 0x040fe20000400000 */
[----:B------:R-:W-:Y:S01]  /*8b40*/  SHF.L.U32 R45, R75, 0x10, RZ ;  /* 0x000000104b2d7819 */ /* 0x000fe200000006ff */
[C---:B------:R-:W-:Y:S01]  /*8b50*/  FMUL R30, R38.reuse, R34 ;  /* 0x00000022261e7220 */ /* 0x040fe20000400000 */
[----:B------:R-:W-:Y:S01]  /*8b60*/  FFMA R31, R41, R40, R31 ;  /* 0x00000028291f7223 */ /* 0x000fe2000000001f */
[----:B------:R-:W-:Y:S01]  /*8b70*/  FMUL R35, R38, R35 ;  /* 0x0000002326237220 */ /* 0x000fe20000400000 */
[----:B------:R-:W-:Y:S01]  /*8b80*/  F2FP.BF16.F32.PACK_AB R69, R23, R18 ;  /* 0x000000121745723e */ /* 0x000fe200000010ff */
[----:B------:R-:W-:Y:S01]  /*8b90*/  FFMA R28, R41, R43, R28 ;  /* 0x0000002b291c7223 */ /* 0x000fe2000000001c */
[----:B------:R-:W-:Y:S01]  /*8ba0*/  F2FP.BF16.F32.PACK_AB R70, R21, R20 ;  /* 0x000000141546723e */ /* 0x000fe200000010ff */
[----:B------:R-:W-:Y:S01]  /*8bb0*/  FFMA R29, R41, R42, R29 ;  /* 0x0000002a291d7223 */ /* 0x000fe2000000001d */
[----:B------:R-:W-:Y:S01]  /*8bc0*/  F2FP.BF16.F32.PACK_AB R71, R27, R22 ;  /* 0x000000161b47723e */ /* 0x000fe200000010ff */
[C---:B------:R-:W-:Y:S01]  /*8bd0*/  FFMA R30, R41.reuse, R45, R30 ;  /* 0x0000002d291e7223 */ /* 0x040fe2000000001e */
[----:B------:R-:W-:Y:S01]  /*8be0*/  FFMA R35, R41, R44, R35 ;  /* 0x0000002c29237223 */ /* 0x000fe20000000023 */
[----:B------:R-:W-:Y:S02]  /*8bf0*/  F2FP.BF16.F32.PACK_AB R104, R25, R24 ;  /* 0x000000181968723e */ /* 0x000fe400000010ff */
[----:B------:R1:W-:Y:S01]  /*8c00*/  STS.128 [R47+0x20], R68 ;  /* 0x000020442f007388 */ /* 0x0003e20000000c00 */
[----:B------:R-:W-:Y:S02]  /*8c10*/  F2FP.BF16.F32.PACK_AB R105, R31, R26 ;  /* 0x0000001a1f69723e */ /* 0x000fe400000010ff */
[----:B------:R-:W-:Y:S02]  /*8c20*/  F2FP.BF16.F32.PACK_AB R106, R29, R28 ;  /* 0x0000001c1d6a723e */ /* 0x000fe400000010ff */
[----:B------:R-:W-:Y:S05]  /*8c30*/  F2FP.BF16.F32.PACK_AB R107, R35, R30 ;  /* 0x0000001e236b723e */ /* 0x000fea00000010ff */
[----:B------:R1:W-:Y:S01]  /*8c40*/  STS.128 [R46+0x10], R104 ;  /* 0x000010682e007388 */ /* 0x0003e20000000c00 */
[----:B------:R-:W-:Y:S01]  /*8c50*/  @!PT LDS RZ, [RZ] ;  /* 0x00000000fffff984 */ /* 0x000fe20000000800 */
[----:B------:R-:W-:Y:S01]  /*8c60*/  @!PT LDS RZ, [RZ] ;  /* 0x00000000fffff984 */ /* 0x000fe20000000800 */
[----:B------:R-:W-:Y:S01]  /*8c70*/  @!PT LDS RZ, [RZ] ;  /* 0x00000000fffff984 */ /* 0x000fe20000000800 */
[----:B------:R-:W-:Y:S01]  /*8c80*/  @!PT LDS RZ, [RZ] ;  /* 0x00000000fffff984 */ /* 0x000fe20000000800 */
[----:B------:R3:W-:Y:S07]  /*8c90*/  MEMBAR.ALL.CTA ;  /* 0x0000000000007992 */ /* 0x0007ee0000008000 */
[----:B---3--:R-:W3:Y:S02]  /*8ca0*/  FENCE.VIEW.ASYNC.S ;  /* 0x00000000000073c6 */ /* 0x008ee40000000000 */
[----:B---3--:R-:W-:Y:S06]  /*8cb0*/  BAR.SYNC.DEFER_BLOCKING 0x1, 0x80 ;  /* 0x0042000000007b1d */ /* 0x008fec0000010000 */
[----:B------:R-:W-:Y:S05]  /*8cc0*/  @P0 BRA `(.L_x_147) ;  /* 0x0000000000240947 */ /* 0x000fea0003800000 */
[----:B------:R-:W3:Y:S01]  /*8cd0*/  LDCU.64 UR6, c[0x0][0x348] ;  /* 0x00006900ff0677ac */ /* 0x000ee20008000a00 */
[----:B------:R-:W-:Y:S01]  /*8ce0*/  R2UR UR5, R111 ;  /* 0x000000006f0572ca */ /* 0x000fe200000e0000 */
[----:B------:R-:W-:Y:S11]  /*8cf0*/  UMOV UR51, UR44 ;  /* 0x0000002c00337c82 */ /* 0x000ff60008000000 */
[----:B------:R-:W-:Y:S01]  /*8d00*/  @!UPT UIADD3 URZ, UPT, UPT, URZ, URZ, URZ ;  /* 0x000000fffffff290 */ /* 0x000fe2000fffe0ff */
[----:B------:R-:W-:Y:S02]  /*8d10*/  UIADD3 UR48, UPT, UPT, UR47, 0x400, UR5 ;  /* 0x000004002f307890 */ /* 0x000fe4000fffe005 */
[----:B---3--:R-:W-:Y:S04]  /*8d20*/  UIADD3 UR4, UP0, UPT, UR6, 0xa80, URZ ;  /* 0x00000a8006047890 */ /* 0x008fe8000ff1e0ff */
[----:B------:R-:W-:Y:S09]  /*8d30*/  UIADD3.X UR5, UPT, UPT, URZ, UR7, URZ, UP0, !UPT ;  /* 0x00000007ff057290 */ /* 0x000ff200087fe4ff */
[----:B------:R3:W-:Y:S02]  /*8d40*/  UTMASTG.3D [UR48], [UR4] ;  /* 0x00000030040073b5 */ /* 0x0007e40008010000 */
[----:B---3--:R0:W-:Y:S02]  /*8d50*/  UTMACMDFLUSH ;  /* 0x00000000000079b7 */ /* 0x0081e40000000000 */
.L_x_147:
[----:B------:R-:W-:Y:S05]  /*8d60*/  BSYNC.RECONVERGENT B0 ;  /* 0x0000000000007941 */ /* 0x000fea0003800200 */
.L_x_146:
[----:B------:R-:W-:Y:S01]  /*8d70*/  UIADD3 UR43, UPT, UPT, UR46, 0x1, URZ ;  /* 0x000000012e2b7890 */ /* 0x000fe2000fffe0ff */
[----:B------:R-:W-:Y:S03]  /*8d80*/  BSSY.RECONVERGENT B0, `(.L_x_148) ;  /* 0x0000005000007945 */ /* 0x000fe60003800200 */
[----:B------:R-:W-:Y:S04]  /*8d90*/  UISETP.NE.AND UP0, UPT, UR43, 0x3, UPT ;  /* 0x000000032b00788c */ /* 0x000fe8000bf05270 */
[----:B------:R-:W-:Y:S01]  /*8da0*/  USEL UR45, UR43, URZ, UP0 ;  /* 0x000000ff2b2d7287 */ /* 0x000fe20008000000 */
[----:B------:R-:W-:Y:S11]  /*8db0*/  @P0 BRA `(.L_x_149) ;  /* 0x0000000000040947 */ /* 0x000ff60003800000 */
[----:B------:R-:W-:Y:S04]  /*8dc0*/  DEPBAR.LE SB0, 0x1 ;  /* 0x000080400000791a */ /* 0x000fe80000000000 */
.L_x_149:
[----:B------:R-:W-:Y:S05]  /*8dd0*/  BSYNC.RECONVERGENT B0 ;  /* 0x0000000000007941 */ /* 0x000fea0003800200 */
.L_x_148:
[----:B------:R-:W-:Y:S01]  /*8de0*/  BAR.SYNC.DEFER_BLOCKING 0x1, 0x80 ;  /* 0x0042000000007b1d */ /* 0x000fe20000010000 */
[----:B------:R-:W-:Y:S01]  /*8df0*/  ISETP.NE.AND P1, PT, R109, RZ, PT ;  /* 0x000000ff6d00720c */ /* 0x000fe20003f25270 */
[----:B------:R-:W-:Y:S01]  /*8e00*/  UISETP.NE.AND UP0, UPT, UR53, URZ, UPT ;  /* 0x000000ff3500728c */ /* 0x000fe2000bf05270 */
[----:B------:R-:W-:Y:S11]  /*8e10*/  LEA R2, R113, UR47, 0x3 ;  /* 0x0000002f71027c11 */ /* 0x000ff6000f8e18ff */
[----:B------:R-:W-:Y:S01]  /*8e20*/  @P1 SHF.L.U32 R3, R112, 0x1f, RZ ;  /* 0x0000001f70031819 */ /* 0x000fe200000006ff */
[----:B------:R-:W-:Y:S06]  /*8e30*/  BRA.U !UP0, `(.L_x_150) ;  /* 0x0000000108247547 */ /* 0x000fec000b800000 */
[----:B------:R-:W-:Y:S01]  /*8e40*/  IMAD.U32 R5, RZ, RZ, UR52 ;  /* 0x00000034ff057e24 */ /* 0x000fe2000f8e00ff */
[----:B------:R-:W-:Y:S01]  /*8e50*/  MOV R0, UR55 ;  /* 0x0000003700007c02 */ /* 0x000fe20008000f00 */
[----:B------:R-:W-:Y:S03]  /*8e60*/  UIADD3 UR4, UPT, UPT, UR52, 0x1, URZ ;  /* 0x0000000134047890 */ /* 0x000fe6000fffe0ff */
[----:B------:R-:W-:Y:S01]  /*8e70*/  @P1 LEA R5, R5, UR47, 0x3 ;  /* 0x0000002f05051c11 */ /* 0x000fe2000f8e18ff */
[----:B------:R-:W-:Y:S04]  /*8e80*/  UISETP.NE.AND UP0, UPT, UR4, 0x3, UPT ;  /* 0x000000030400788c */ /* 0x000fe8000bf05270 */
[----:B------:R-:W-:Y:S01]  /*8e90*/  @P1 VIADD R5, R5, 0x228 ;  /* 0x0000022805051836 */ /* 0x000fe20000000000 */
[----:B------:R-:W-:Y:S04]  /*8ea0*/  USEL UR52, UR4, URZ, UP0 ;  /* 0x000000ff04347287 */ /* 0x000fe80008000000 */
[----:B------:R-:W-:Y:S04]  /*8eb0*/  @P1 PRMT R0, R0, 0x654, R5 ;  /* 0x0000065400001816 */ /* 0x000fe80000000005 */
[----:B------:R3:W-:Y:S04]  /*8ec0*/  @P1 SYNCS.ARRIVE.TRANS64.RED.A1T0 RZ, [R0+URZ], RZ ;  /* 0x000000ff00ff19a7 */ /* 0x0007e800081004ff */
.L_x_150:
[----:B------:R-:W4:Y:S01]  /*8ed0*/  @P1 SYNCS.PHASECHK.TRANS64.TRYWAIT P0, [R2+URZ+0x210], R3 ;  /* 0x00021003020015a7 */ /* 0x000f2200080011ff */
[----:B------:R-:W-:Y:S01]  /*8ee0*/  BSSY B1, `(.L_x_151) ;  /* 0x0000015000017945 */ /* 0x000fe20003800000 */
[----:B----4-:R-:W-:Y:S03]  /*8ef0*/  @P1 SEL R110, RZ, 0x1, !P0 ;  /* 0x00000001ff6e1807 */ /* 0x010fe60004000000 */
[----:B------:R-:W-:Y:S05]  /*8f00*/  @!P1 BRA `(.L_x_152) ;  /* 0x0000000000489947 */ /* 0x000fea0003800000 */
[----:B------:R-:W-:Y:S01]  /*8f10*/  ISETP.NE.AND P1, PT, R114, RZ, PT ;  /* 0x000000ff7200720c */ /* 0x000fe20003f25270 */
[----:B------:R-:W-:Y:S01]  /*8f20*/  BSSY B0, `(.L_x_153) ;  /* 0x000000a000007945 */ /* 0x000fe20003800000 */
[----:B------:R-:W-:Y:S11]  /*8f30*/  ISETP.NE.AND P0, PT, R110, RZ, PT ;  /* 0x000000ff6e00720c */ /* 0x000ff60003f05270 */
[----:B------:R-:W-:Y:S04]  /*8f40*/  @P1 IMAD R113, R113, 0x2000, R100 ;  /* 0x0000200071711824 */ /* 0x000fe800078e0264 */
[----:B------:R-:W-:Y:S01]  /*8f50*/  @P1 IMAD.IADD R4, R85, 0x1, R113 ;  /* 0x0000000155041824 */ /* 0x000fe200078e0271 */
[----:B------:R-:W-:Y:S03]  /*8f60*/  @P1 IADD3 R3, PT, PT, R84, R113, RZ ;  /* 0x0000007154031210 */ /* 0x000fe60007ffe0ff */
[----:B---3--:R-:W-:Y:S01]  /*8f70*/  @P1 IMAD.IADD R0, R99, 0x1, R4 ;  /* 0x0000000163001824 */ /* 0x008fe200078e0204 */
[----:B------:R-:W-:Y:S06]  /*8f80*/  @P0 BRA `(.L_x_154) ;  /* 0x00000000000c0947 */ /* 0x000fec0003800000 */
[----:B------:R-:W-:Y:S04]  /*8f90*/  SHF.L.U32 R5, R112, 0x1f, RZ ;  /* 0x0000001f70057819 */ /* 0x000fe800000006ff */
[----:B------:R-:W3:Y:S02]  /*8fa0*/  SYNCS.PHASECHK.TRANS64.TRYWAIT P0, [R2+URZ+0x210], R5 ;  /* 0x00021005020075a7 */ /* 0x000ee400080011ff */
[----:B---3--:R-:W-:Y:S05]  /*8fb0*/  @!P0 BRA `(.L_x_155) ;  /* 0x0000002400188947 */ /* 0x008fea0003800000 */
.L_x_154:
[----:B------:R-:W-:Y:S05]  /*8fc0*/  BSYNC B0 ;  /* 0x0000000000007941 */ /* 0x000fea0003800000 */
.L_x_153:
[----:B------:R-:W-:Y:S11]  /*8fd0*/  ISETP.NE.AND P0, PT, R114, RZ, PT ;  /* 0x000000ff7200720c */ /* 0x000ff60003f05270 */
[----:B------:R-:W-:Y:S02]  /*8fe0*/  @!UPT UIADD3 URZ, UPT, UPT, URZ, URZ, URZ ;  /* 0x000000fffffff290 */ /* 0x000fe4000fffe0ff */
[----:B------:R4:W1:Y:S04]  /*8ff0*/  @P0 LDS.128 R48, [R113] ;  /* 0x0000000071300984 */ /* 0x0008680000000c00 */
[----:B------:R4:W1:Y:S04]  /*9000*/  @P0 LDS.128 R64, [R3+0x20] ;  /* 0x0000200003400984 */ /* 0x0008680000000c00 */
[----:B------:R4:W1:Y:S04]  /*9010*/  @P0 LDS.128 R56, [R4+0x10] ;  /* 0x0000100004380984 */ /* 0x0008680000000c00 */
[----:B------:R4:W1:Y:S02]  /*9020*/  @P0 LDS.128 R72, [R0+0x10] ;  /* 0x0000100000480984 */ /* 0x0008640000000c00 */
.L_x_152:
[----:B------:R-:W-:Y:S05]  /*9030*/  BSYNC B1 ;  /* 0x0000000000017941 */ /* 0x000fea0003800000 */
.L_x_151:
[----:B---34-:R-:W-:Y:S05]  /*9040*/  VIADD R0, R39, 0x20 ;  /* 0x0000002027007836 */ /* 0x018fea0000000000 */
[----:B------:R-:W-:Y:S04]  /*9050*/  SHF.R.U32.HI R0, RZ, 0x15, R0 ;  /* 0x00000015ff007819 */ /* 0x000fe80000011600 */
[----:B------:R-:W-:Y:S11]  /*9060*/  LOP3.LUT P0, RZ, R0, 0x3, R89, 0x48, !PT ;  /* 0x0000000300ff7812 */ /* 0x000ff60007804859 */
[----:B------:R-:W-:Y:S02]  /*9070*/  @!UPT UIADD3 URZ, UPT, UPT, URZ, URZ, URZ ;  /* 0x000000fffffff290 */ /* 0x000fe4000fffe0ff */
[----:B------:R-:W-:Y:S05]  /*9080*/  @!P0 BRA `(.L_x_156) ;  /* 0x0000000000408947 */ /* 0x000fea0003800000 */
[----:B------:R-:W3:Y:S01]  /*9090*/  LDCU.64 UR8, c[0x4][0x70] ;  /* 0x01000e00ff0877ac */ /* 0x000ee20008000a00 */
[----:B------:R-:W-:Y:S01]  /*90a0*/  MOV R3, 0x0 ;  /* 0x0000000000037802 */ /* 0x000fe20000000f00 */
[----:B------:R-:W-:Y:S02]  /*90b0*/  HFMA2 R12, -RZ, RZ, 0, 5.9604644775390625e-08 ;  /* 0x00000001ff0c7431 */ /* 0x000fe400000001ff */
[----:B------:R-:W-:Y:S02]  /*90c0*/  IMAD.MOV.U32 R8, RZ, RZ, 0x192 ;  /* 0x00000192ff087424 */ /* 0x000fe400078e00ff */
[----:B------:R-:W-:Y:S01]  /*90d0*/  IMAD.MOV.U32 R13, RZ, RZ, RZ ;  /* 0x000000ffff0d7224 */ /* 0x000fe200078e00ff */
[----:B------:R-:W4:Y:S01]  /*90e0*/  LDCU.64 UR6, c[0x4][0x78] ;  /* 0x01000f00ff0677ac */ /* 0x000f220008000a00 */
[----:B------:R-:W1:Y:S01]  /*90f0*/  LDC.64 R2, c[0x4][R3] ;  /* 0x0100000003027b82 */ /* 0x000e620000000a00 */
[----:B------:R-:W5:Y:S01]  /*9100*/  LDCU.64 UR4, c[0x4][0x10] ;  /* 0x01000200ff0477ac */ /* 0x000f620008000a00 */
[----:B---3--:R-:W-:Y:S01]  /*9110*/  MOV R5, UR9 ;  /* 0x0000000900057c02 */ /* 0x008fe20008000f00 */
[----:B------:R-:W-:Y:S01]  /*9120*/  IMAD.U32 R4, RZ, RZ, UR8 ;  /* 0x00000008ff047e24 */ /* 0x000fe2000f8e00ff */
[----:B----4-:R-:W-:Y:S01]  /*9130*/  MOV R7, UR7 ;  /* 0x0000000700077c02 */ /* 0x010fe20008000f00 */
[----:B------:R-:W-:Y:S01]  /*9140*/  IMAD.U32 R6, RZ, RZ, UR6 ;  /* 0x00000006ff067e24 */ /* 0x000fe2000f8e00ff */
[----:B-----5:R-:W-:Y:S01]  /*9150*/  MOV R11, UR5 ;  /* 0x00000005000b7c02 */ /* 0x020fe20008000f00 */
[----:B------:R-:W-:Y:S02]  /*9160*/  IMAD.U32 R10, RZ, RZ, UR4 ;  /* 0x00000004ff0a7e24 */ /* 0x000fe4000f8e00ff */
[----:B------:R-:W-:Y:S07]  /*9170*/  LEPC R20, `(.L_x_156) ;  /* 0x000000001014794e */ /* 0x000fee0000000000 */
[----:B-12---:R-:W-:Y:S05]  /*9180*/  CALL.ABS.NOINC R2 ;  /* 0x0000000002007343 */ /* 0x006fea0003c00000 */
.L_x_156:
[----:B------:R-:W-:Y:S01]  /*9190*/  ISETP.NE.AND P0, PT, R101, RZ, PT ;  /* 0x000000ff6500720c */ /* 0x000fe20003f05270 */
[----:B------:R-:W-:Y:S05]  /*91a0*/  WARPSYNC.ALL ;  /* 0x0000000000007948 */ /* 0x000fea0003800000 */
[----:B------:R-:W-:Y:S01]  /*91b0*/  R2UR UR4, R39 ;  /* 0x00000000270472ca */ /* 0x000fe200000e0000 */
[----:B------:R-:W-:Y:S01]  /*91c0*/  BSSY.RECONVERGENT B0, `(.L_x_157) ;  /* 0x0000090000007945 */ /* 0x000fe20003800200 */
[C---:B-1----:R-:W-:Y:S02]  /*91d0*/  SHF.L.U32 R40, R48.reuse, 0x10, RZ ;  /* 0x0000001030287819 */ /* 0x042fe400000006ff */
[----:B------:R-:W-:Y:S02]  /*91e0*/  LOP3.LUT R42, R48, 0xffff0000, RZ, 0xc0, !PT ;  /* 0xffff0000302a7812 */ /* 0x000fe400078ec0ff */
[C---:B------:R-:W-:Y:S02]  /*91f0*/  SHF.L.U32 R43, R49.reuse, 0x10, RZ ;  /* 0x00000010312b7819 */ /* 0x040fe400000006ff */
[----:B------:R-:W-:Y:S02]  /*9200*/  LOP3.LUT R44, R49, 0xffff0000, RZ, 0xc0, !PT ;  /* 0xffff0000312c7812 */ /* 0x000fe400078ec0ff */
[C---:B------:R-:W-:Y:S02]  /*9210*/  SHF.L.U32 R45, R50.reuse, 0x10, RZ ;  /* 0x00000010322d7819 */ /* 0x040fe400000006ff */
[----:B--2---:R-:W-:Y:S01]  /*9220*/  LOP3.LUT R46, R50, 0xffff0000, RZ, 0xc0, !PT ;  /* 0xffff0000322e7812 */ /* 0x004fe200078ec0ff */
[----:B------:R-:W1:Y:S01]  /*9230*/  LDTM.x32 R4, tmem[UR4+0x20] ;  /* 0x00002004000479ee */ /* 0x000e6200082c0000 */
[C---:B------:R-:W-:Y:S01]  /*9240*/  SHF.L.U32 R47, R51.reuse, 0x10, RZ ;  /* 0x00000010332f7819 */ /* 0x040fe200000006ff */
[----:B------:R-:W-:Y:S01]  /*9250*/  USHF.L.U32 UR4, UR45, 0xd, URZ ;  /* 0x0000000d2d047899 */ /* 0x000fe200080006ff */
[----:B------:R-:W-:Y:S01]  /*9260*/  LOP3.LUT R48, R51, 0xffff0000, RZ, 0xc0, !PT ;  /* 0xffff000033307812 */ /* 0x000fe200078ec0ff */
[----:B------:R-:W-:Y:S01]  /*9270*/  NOP ;  /* 0x0000000000007918 */ /* 0x000fe20000000000 */
[C---:B------:R-:W-:Y:S02]  /*9280*/  SHF.L.U32 R49, R56.reuse, 0x10, RZ ;  /* 0x0000001038317819 */ /* 0x040fe400000006ff */
[----:B------:R-:W-:Y:S02]  /*9290*/  LOP3.LUT R51, R56, 0xffff0000, RZ, 0xc0, !PT ;  /* 0xffff000038337812 */ /* 0x000fe400078ec0ff */
[C---:B------:R-:W-:Y:S02]  /*92a0*/  SHF.L.U32 R50, R57.reuse, 0x10, RZ ;  /* 0x0000001039327819 */ /* 0x040fe400000006ff */
[----:B------:R-:W-:Y:S02]  /*92b0*/  LOP3.LUT R52, R57, 0xffff0000, RZ, 0xc0, !PT ;  /* 0xffff000039347812 */ /* 0x000fe400078ec0ff */
[----:B------:R-:W-:Y:S02]  /*92c0*/  IADD3 R111, PT, PT, R100, UR4, RZ ;  /* 0x00000004646f7c10 */ /* 0x000fe4000fffe0ff */
[C---:B------:R-:W-:Y:S02]  /*92d0*/  SHF.L.U32 R53, R58.reuse, 0x10, RZ ;  /* 0x000000103a357819 */ /* 0x040fe400000006ff */
[----:B------:R-:W-:Y:S02]  /*92e0*/  LOP3.LUT R54, R58, 0xffff0000, RZ, 0xc0, !PT ;  /* 0xffff00003a367812 */ /* 0x000fe400078ec0ff */
[C---:B------:R-:W-:Y:S02]  /*92f0*/  SHF.L.U32 R55, R59.reuse, 0x10, RZ ;  /* 0x000000103b377819 */ /* 0x040fe400000006ff */
[----:B------:R-:W-:Y:S02]  /*9300*/  IADD3 R92, PT, PT, R92, 0x280, RZ ;  /* 0x000002805c5c7810 */ /* 0x000fe40007ffe0ff */
[----:B------:R-:W-:Y:S01]  /*9310*/  LOP3.LUT R56, R59, 0xffff0000, RZ, 0xc0, !PT ;  /* 0xffff00003b387812 */ /* 0x000fe200078ec0ff */
[C---:B-1----:R-:W-:Y:S01]  /*9320*/  FMUL R4, R38.reuse, R4 ;  /* 0x0000000426047220 */ /* 0x042fe20000400000 */
[----:B------:R-:W-:Y:S01]  /*9330*/  IADD3 R110, PT, PT, R85, R111, RZ ;  /* 0x0000006f556e7210 */ /* 0x000fe20007ffe0ff */
[----:B------:R-:W-:Y:S01]  /*9340*/  FMUL R5, R38, R5 ;  /* 0x0000000526057220 */ /* 0x000fe20000400000 */
[----:B------:R-:W-:Y:S01]  /*9350*/  SHF.L.U32 R57, R64, 0x10, RZ ;  /* 0x0000001040397819 */ /* 0x000fe200000006ff */
[----:B------:R-:W-:Y:S01]  /*9360*/  FMUL R6, R38, R6 ;  /* 0x0000000626067220 */ /* 0x000fe20000400000 */
[----:B------:R-:W-:Y:S01]  /*9370*/  IADD3 R111, PT, PT, R84, R111, RZ ;  /* 0x0000006f546f7210 */ /* 0x000fe20007ffe0ff */
[----:B------:R-:W-:Y:S01]  /*9380*/  FMUL R7, R38, R7 ;  /* 0x0000000726077220 */ /* 0x000fe20000400000 */
[----:B------:R-:W-:Y:S01]  /*9390*/  LOP3.LUT R58, R64, 0xffff0000, RZ, 0xc0, !PT ;  /* 0xffff0000403a7812 */ /* 0x000fe200078ec0ff */
[----:B------:R-:W-:Y:S01]  /*93a0*/  FFMA R4, R41, R40, R4 ;  /* 0x0000002829047223 */ /* 0x000fe20000000004 */
[----:B------:R-:W-:Y:S01]  /*93b0*/  SHF.L.U32 R59, R65, 0x10, RZ ;  /* 0x00000010413b7819 */ /* 0x000fe200000006ff */
[----:B------:R-:W-:Y:S01]  /*93c0*/  FMUL R8, R38, R8 ;  /* 0x0000000826087220 */ /* 0x000fe20000400000 */
[----:B------:R-:W-:Y:S01]  /*93d0*/  LOP3.LUT R92, R92, 0xfefffff8, RZ, 0xc0, !PT ;  /* 0xfefffff85c5c7812 */ /* 0x000fe200078ec0ff */
[----:B------:R-:W-:Y:S01]  /*93e0*/  FFMA R5, R41, R42, R5 ;  /* 0x0000002a29057223 */ /* 0x000fe20000000005 */
[----:B------:R-:W-:Y:S01]  /*93f0*/  LOP3.LUT R60, R65, 0xffff0000, RZ, 0xc0, !PT ;  /* 0xffff0000413c7812 */ /* 0x000fe200078ec0ff */
[----:B------:R-:W-:Y:S01]  /*9400*/  FMUL R9, R38, R9 ;  /* 0x0000000926097220 */ /* 0x000fe20000400000 */
[----:B------:R-:W-:Y:S01]  /*9410*/  SHF.L.U32 R61, R66, 0x10, RZ ;  /* 0x00000010423d7819 */ /* 0x000fe200000006ff */
[----:B------:R1:W-:Y:S01]  /*9420*/  SYNCS.ARRIVE.TRANS64.RED.A1T0 RZ, [R92+URZ], RZ ;  /* 0x000000ff5cff79a7 */ /* 0x0003e200081004ff */
[----:B------:R-:W-:Y:S01]  /*9430*/  F2FP.BF16.F32.PACK_AB R84, R5, R4 ;  /* 0x000000040554723e */ /* 0x000fe200000010ff */
[----:B------:R-:W-:Y:S01]  /*9440*/  FFMA R6, R41, R43, R6 ;  /* 0x0000002b29067223 */ /* 0x000fe20000000006 */
[----:B------:R-:W-:Y:S01]  /*9450*/  IADD3 R120, PT, PT, R99, R110, RZ ;  /* 0x0000006e63787210 */ /* 0x000fe20007ffe0ff */
[C---:B------:R-:W-:Y:S01]  /*9460*/  FFMA R7, R41.reuse, R44, R7 ;  /* 0x0000002c29077223 */ /* 0x040fe20000000007 */
[C---:B------:R-:W-:Y:S01]  /*9470*/  FFMA R8, R41.reuse, R45, R8 ;  /* 0x0000002d29087223 */ /* 0x040fe20000000008 */
[----:B------:R-:W-:Y:S01]  /*9480*/  FFMA R9, R41, R46, R9 ;  /* 0x0000002e29097223 */ /* 0x000fe20000000009 */
[----:B------:R-:W-:Y:S01]  /*9490*/  FMUL R10, R38, R10 ;  /* 0x0000000a260a7220 */ /* 0x000fe20000400000 */
[----:B------:R-:W-:Y:S01]  /*94a0*/  LOP3.LUT R62, R66, 0xffff0000, RZ, 0xc0, !PT ;  /* 0xffff0000423e7812 */ /* 0x000fe200078ec0ff */
[C---:B------:R-:W-:Y:S01]  /*94b0*/  FMUL R11, R38.reuse, R11 ;  /* 0x0000000b260b7220 */ /* 0x040fe20000400000 */
[----:B------:R-:W-:Y:S01]  /*94c0*/  F2FP.BF16.F32.PACK_AB R85, R7, R6 ;  /* 0x000000060755723e */ /* 0x000fe200000010ff */
[----:B------:R-:W-:Y:S01]  /*94d0*/  FFMA R10, R41, R47, R10 ;  /* 0x0000002f290a7223 */ /* 0x000fe2000000000a */
[----:B------:R-:W-:Y:S01]  /*94e0*/  F2FP.BF16.F32.PACK_AB R86, R9, R8 ;  /* 0x000000080956723e */ /* 0x000fe200000010ff */
[----:B------:R-:W-:Y:S01]  /*94f0*/  FFMA R11, R41, R48, R11 ;  /* 0x00000030290b7223 */ /* 0x000fe2000000000b */
[C---:B------:R-:W-:Y:S01]  /*9500*/  FMUL R0, R38.reuse, R12 ;  /* 0x0000000c26007220 */ /* 0x040fe20000400000 */
[C---:B------:R-:W-:Y:S01]  /*9510*/  FMUL R2, R38.reuse, R13 ;  /* 0x0000000d26027220 */ /* 0x040fe20000400000 */
[C---:B------:R-:W-:Y:S01]  /*9520*/  FMUL R3, R38.reuse, R14 ;  /* 0x0000000e26037220 */ /* 0x040fe20000400000 */
[----:B------:R-:W-:Y:S01]  /*9530*/  SHF.L.U32 R63, R67, 0x10, RZ ;  /* 0x00000010433f7819 */ /* 0x000fe200000006ff */
[----:B------:R-:W-:Y:S01]  /*9540*/  FFMA R0, R41, R49, R0 ;  /* 0x0000003129007223 */ /* 0x000fe20000000000 */
[----:B------:R-:W-:Y:S01]  /*9550*/  F2FP.BF16.F32.PACK_AB R87, R11, R10 ;  /* 0x0000000a0b57723e */ /* 0x000fe200000010ff */
[----:B------:R-:W-:Y:S01]  /*9560*/  FFMA R2, R41, R51, R2 ;  /* 0x0000003329027223 */ /* 0x000fe20000000002 */
[C---:B------:R-:W-:Y:S01]  /*9570*/  FMUL R15, R38.reuse, R15 ;  /* 0x0000000f260f7220 */ /* 0x040fe20000400000 */
[C---:B------:R-:W-:Y:S01]  /*9580*/  FMUL R12, R38.reuse, R16 ;  /* 0x00000010260c7220 */ /* 0x040fe20000400000 */
[----:B------:R-:W-:Y:S01]  /*9590*/  FMUL R13, R38, R17 ;  /* 0x00000011260d7220 */ /* 0x000fe20000400000 */
[----:B------:R1:W-:Y:S01]  /*95a0*/  STS.128 [R100+UR4], R84 ;  /* 0x0000005464007988 */ /* 0x0003e20008000c04 */
[----:B------:R-:W-:Y:S01]  /*95b0*/  LOP3.LUT R64, R67, 0xffff0000, RZ, 0xc0, !PT ;  /* 0xffff000043407812 */ /* 0x000fe200078ec0ff */
[C---:B------:R-:W-:Y:S01]  /*95c0*/  FFMA R3, R41.reuse, R50, R3 ;  /* 0x0000003229037223 */ /* 0x040fe20000000003 */
[----:B------:R-:W-:Y:S01]  /*95d0*/  SHF.L.U32 R65, R72, 0x10, RZ ;  /* 0x0000001048417819 */ /* 0x000fe200000006ff */
[C---:B------:R-:W-:Y:S01]  /*95e0*/  FFMA R15, R41.reuse, R52, R15 ;  /* 0x00000034290f7223 */ /* 0x040fe2000000000f */
[----:B------:R-:W-:Y:S01]  /*95f0*/  F2FP.BF16.F32.PACK_AB R104, R2, R0 ;  /* 0x000000000268723e */ /* 0x000fe200000010ff */
[C---:B------:R-:W-:Y:S01]  /*9600*/  FFMA R12, R41.reuse, R53, R12 ;  /* 0x00000035290c7223 */ /* 0x040fe2000000000c */
[C---:B------:R-:W-:Y:S01]  /*9610*/  FFMA R13, R41.reuse, R54, R13 ;  /* 0x00000036290d7223 */ /* 0x040fe2000000000d */
[C---:B------:R-:W-:Y:S01]  /*9620*/  FMUL R14, R38.reuse, R18 ;  /* 0x00000012260e7220 */ /* 0x040fe20000400000 */
[C---:B------:R-:W-:Y:S01]  /*9630*/  FMUL R19, R38.reuse, R19 ;  /* 0x0000001326137220 */ /* 0x040fe20000400000 */
[C---:B------:R-:W-:Y:S01]  /*9640*/  FMUL R16, R38.reuse, R20 ;  /* 0x0000001426107220 */ /* 0x040fe20000400000 */
[C---:B------:R-:W-:Y:S01]  /*9650*/  FMUL R17, R38.reuse, R21 ;  /* 0x0000001526117220 */ /* 0x040fe20000400000 */
[C---:B------:R-:W-:Y:S01]  /*9660*/  FFMA R14, R41.reuse, R55, R14 ;  /* 0x00000037290e7223 */ /* 0x040fe2000000000e */
        /* <DEDUP_REMOVED lines=9> */
[----:B------:R-:W-:Y:S01]  /*9700*/  FFMA R23, R41, R60, R23 ;  /* 0x0000003c29177223 */ /* 0x000fe20000000017 */
[C---:B------:R-:W-:Y:S01]  /*9710*/  FMUL R27, R38.reuse, R27 ;  /* 0x0000001b261b7220 */ /* 0x040fe20000400000 */
[----:B------:R-:W-:Y:S01]  /*9720*/  F2FP.BF16.F32.PACK_AB R105, R15, R3 ;  /* 0x000000030f69723e */ /* 0x000fe200000010ff */
[----:B------:R-:W-:Y:S01]  /*9730*/  FFMA R20, R41, R61, R20 ;  /* 0x0000003d29147223 */ /* 0x000fe20000000014 */
[----:B------:R-:W-:Y:S01]  /*9740*/  F2FP.BF16.F32.PACK_AB R106, R13, R12 ;  /* 0x0000000c0d6a723e */ /* 0x000fe200000010ff */
[----:B------:R-:W-:Y:S01]  /*9750*/  FMUL R24, R38, R28 ;  /* 0x0000001c26187220 */ /* 0x000fe20000400000 */
[----:B------:R-:W-:Y:S01]  /*9760*/  F2FP.BF16.F32.PACK_AB R107, R19, R14 ;  /* 0x0000000e136b723e */ /* 0x000fe200000010ff */
[----:B------:R-:W-:Y:S01]  /*9770*/  FFMA R21, R41, R62, R21 ;  /* 0x0000003e29157223 */ /* 0x000fe20000000015 */
[----:B------:R-:W-:Y:S01]  /*9780*/  LOP3.LUT R66, R72, 0xffff0000, RZ, 0xc0, !PT ;  /* 0xffff000048427812 */ /* 0x000fe200078ec0ff */
[C---:B------:R-:W-:Y:S01]  /*9790*/  FMUL R25, R38.reuse, R29 ;  /* 0x0000001d26197220 */ /* 0x040fe20000400000 */
[----:B------:R-:W-:Y:S01]  /*97a0*/  SHF.L.U32 R67, R73, 0x10, RZ ;  /* 0x0000001049437819 */ /* 0x000fe200000006ff */
[----:B------:R1:W-:Y:S01]  /*97b0*/  STS.128 [R110+0x10], R104 ;  /* 0x000010686e007388 */ /* 0x0003e20000000c00 */
[----:B------:R-:W-:Y:S01]  /*97c0*/  FFMA R22, R41, R63, R22 ;  /* 0x0000003f29167223 */ /* 0x000fe20000000016 */
[----:B------:R-:W-:Y:S01]  /*97d0*/  LOP3.LUT R68, R73, 0xffff0000, RZ, 0xc0, !PT ;  /* 0xffff000049447812 */ /* 0x000fe200078ec0ff */
[----:B------:R-:W-:Y:S01]  /*97e0*/  FMUL R26, R38, R30 ;  /* 0x0000001e261a7220 */ /* 0x000fe20000400000 */
[C---:B------:R-:W-:Y:S01]  /*97f0*/  FFMA R27, R41.reuse, R64, R27 ;  /* 0x00000040291b7223 */ /* 0x040fe2000000001b */
[----:B------:R-:W-:Y:S01]  /*9800*/  SHF.L.U32 R69, R74, 0x10, RZ ;  /* 0x000000104a457819 */ /* 0x000fe200000006ff */
[----:B------:R-:W-:Y:S01]  /*9810*/  FMUL R31, R38, R31 ;  /* 0x0000001f261f7220 */ /* 0x000fe20000400000 */
[C---:B------:R-:W-:Y:S01]  /*9820*/  FFMA R24, R41.reuse, R65, R24 ;  /* 0x0000004129187223 */ /* 0x040fe20000000018 */
[----:B------:R-:W-:Y:S01]  /*9830*/  LOP3.LUT R70, R74, 0xffff0000, RZ, 0xc0, !PT ;  /* 0xffff00004a467812 */ /* 0x000fe200078ec0ff */
[C---:B------:R-:W-:Y:S01]  /*9840*/  FMUL R28, R38.reuse, R32 ;  /* 0x00000020261c7220 */ /* 0x040fe20000400000 */
[----:B------:R-:W-:Y:S01]  /*9850*/  FFMA R25, R41, R66, R25 ;  /* 0x0000004229197223 */ /* 0x000fe20000000019 */
[----:B------:R-:W-:Y:S01]  /*9860*/  SHF.L.U32 R71, R75, 0x10, RZ ;  /* 0x000000104b477819 */ /* 0x000fe200000006ff */
[C---:B------:R-:W-:Y:S01]  /*9870*/  FMUL R29, R38.reuse, R33 ;  /* 0x00000021261d7220 */ /* 0x040fe20000400000 */
[----:B------:R-:W-:Y:S01]  /*9880*/  FFMA R26, R41, R67, R26 ;  /* 0x00000043291a7223 */ /* 0x000fe2000000001a */
[----:B------:R-:W-:Y:S01]  /*9890*/  LOP3.LUT R72, R75, 0xffff0000, RZ, 0xc0, !PT ;  /* 0xffff00004b487812 */ /* 0x000fe200078ec0ff */
        /* <DEDUP_REMOVED lines=8> */
[----:B------:R-:W-:Y:S01]  /*9920*/  FFMA R30, R41, R71, R30 ;  /* 0x00000047291e7223 */ /* 0x000fe2000000001e */
[----:B------:R-:W-:Y:S01]  /*9930*/  F2FP.BF16.F32.PACK_AB R115, R27, R22 ;  /* 0x000000161b73723e */ /* 0x000fe200000010ff */
[----:B------:R-:W-:Y:S01]  /*9940*/  FFMA R35, R41, R72, R35 ;  /* 0x0000004829237223 */ /* 0x000fe20000000023 */
[----:B------:R-:W-:Y:S02]  /*9950*/  F2FP.BF16.F32.PACK_AB R116, R25, R24 ;  /* 0x000000181974723e */ /* 0x000fe400000010ff */
[----:B------:R-:W-:Y:S01]  /*9960*/  F2FP.BF16.F32.PACK_AB R117, R31, R26 ;  /* 0x0000001a1f75723e */ /* 0x000fe200000010ff */
[----:B------:R1:W-:Y:S01]  /*9970*/  STS.128 [R111+0x20], R112 ;  /* 0x000020706f007388 */ /* 0x0003e20000000c00 */
        /* <DEDUP_REMOVED lines=8> */
[----:B--2---:R-:W2:Y:S02]  /*9a00*/  FENCE.VIEW.ASYNC.S ;  /* 0x00000000000073c6 */ /* 0x004ea40000000000 */
[----:B--2---:R-:W-:Y:S06]  /*9a10*/  BAR.SYNC.DEFER_BLOCKING 0x1, 0x80 ;  /* 0x0042000000007b1d */ /* 0x004fec0000010000 */
[----:B------:R-:W-:Y:S05]  /*9a20*/  @P0 BRA `(.L_x_158) ;  /* 0x0000000000240947 */ /* 0x000fea0003800000 */
[----:B------:R-:W2:Y:S01]  /*9a30*/  LDCU.64 UR10, c[0x0][0x348] ;  /* 0x00006900ff0a77ac */ /* 0x000ea20008000a00 */
[----:B------:R-:W-:Y:S02]  /*9a40*/  UIADD3 UR9, UPT, UPT, UR49, 0x20, URZ ;  /* 0x0000002031097890 */ /* 0x000fe4000fffe0ff */
[----:B------:R-:W-:Y:S02]  /*9a50*/  UIADD3 UR8, UPT, UPT, UR47, 0x400, UR4 ;  /* 0x000004002f087890 */ /* 0x000fe4000fffe004 */
[----:B--2---:R-:W-:Y:S03]  /*9a60*/  UIADD3 UR6, UP0, UPT, UR10, 0xa80, URZ ;  /* 0x00000a800a067890 */ /* 0x004fe6000ff1e0ff */
[----:B------:R-:W-:Y:S01]  /*9a70*/  UMOV UR10, UR50 ;  /* 0x00000032000a7c82 */ /* 0x000fe20008000000 */
[----:B------:R-:W-:Y:S03]  /*9a80*/  UIADD3.X UR7, UPT, UPT, URZ, UR11, URZ, UP0, !UPT ;  /* 0x0000000bff077290 */ /* 0x000fe600087fe4ff */
[----:B------:R-:W-:Y:S06]  /*9a90*/  UMOV UR11, UR44 ;  /* 0x0000002c000b7c82 */ /* 0x000fec0008000000 */
[----:B------:R2:W-:Y:S02]  /*9aa0*/  UTMASTG.3D [UR8], [UR6] ;  /* 0x00000008060073b5 */ /* 0x0005e40008010000 */
[----:B--2---:R0:W-:Y:S02]  /*9ab0*/  UTMACMDFLUSH ;  /* 0x00000000000079b7 */ /* 0x0041e40000000000 */
.L_x_158:
[----:B------:R-:W-:Y:S05]  /*9ac0*/  BSYNC.RECONVERGENT B0 ;  /* 0x0000000000007941 */ /* 0x000fea0003800200 */
.L_x_157:
[----:B------:R-:W-:Y:S01]  /*9ad0*/  UIADD3 UR4, UPT, UPT, UR45, 0x1, URZ ;  /* 0x000000012d047890 */ /* 0x000fe2000fffe0ff */
[----:B------:R-:W-:Y:S03]  /*9ae0*/  BSSY.RECONVERGENT B0, `(.L_x_159) ;  /* 0x0000008000007945 */ /* 0x000fe60003800200 */
[----:B------:R-:W-:Y:S04]  /*9af0*/  UISETP.NE.AND UP0, UPT, UR4, 0x3, UPT ;  /* 0x000000030400788c */ /* 0x000fe8000bf05270 */
[----:B------:R-:W-:Y:S02]  /*9b00*/  UISETP.EQ.XOR UP1, UPT, UR43, 0x3, !UP0 ;  /* 0x000000032b00788c */ /* 0x000fe4000c722a70 */
[----:B------:R-:W-:Y:S02]  /*9b10*/  USEL UR46, UR4, URZ, UP0 ;  /* 0x000000ff042e7287 */ /* 0x000fe40008000000 */
[----:B------:R-:W-:Y:S04]  /*9b20*/  USEL UR5, URZ, 0x1, !UP1 ;  /* 0x00000001ff057887 */ /* 0x000fe8000c800000 */
[----:B------:R-:W-:Y:S01]  /*9b30*/  ULOP3.LUT UR54, UR54, UR5, URZ, 0x3c, !UPT ;  /* 0x0000000536367292 */ /* 0x000fe2000f8e3cff */
[----:B------:R-:W-:Y:S11]  /*9b40*/  @P0 BRA `(.L_x_160) ;  /* 0x0000000000040947 */ /* 0x000ff60003800000 */
[----:B------:R-:W-:Y:S04]  /*9b50*/  DEPBAR.LE SB0, 0x1 ;  /* 0x000080400000791a */ /* 0x000fe80000000000 */
.L_x_160:
[----:B------:R-:W-:Y:S05]  /*9b60*/  BSYNC.RECONVERGENT B0 ;  /* 0x0000000000007941 */ /* 0x000fea0003800200 */
.L_x_159:
[----:B------:R-:W-:Y:S01]  /*9b70*/  BAR.SYNC.DEFER_BLOCKING 0x1, 0x80 ;  /* 0x0042000000007b1d */ /* 0x000fe20000010000 */
[----:B------:R-:W-:Y:S01]  /*9b80*/  UISETP.NE.AND UP0, UPT, UR53, -0x2, UPT ;  /* 0xfffffffe3500788c */ /* 0x000fe2000bf05270 */
[----:B------:R-:W-:Y:S08]  /*9b90*/  IADD3 R0, PT, PT, R36, 0x1, RZ ;  /* 0x0000000124007810 */ /* 0x000ff00007ffe0ff */
[----:B------:R-:W-:Y:S05]  /*9ba0*/  BRA.U !UP0, `(.L_x_161) ;  /* 0x0000000108287547 */ /* 0x000fea000b800000 */
[----:B------:R-:W-:Y:S01]  /*9bb0*/  ISETP.NE.AND P0, PT, R109, RZ, PT ;  /* 0x000000ff6d00720c */ /* 0x000fe20003f05270 */
[----:B------:R-:W-:Y:S01]  /*9bc0*/  IMAD.U32 R3, RZ, RZ, UR52 ;  /* 0x00000034ff037e24 */ /* 0x000fe2000f8e00ff */
[----:B------:R-:W-:Y:S01]  /*9bd0*/  UIADD3 UR4, UPT, UPT, UR52, 0x1, URZ ;  /* 0x0000000134047890 */ /* 0x000fe2000fffe0ff */
[----:B------:R-:W-:Y:S03]  /*9be0*/  IMAD.U32 R2, RZ, RZ, UR55 ;  /* 0x00000037ff027e24 */ /* 0x000fe6000f8e00ff */
[----:B------:R-:W-:Y:S04]  /*9bf0*/  UISETP.NE.AND UP0, UPT, UR4, 0x3, UPT ;  /* 0x000000030400788c */ /* 0x000fe8000bf05270 */
[----:B------:R-:W-:Y:S03]  /*9c00*/  USEL UR52, UR4, URZ, UP0 ;  /* 0x000000ff04347287 */ /* 0x000fe60008000000 */
[----:B------:R-:W-:Y:S05]  /*9c10*/  @P0 LEA R3, R3, UR47, 0x3 ;  /* 0x0000002f03030c11 */ /* 0x000fea000f8e18ff */
[----:B------:R-:W-:Y:S05]  /*9c20*/  @P0 VIADD R3, R3, 0x228 ;  /* 0x0000022803030836 */ /* 0x000fea0000000000 */
[----:B------:R-:W-:Y:S04]  /*9c30*/  @P0 PRMT R2, R2, 0x654, R3 ;  /* 0x0000065402020816 */ /* 0x000fe80000000003 */
[----:B------:R2:W-:Y:S03]  /*9c40*/  @P0 SYNCS.ARRIVE.TRANS64.RED.A1T0 RZ, [R2+URZ], RZ ;  /* 0x000000ff02ff09a7 */ /* 0x0005e600081004ff */
.L_x_161:
[----:B------:R-:W-:Y:S01]  /*9c50*/  R2UR UR6, R108 ;  /* 0x000000006c0672ca */ /* 0x000fe200000e0000 */
[----:B------:R-:W-:Y:S01]  /*9c60*/  UIADD3 UR53, UPT, UPT, UR53, 0x2, URZ ;  /* 0x0000000235357890 */ /* 0x000fe2000fffe0ff */
[----:B------:R-:W-:Y:S02]  /*9c70*/  R2UR UR5, R90 ;  /* 0x000000005a0572ca */ /* 0x000fe400000e0000 */
[----:B------:R-:W-:Y:S02]  /*9c80*/  R2UR UR4, R91 ;  /* 0x000000005b0472ca */ /* 0x000fe400000e0000 */
[----:B------:R-:W-:Y:S02]  /*9c90*/  R2UR UR44, R102 ;  /* 0x00000000662c72ca */ /* 0x000fe400000e0000 */
[----:B------:R-:W-:Y:S02]  /*9ca0*/  ISETP.NE.AND P0, PT, R94, 0x2, PT ;  /* 0x000000025e00780c */ /* 0x000fe40003f05270 */
[----:B------:R-:W-:Y:S02]  /*9cb0*/  ISETP.NE.AND P1, PT, R0, 0x2, PT ;  /* 0x000000020000780c */ /* 0x000fe40003f25270 */
[----:B--2---:R-:W-:Y:S01]  /*9cc0*/  SEL R2, RZ, 0x1, P0 ;  /* 0x00000001ff027807 */ /* 0x004fe20000000000 */
[----:B------:R-:W-:Y:S01]  /*9cd0*/  UISETP.NE.AND UP0, UPT, UR6, URZ, UPT ;  /* 0x000000ff0600728c */ /* 0x000fe2000bf05270 */
[----:B------:R-:W-:Y:S01]  /*9ce0*/  SEL R3, RZ, 0x1, P1 ;  /* 0x00000001ff037807 */ /* 0x000fe20000800000 */
[----:B------:R-:W-:Y:S01]  /*9cf0*/  UIADD3 UR34, UPT, UPT, UR36, UR5, URZ ;  /* 0x0000000524227290 */ /* 0x000fe2000fffe0ff */
[----:B------:R-:W-:Y:S01]  /*9d00*/  LOP3.LUT R97, R97, R2, RZ, 0x3c, !PT ;  /* 0x0000000261617212 */ /* 0x000fe200078e3cff */
[----:B------:R-:W-:Y:S01]  /*9d10*/  UIADD3 UR25, UPT, UPT, UR37, UR4, URZ ;  /* 0x0000000425197290 */ /* 0x000fe2000fffe0ff */
[----:B------:R-:W-:Y:S02]  /*9d20*/  LOP3.LUT R98, R98, R3, RZ, 0x3c, !PT ;  /* 0x0000000362627212 */ /* 0x000fe400078e3cff */
[----:B------:R-:W-:Y:S02]  /*9d30*/  SEL R94, R94, RZ, P0 ;  /* 0x000000ff5e5e7207 */ /* 0x000fe40000000000 */
[----:B------:R-:W-:Y:S01]  /*9d40*/  SEL R36, R0, RZ, P1 ;  /* 0x000000ff00247207 */ /* 0x000fe20000800000 */
[----:B------:R-:W-:Y:S06]  /*9d50*/  BRA.U UP0, `(.L_x_162) ;  /* 0xffffffd5009c7547 */ /* 0x000fec000b83ffff */
[----:B------:R-:W2:Y:S01]  /*9d60*/  LDCU.64 UR4, c[0x0][0xc88] ;  /* 0x00019100ff0477ac */ /* 0x000ea20008000a00 */
[----:B------:R-:W3:Y:S01]  /*9d70*/  LDCU.64 UR6, c[0x0][0xc90] ;  /* 0x00019200ff0677ac */ /* 0x000ee20008000a00 */
[----:B--2---:R-:W-:Y:S02]  /*9d80*/  ISETP.NE.U32.AND P2, PT, RZ, UR4, PT ;  /* 0x00000004ff007c0c */ /* 0x004fe4000bf45070 */
[----:B---3--:R-:W-:Y:S02]  /*9d90*/  ISETP.NE.U32.AND P1, PT, RZ, UR6, PT ;  /* 0x00000006ff007c0c */ /* 0x008fe4000bf25070 */
[----:B------:R-:W-:Y:S02]  /*9da0*/  ISETP.NE.AND.EX P2, PT, RZ, UR5, PT, P2 ;  /* 0x00000005ff007c0c */ /* 0x000fe4000bf45320 */
[----:B------:R-:W-:-:S13]  /*9db0*/  ISETP.NE.AND.EX P0, PT, RZ, UR7, PT, P1 ;  /* 0x00000007ff007c0c */ /* 0x000fda000bf05310 */
[----:B------:R-:W-:Y:S05]  /*9dc0*/  @P2 BRA P0, `(.L_x_163) ;  /* 0x00000000003c2947 */ /* 0x000fea0000000000 */
[----:B------:R-:W-:-:S13]  /*9dd0*/  ISETP.NE.AND.EX P1, PT, RZ, UR7, PT, P1 ;  /* 0x00000007ff007c0c */ /* 0x000fda000bf25310 */
[----:B------:R-:W-:Y:S05]  /*9de0*/  @P1 BRA `(.L_x_164) ;  /* 0x00000000000c1947 */ /* 0x000fea0003800000 */
[----:B------:R-:W-:-:S13]  /*9df0*/  FSETP.NEU.AND P0, PT, R41, RZ, PT ;  /* 0x000000ff2900720b */ /* 0x000fda0003f0d000 */
[----:B------:R-:W-:Y:S05]  /*9e00*/  @!P0 EXIT ;  /* 0x000000000000894d */ /* 0x000fea0003800000 */
[----:B------:R-:W-:Y:S05]  /*9e10*/  BRA `(.L_x_163) ;  /* 0x0000000000287947 */ /* 0x000fea0003800000 */
.L_x_164:
[----:B------:R-:W-:Y:S01]  /*9e20*/  ISETP.NE.AND P0, PT, R93, RZ, PT ;  /* 0x000000ff5d00720c */ /* 0x000fe20003f05270 */
[----:B------:R-:W-:-:S12]  /*9e30*/  BSSY.RECONVERGENT B0, `(.L_x_163) ;  /* 0x0000008000007945 */ /* 0x000fd80003800200 */
[----:B------:R-:W-:Y:S05]  /*9e40*/  @P0 BRA `(.L_x_165) ;  /* 0x0000000000100947 */ /* 0x000fea0003800000 */
[----:B------:R-:W-:-:S04]  /*9e50*/  ISETP.NE.U32.AND P0, PT, RZ, UR4, PT ;  /* 0x00000004ff007c0c */ /* 0x000fc8000bf05070 */
[----:B------:R-:W-:-:S13]  /*9e60*/  ISETP.NE.AND.EX P0, PT, RZ, UR5, PT, P0 ;  /* 0x00000005ff007c0c */ /* 0x000fda000bf05300 */
[----:B------:R-:W-:Y:S05]  /*9e70*/  @!P0 EXIT ;  /* 0x000000000000894d */ /* 0x000fea0003800000 */
[----:B------:R-:W-:Y:S05]  /*9e80*/  BRA `(.L_x_166) ;  /* 0x0000000000087947 */ /* 0x000fea0003800000 */
.L_x_165:
[----:B------:R-:W-:-:S13]  /*9e90*/  FSETP.NEU.AND P0, PT, R41, RZ, PT ;  /* 0x000000ff2900720b */ /* 0x000fda0003f0d000 */
[----:B------:R-:W-:Y:S05]  /*9ea0*/  @!P0 EXIT ;  /* 0x000000000000894d */ /* 0x000fea0003800000 */
.L_x_166:
[----:B------:R-:W-:Y:S05]  /*9eb0*/  BSYNC.RECONVERGENT B0 ;  /* 0x0000000000007941 */ /* 0x000fea0003800200 */
.L_x_163:
[----:B------:R-:W-:Y:S01]  /*9ec0*/  ULEA UR6, UR52, UR47, 0x3 ;  /* 0x0000002f34067291 */ /* 0x000fe2000f8e18ff */
[----:B------:R-:W-:-:S04]  /*9ed0*/  DEPBAR.LE SB0, 0x0 ;  /* 0x000080000000791a */ /* 0x000fc80000000000 */
[----:B------:R-:W-:-:S04]  /*9ee0*/  UIADD3 UR6, UPT, UPT, UR6, 0x228, URZ ;  /* 0x0000022806067890 */ /* 0x000fc8000fffe0ff */
[----:B------:R-:W-:-:S09]  /*9ef0*/  UPRMT UR6, UR55, 0x654, UR6 ;  /* 0x0000065437067896 */ /* 0x000fd20008000006 */
[----:B------:R-:W-:Y:S01]  /*9f00*/  SYNCS.ARRIVE.TRANS64.RED.A1T0 RZ, [UR6], RZ ;  /* 0x000000ffffff79a7 */ /* 0x000fe20008100406 */
[----:B------:R-:W-:Y:S05]  /*9f10*/  EXIT ;  /* 0x000000000000794d */ /* 0x000fea0003800000 */
.L_x_25:
[----:B--2---:R2:W3:Y:S02]  /*9f20*/  SYNCS.PHASECHK.TRANS64.TRYWAIT P0, [R3+URZ+0x2a0], R2 ;  /* 0x0002a002030075a7 */ /* 0x0044e400080011ff */
[----:B---3--:R-:W-:Y:S05]  /*9f30*/  @!P0 NANOSLEEP.SYNCS 0x989680 ;  /* 0x009896800000895d */ /* 0x008fea0003900000 */
[----:B------:R-:W3:Y:S02]  /*9f40*/  @!P0 SYNCS.PHASECHK.TRANS64 P0, [R3+URZ+0x2a0], R2 ;  /* 0x0002a002030085a7 */ /* 0x000ee400080010ff */
[----:B---3--:R-:W-:Y:S05]  /*9f50*/  @!P0 BRA `(.L_x_25) ;  /* 0xfffffffc00f08947 */ /* 0x008fea000383ffff */
[----:B------:R-:W-:Y:S05]  /*9f60*/  BRA `(.L_x_167) ;  /* 0xffffff7c00f87947 */ /* 0x000fea000383ffff */
.L_x_28:
[----:B-1----:R-:W-:-:S07]  /*9f70*/  MOV R0, UR6 ;  /* 0x0000000600007c02 */ /* 0x002fce0008000f00 */
.L_x_168:
[----:B-1----:R1:W2:Y:S02]  /*9f80*/  SYNCS.PHASECHK.TRANS64.TRYWAIT P0, [R0+URZ+0x108], R3 ;  /* 0x00010803000075a7 */ /* 0x0022a400080011ff */
[----:B--2---:R-:W-:Y:S05]  /*9f90*/  @!P0 NANOSLEEP.SYNCS 0x989680 ;  /* 0x009896800000895d */ /* 0x004fea0003900000 */
[----:B------:R-:W2:Y:S02]  /*9fa0*/  @!P0 SYNCS.PHASECHK.TRANS64 P0, [R0+URZ+0x108], R3 ;  /* 0x00010803000085a7 */ /* 0x000ea400080010ff */
[----:B--2---:R-:W-:Y:S05]  /*9fb0*/  @!P0 BRA `(.L_x_168) ;  /* 0xfffffffc00f08947 */ /* 0x004fea000383ffff */
[----:B------:R-:W-:Y:S05]  /*9fc0*/  BRA `(.L_x_27) ;  /* 0xffffff8000687947 */ /* 0x000fea000383ffff */
.L_x_37:
[----:B-1----:R-:W-:-:S07]  /*9fd0*/  MOV R0, UR7 ;  /* 0x0000000700007c02 */ /* 0x002fce0008000f00 */
.L_x_169:
[----:B-1----:R1:W2:Y:S02]  /*9fe0*/  SYNCS.PHASECHK.TRANS64.TRYWAIT P0, [R0+URZ+0x108], R3 ;  /* 0x00010803000075a7 */ /* 0x0022a400080011ff */
[----:B--2---:R-:W-:Y:S05]  /*9ff0*/  @!P0 NANOSLEEP.SYNCS 0x989680 ;  /* 0x009896800000895d */ /* 0x004fea0003900000 */
[----:B------:R-:W2:Y:S02]  /*a000*/  @!P0 SYNCS.PHASECHK.TRANS64 P0, [R0+URZ+0x108], R3 ;  /* 0x00010803000085a7 */ /* 0x000ea400080010ff */
[----:B--2---:R-:W-:Y:S05]  /*a010*/  @!P0 BRA `(.L_x_169) ;  /* 0xfffffffc00f08947 */ /* 0x004fea000383ffff */
[----:B------:R-:W-:Y:S05]  /*a020*/  BRA `(.L_x_36) ;  /* 0xffffff8400847947 */ /* 0x000fea000383ffff */
.L_x_44:
[----:B-1----:R1:W4:Y:S02]  /*a030*/  SYNCS.PHASECHK.TRANS64.TRYWAIT P0, [R3+URZ+0x250], R0 ;  /* 0x00025000030075a7 */ /* 0x00232400080011ff */
[----:B----4-:R-:W-:Y:S05]  /*a040*/  @!P0 NANOSLEEP.SYNCS 0x989680 ;  /* 0x009896800000895d */ /* 0x010fea0003900000 */
[----:B------:R-:W4:Y:S02]  /*a050*/  @!P0 SYNCS.PHASECHK.TRANS64 P0, [R3+URZ+0x250], R0 ;  /* 0x00025000030085a7 */ /* 0x000f2400080010ff */
[----:B----4-:R-:W-:Y:S05]  /*a060*/  @!P0 BRA `(.L_x_44) ;  /* 0xfffffffc00f08947 */ /* 0x010fea000383ffff */
[----:B------:R-:W-:Y:S05]  /*a070*/  BRA `(.L_x_170) ;  /* 0xffffff8800847947 */ /* 0x000fea000383ffff */
.L_x_48:
[----:B-1----:R-:W-:-:S07]  /*a080*/  MOV R0, UR4 ;  /* 0x0000000400007c02 */ /* 0x002fce0008000f00 */
.L_x_171:
[----:B-1----:R1:W2:Y:S02]  /*a090*/  SYNCS.PHASECHK.TRANS64.TRYWAIT P0, [R0+URZ], R3 ;  /* 0x00000003000075a7 */ /* 0x0022a400080011ff */
[----:B--2---:R-:W-:Y:S05]  /*a0a0*/  @!P0 NANOSLEEP.SYNCS 0x989680 ;  /* 0x009896800000895d */ /* 0x004fea0003900000 */
[----:B------:R-:W2:Y:S02]  /*a0b0*/  @!P0 SYNCS.PHASECHK.TRANS64 P0, [R0+URZ], R3 ;  /* 0x00000003000085a7 */ /* 0x000ea400080010ff */
[----:B--2---:R-:W-:Y:S05]  /*a0c0*/  @!P0 BRA `(.L_x_171) ;  /* 0xfffffffc00f08947 */ /* 0x004fea000383ffff */
[----:B------:R-:W-:Y:S05]  /*a0d0*/  BRA `(.L_x_172) ;  /* 0xffffff9000307947 */ /* 0x000fea000383ffff */
.L_x_49:
[----:B------:R-:W-:-:S07]  /*a0e0*/  MOV R0, UR5 ;  /* 0x0000000500007c02 */ /* 0x000fce0008000f00 */
.L_x_173:
[----:B-1----:R1:W2:Y:S02]  /*a0f0*/  SYNCS.PHASECHK.TRANS64.TRYWAIT P0, [R0+URZ], R3 ;  /* 0x00000003000075a7 */ /* 0x0022a400080011ff */
[----:B--2---:R-:W-:Y:S05]  /*a100*/  @!P0 NANOSLEEP.SYNCS 0x989680 ;  /* 0x009896800000895d */ /* 0x004fea0003900000 */
[----:B------:R-:W2:Y:S02]  /*a110*/  @!P0 SYNCS.PHASECHK.TRANS64 P0, [R0+URZ], R3 ;  /* 0x00000003000085a7 */ /* 0x000ea400080010ff */
[----:B--2---:R-:W-:Y:S05]  /*a120*/  @!P0 BRA `(.L_x_173) ;  /* 0xfffffffc00f08947 */ /* 0x004fea000383ffff */
[----:B------:R-:W-:Y:S05]  /*a130*/  BRA `(.L_x_174) ;  /* 0xffffff90003c7947 */ /* 0x000fea000383ffff */
.L_x_50:
[----:B------:R-:W-:-:S07]  /*a140*/  MOV R0, UR5 ;  /* 0x0000000500007c02 */ /* 0x000fce0008000f00 */
.L_x_175:
[----:B-1----:R1:W2:Y:S02]  /*a150*/  SYNCS.PHASECHK.TRANS64.TRYWAIT P0, [R0+URZ], R3 ;  /* 0x00000003000075a7 */ /* 0x0022a400080011ff */
[----:B--2---:R-:W-:Y:S05]  /*a160*/  @!P0 NANOSLEEP.SYNCS 0x989680 ;  /* 0x009896800000895d */ /* 0x004fea0003900000 */
[----:B------:R-:W2:Y:S02]  /*a170*/  @!P0 SYNCS.PHASECHK.TRANS64 P0, [R0+URZ], R3 ;  /* 0x00000003000085a7 */ /* 0x000ea400080010ff */
[----:B--2---:R-:W-:Y:S05]  /*a180*/  @!P0 BRA `(.L_x_175) ;  /* 0xfffffffc00f08947 */ /* 0x004fea000383ffff */
[----:B------:R-:W-:Y:S05]  /*a190*/  BRA `(.L_x_176) ;  /* 0xffffff9000487947 */ /* 0x000fea000383ffff */
.L_x_51:
[----:B------:R-:W-:-:S07]  /*a1a0*/  MOV R0, UR5 ;  /* 0x0000000500007c02 */ /* 0x000fce0008000f00 */
.L_x_177:
[----:B-1----:R1:W2:Y:S02]  /*a1b0*/  SYNCS.PHASECHK.TRANS64.TRYWAIT P0, [R0+URZ], R3 ;  /* 0x00000003000075a7 */ /* 0x0022a400080011ff */
[----:B--2---:R-:W-:Y:S05]  /*a1c0*/  @!P0 NANOSLEEP.SYNCS 0x989680 ;  /* 0x009896800000895d */ /* 0x004fea0003900000 */
[----:B------:R-:W2:Y:S02]  /*a1d0*/  @!P0 SYNCS.PHASECHK.TRANS64 P0, [R0+URZ], R3 ;  /* 0x00000003000085a7 */ /* 0x000ea400080010ff */
[----:B--2---:R-:W-:Y:S05]  /*a1e0*/  @!P0 BRA `(.L_x_177) ;  /* 0xfffffffc00f08947 */ /* 0x004fea000383ffff */
[----:B------:R-:W-:Y:S05]  /*a1f0*/  BRA `(.L_x_178) ;  /* 0xffffff9000547947 */ /* 0x000fea000383ffff */
.L_x_52:
[----:B------:R-:W-:-:S07]  /*a200*/  MOV R0, UR5 ;  /* 0x0000000500007c02 */ /* 0x000fce0008000f00 */
.L_x_179:
[----:B-1----:R1:W2:Y:S02]  /*a210*/  SYNCS.PHASECHK.TRANS64.TRYWAIT P0, [R0+URZ], R3 ;  /* 0x00000003000075a7 */ /* 0x0022a400080011ff */
[----:B--2---:R-:W-:Y:S05]  /*a220*/  @!P0 NANOSLEEP.SYNCS 0x989680 ;  /* 0x009896800000895d */ /* 0x004fea0003900000 */
[----:B------:R-:W2:Y:S02]  /*a230*/  @!P0 SYNCS.PHASECHK.TRANS64 P0, [R0+URZ], R3 ;  /* 0x00000003000085a7 */ /* 0x000ea400080010ff */
[----:B--2---:R-:W-:Y:S05]  /*a240*/  @!P0 BRA `(.L_x_179) ;  /* 0xfffffffc00f08947 */ /* 0x004fea000383ffff */
[----:B------:R-:W-:Y:S05]  /*a250*/  BRA `(.L_x_180) ;  /* 0xffffff9000607947 */ /* 0x000fea000383ffff */
.L_x_53:
[----:B------:R-:W-:-:S07]  /*a260*/  MOV R0, UR5 ;  /* 0x0000000500007c02 */ /* 0x000fce0008000f00 */
.L_x_181:
[----:B-1----:R1:W2:Y:S02]  /*a270*/  SYNCS.PHASECHK.TRANS64.TRYWAIT P0, [R0+URZ], R3 ;  /* 0x00000003000075a7 */ /* 0x0022a400080011ff */
[----:B--2---:R-:W-:Y:S05]  /*a280*/  @!P0 NANOSLEEP.SYNCS 0x989680 ;  /* 0x009896800000895d */ /* 0x004fea0003900000 */
[----:B------:R-:W2:Y:S02]  /*a290*/  @!P0 SYNCS.PHASECHK.TRANS64 P0, [R0+URZ], R3 ;  /* 0x00000003000085a7 */ /* 0x000ea400080010ff */
[----:B--2---:R-:W-:Y:S05]  /*a2a0*/  @!P0 BRA `(.L_x_181) ;  /* 0xfffffffc00f08947 */ /* 0x004fea000383ffff */
[----:B------:R-:W-:Y:S05]  /*a2b0*/  BRA `(.L_x_182) ;  /* 0xffffff90006c7947 */ /* 0x000fea000383ffff */
.L_x_54:
[----:B------:R-:W-:-:S07]  /*a2c0*/  MOV R0, UR5 ;  /* 0x0000000500007c02 */ /* 0x000fce0008000f00 */
.L_x_183:
[----:B-1----:R1:W2:Y:S02]  /*a2d0*/  SYNCS.PHASECHK.TRANS64.TRYWAIT P0, [R0+URZ], R3 ;  /* 0x00000003000075a7 */ /* 0x0022a400080011ff */
[----:B--2---:R-:W-:Y:S05]  /*a2e0*/  @!P0 NANOSLEEP.SYNCS 0x989680 ;  /* 0x009896800000895d */ /* 0x004fea0003900000 */
[----:B------:R-:W2:Y:S02]  /*a2f0*/  @!P0 SYNCS.PHASECHK.TRANS64 P0, [R0+URZ], R3 ;  /* 0x00000003000085a7 */ /* 0x000ea400080010ff */
[----:B--2---:R-:W-:Y:S05]  /*a300*/  @!P0 BRA `(.L_x_183) ;  /* 0xfffffffc00f08947 */ /* 0x004fea000383ffff */
[----:B------:R-:W-:Y:S05]  /*a310*/  BRA `(.L_x_184) ;  /* 0xffffff9000787947 */ /* 0x000fea000383ffff */
.L_x_55:
[----:B------:R-:W-:-:S07]  /*a320*/  MOV R0, UR5 ;  /* 0x0000000500007c02 */ /* 0x000fce0008000f00 */
.L_x_185:
[----:B-1----:R1:W2:Y:S02]  /*a330*/  SYNCS.PHASECHK.TRANS64.TRYWAIT P0, [R0+URZ], R3 ;  /* 0x00000003000075a7 */ /* 0x0022a400080011ff */
[----:B--2---:R-:W-:Y:S05]  /*a340*/  @!P0 NANOSLEEP.SYNCS 0x989680 ;  /* 0x009896800000895d */ /* 0x004fea0003900000 */
[----:B------:R-:W2:Y:S02]  /*a350*/  @!P0 SYNCS.PHASECHK.TRANS64 P0, [R0+URZ], R3 ;  /* 0x00000003000085a7 */ /* 0x000ea400080010ff */
[----:B--2---:R-:W-:Y:S05]  /*a360*/  @!P0 BRA `(.L_x_185) ;  /* 0xfffffffc00f08947 */ /* 0x004fea000383ffff */
[----:B------:R-:W-:Y:S05]  /*a370*/  BRA `(.L_x_186) ;  /* 0xffffff9000847947 */ /* 0x000fea000383ffff */
.L_x_56:
[----:B------:R-:W-:-:S07]  /*a380*/  MOV R0, UR5 ;  /* 0x0000000500007c02 */ /* 0x000fce0008000f00 */
.L_x_187:
[----:B-1----:R1:W2:Y:S02]  /*a390*/  SYNCS.PHASECHK.TRANS64.TRYWAIT P0, [R0+URZ], R3 ;  /* 0x00000003000075a7 */ /* 0x0022a400080011ff */
[----:B--2---:R-:W-:Y:S05]  /*a3a0*/  @!P0 NANOSLEEP.SYNCS 0x989680 ;  /* 0x009896800000895d */ /* 0x004fea0003900000 */
[----:B------:R-:W2:Y:S02]  /*a3b0*/  @!P0 SYNCS.PHASECHK.TRANS64 P0, [R0+URZ], R3 ;  /* 0x00000003000085a7 */ /* 0x000ea400080010ff */
[----:B--2---:R-:W-:Y:S05]  /*a3c0*/  @!P0 BRA `(.L_x_187) ;  /* 0xfffffffc00f08947 */ /* 0x004fea000383ffff */
[----:B------:R-:W-:Y:S05]  /*a3d0*/  BRA `(.L_x_188) ;  /* 0xffffff9000907947 */ /* 0x000fea000383ffff */
.L_x_57:
[----:B------:R-:W-:-:S07]  /*a3e0*/  MOV R0, UR5 ;  /* 0x0000000500007c02 */ /* 0x000fce0008000f00 */
.L_x_189:
[----:B-1----:R1:W2:Y:S02]  /*a3f0*/  SYNCS.PHASECHK.TRANS64.TRYWAIT P0, [R0+URZ], R3 ;  /* 0x00000003000075a7 */ /* 0x0022a400080011ff */
[----:B--2---:R-:W-:Y:S05]  /*a400*/  @!P0 NANOSLEEP.SYNCS 0x989680 ;  /* 0x009896800000895d */ /* 0x004fea0003900000 */
[----:B------:R-:W2:Y:S02]  /*a410*/  @!P0 SYNCS.PHASECHK.TRANS64 P0, [R0+URZ], R3 ;  /* 0x00000003000085a7 */ /* 0x000ea400080010ff */
[----:B--2---:R-:W-:Y:S05]  /*a420*/  @!P0 BRA `(.L_x_189) ;  /* 0xfffffffc00f08947 */ /* 0x004fea000383ffff */
[----:B------:R-:W-:Y:S05]  /*a430*/  BRA `(.L_x_190) ;  /* 0xffffff90009c7947 */ /* 0x000fea000383ffff */
.L_x_58:
[----:B------:R-:W-:-:S07]  /*a440*/  MOV R0, UR5 ;  /* 0x0000000500007c02 */ /* 0x000fce0008000f00 */
.L_x_191:
[----:B-1----:R1:W2:Y:S02]  /*a450*/  SYNCS.PHASECHK.TRANS64.TRYWAIT P0, [R0+URZ], R3 ;  /* 0x00000003000075a7 */ /* 0x0022a400080011ff */
[----:B--2---:R-:W-:Y:S05]  /*a460*/  @!P0 NANOSLEEP.SYNCS 0x989680 ;  /* 0x009896800000895d */ /* 0x004fea0003900000 */
[----:B------:R-:W2:Y:S02]  /*a470*/  @!P0 SYNCS.PHASECHK.TRANS64 P0, [R0+URZ], R3 ;  /* 0x00000003000085a7 */ /* 0x000ea400080010ff */
[----:B--2---:R-:W-:Y:S05]  /*a480*/  @!P0 BRA `(.L_x_191) ;  /* 0xfffffffc00f08947 */ /* 0x004fea000383ffff */
[----:B------:R-:W-:Y:S05]  /*a490*/  BRA `(.L_x_192) ;  /* 0xffffff9000a87947 */ /* 0x000fea000383ffff */
.L_x_59:
[----:B------:R-:W-:-:S07]  /*a4a0*/  MOV R0, UR5 ;  /* 0x0000000500007c02 */ /* 0x000fce0008000f00 */
.L_x_193:
[----:B-1----:R1:W2:Y:S02]  /*a4b0*/  SYNCS.PHASECHK.TRANS64.TRYWAIT P0, [R0+URZ], R3 ;  /* 0x00000003000075a7 */ /* 0x0022a400080011ff */
[----:B--2---:R-:W-:Y:S05]  /*a4c0*/  @!P0 NANOSLEEP.SYNCS 0x989680 ;  /* 0x009896800000895d */ /* 0x004fea0003900000 */
[----:B------:R-:W2:Y:S02]  /*a4d0*/  @!P0 SYNCS.PHASECHK.TRANS64 P0, [R0+URZ], R3 ;  /* 0x00000003000085a7 */ /* 0x000ea400080010ff */
[----:B--2---:R-:W-:Y:S05]  /*a4e0*/  @!P0 BRA `(.L_x_193) ;  /* 0xfffffffc00f08947 */ /* 0x004fea000383ffff */
[----:B------:R-:W-:Y:S05]  /*a4f0*/  BRA `(.L_x_194) ;  /* 0xffffff9000b47947 */ /* 0x000fea000383ffff */
.L_x_60:
[----:B------:R-:W-:-:S07]  /*a500*/  MOV R0, UR5 ;  /* 0x0000000500007c02 */ /* 0x000fce0008000f00 */
.L_x_195:
[----:B-1----:R1:W2:Y:S02]  /*a510*/  SYNCS.PHASECHK.TRANS64.TRYWAIT P0, [R0+URZ], R3 ;  /* 0x00000003000075a7 */ /* 0x0022a400080011ff */
[----:B--2---:R-:W-:Y:S05]  /*a520*/  @!P0 NANOSLEEP.SYNCS 0x989680 ;  /* 0x009896800000895d */ /* 0x004fea0003900000 */
[----:B------:R-:W2:Y:S02]  /*a530*/  @!P0 SYNCS.PHASECHK.TRANS64 P0, [R0+URZ], R3 ;  /* 0x00000003000085a7 */ /* 0x000ea400080010ff */
[----:B--2---:R-:W-:Y:S05]  /*a540*/  @!P0 BRA `(.L_x_195) ;  /* 0xfffffffc00f08947 */ /* 0x004fea000383ffff */
[----:B------:R-:W-:Y:S05]  /*a550*/  BRA `(.L_x_196) ;  /* 0xffffff9000c07947 */ /* 0x000fea000383ffff */
.L_x_61:
[----:B------:R-:W-:-:S07]  /*a560*/  MOV R0, UR5 ;  /* 0x0000000500007c02 */ /* 0x000fce0008000f00 */
.L_x_197:
[----:B-1----:R1:W2:Y:S02]  /*a570*/  SYNCS.PHASECHK.TRANS64.TRYWAIT P0, [R0+URZ], R3 ;  /* 0x00000003000075a7 */ /* 0x0022a400080011ff */
[----:B--2---:R-:W-:Y:S05]  /*a580*/  @!P0 NANOSLEEP.SYNCS 0x989680 ;  /* 0x009896800000895d */ /* 0x004fea0003900000 */
[----:B------:R-:W2:Y:S02]  /*a590*/  @!P0 SYNCS.PHASECHK.TRANS64 P0, [R0+URZ], R3 ;  /* 0x00000003000085a7 */ /* 0x000ea400080010ff */
[----:B--2---:R-:W-:Y:S05]  /*a5a0*/  @!P0 BRA `(.L_x_197) ;  /* 0xfffffffc00f08947 */ /* 0x004fea000383ffff */
[----:B------:R-:W-:Y:S05]  /*a5b0*/  BRA `(.L_x_198) ;  /* 0xffffff9000cc7947 */ /* 0x000fea000383ffff */
.L_x_62:
[----:B------:R-:W-:-:S07]  /*a5c0*/  MOV R0, UR5 ;  /* 0x0000000500007c02 */ /* 0x000fce0008000f00 */
.L_x_199:
[----:B-1----:R1:W2:Y:S02]  /*a5d0*/  SYNCS.PHASECHK.TRANS64.TRYWAIT P0, [R0+URZ], R3 ;  /* 0x00000003000075a7 */ /* 0x0022a400080011ff */
[----:B--2---:R-:W-:Y:S05]  /*a5e0*/  @!P0 NANOSLEEP.SYNCS 0x989680 ;  /* 0x009896800000895d */ /* 0x004fea0003900000 */
[----:B------:R-:W2:Y:S02]  /*a5f0*/  @!P0 SYNCS.PHASECHK.TRANS64 P0, [R0+URZ], R3 ;  /* 0x00000003000085a7 */ /* 0x000ea400080010ff */
[----:B--2---:R-:W-:Y:S05]  /*a600*/  @!P0 BRA `(.L_x_199) ;  /* 0xfffffffc00f08947 */ /* 0x004fea000383ffff */
[----:B------:R-:W-:Y:S05]  /*a610*/  BRA `(.L_x_200) ;  /* 0xffffff9000d87947 */ /* 0x000fea000383ffff */
.L_x_63:
[----:B------:R-:W-:-:S07]  /*a620*/  MOV R0, UR5 ;  /* 0x0000000500007c02 */ /* 0x000fce0008000f00 */
.L_x_201:
[----:B-1----:R1:W2:Y:S02]  /*a630*/  SYNCS.PHASECHK.TRANS64.TRYWAIT P0, [R0+URZ], R3 ;  /* 0x00000003000075a7 */ /* 0x0022a400080011ff */
[----:B--2---:R-:W-:Y:S05]  /*a640*/  @!P0 NANOSLEEP.SYNCS 0x989680 ;  /* 0x009896800000895d */ /* 0x004fea0003900000 */
[----:B------:R-:W2:Y:S02]  /*a650*/  @!P0 SYNCS.PHASECHK.TRANS64 P0, [R0+URZ], R3 ;  /* 0x00000003000085a7 */ /* 0x000ea400080010ff */
[----:B--2---:R-:W-:Y:S05]  /*a660*/  @!P0 BRA `(.L_x_201) ;  /* 0xfffffffc00f08947 */ /* 0x004fea000383ffff */
[----:B------:R-:W-:Y:S05]  /*a670*/  BRA `(.L_x_202) ;  /* 0xffffff9000e47947 */ /* 0x000fea000383ffff */
.L_x_64:
[----:B------:R-:W-:-:S07]  /*a680*/  MOV R0, UR5 ;  /* 0x0000000500007c02 */ /* 0x000fce0008000f00 */
.L_x_203:
[----:B-1----:R1:W2:Y:S02]  /*a690*/  SYNCS.PHASECHK.TRANS64.TRYWAIT P0, [R0+URZ], R3 ;  /* 0x00000003000075a7 */ /* 0x0022a400080011ff */
[----:B--2---:R-:W-:Y:S05]  /*a6a0*/  @!P0 NANOSLEEP.SYNCS 0x989680 ;  /* 0x009896800000895d */ /* 0x004fea0003900000 */
[----:B------:R-:W2:Y:S02]  /*a6b0*/  @!P0 SYNCS.PHASECHK.TRANS64 P0, [R0+URZ], R3 ;  /* 0x00000003000085a7 */ /* 0x000ea400080010ff */
[----:B--2---:R-:W-:Y:S05]  /*a6c0*/  @!P0 BRA `(.L_x_203) ;  /* 0xfffffffc00f08947 */ /* 0x004fea000383ffff */
[----:B------:R-:W-:Y:S05]  /*a6d0*/  BRA `(.L_x_204) ;  /* 0xffffff9000f07947 */ /* 0x000fea000383ffff */
.L_x_65:
[----:B------:R-:W-:-:S07]  /*a6e0*/  MOV R0, UR5 ;  /* 0x0000000500007c02 */ /* 0x000fce0008000f00 */
.L_x_205:
[----:B-1----:R1:W2:Y:S02]  /*a6f0*/  SYNCS.PHASECHK.TRANS64.TRYWAIT P0, [R0+URZ], R3 ;  /* 0x00000003000075a7 */ /* 0x0022a400080011ff */
[----:B--2---:R-:W-:Y:S05]  /*a700*/  @!P0 NANOSLEEP.SYNCS 0x989680 ;  /* 0x009896800000895d */ /* 0x004fea0003900000 */
[----:B------:R-:W2:Y:S02]  /*a710*/  @!P0 SYNCS.PHASECHK.TRANS64 P0, [R0+URZ], R3 ;  /* 0x00000003000085a7 */ /* 0x000ea400080010ff */
[----:B--2---:R-:W-:Y:S05]  /*a720*/  @!P0 BRA `(.L_x_205) ;  /* 0xfffffffc00f08947 */ /* 0x004fea000383ffff */
[----:B------:R-:W-:Y:S05]  /*a730*/  BRA `(.L_x_206) ;  /* 0xffffff9000fc7947 */ /* 0x000fea000383ffff */
.L_x_66:
[----:B------:R-:W-:-:S07]  /*a740*/  MOV R0, UR5 ;  /* 0x0000000500007c02 */ /* 0x000fce0008000f00 */
.L_x_207:
[----:B-1----:R1:W2:Y:S02]  /*a750*/  SYNCS.PHASECHK.TRANS64.TRYWAIT P0, [R0+URZ], R3 ;  /* 0x00000003000075a7 */ /* 0x0022a400080011ff */
[----:B--2---:R-:W-:Y:S05]  /*a760*/  @!P0 NANOSLEEP.SYNCS 0x989680 ;  /* 0x009896800000895d */ /* 0x004fea0003900000 */
[----:B------:R-:W2:Y:S02]  /*a770*/  @!P0 SYNCS.PHASECHK.TRANS64 P0, [R0+URZ], R3 ;  /* 0x00000003000085a7 */ /* 0x000ea400080010ff */
[----:B--2---:R-:W-:Y:S05]  /*a780*/  @!P0 BRA `(.L_x_207) ;  /* 0xfffffffc00f08947 */ /* 0x004fea000383ffff */
[----:B------:R-:W-:Y:S05]  /*a790*/  BRA `(.L_x_208) ;  /* 0xffffff9400087947 */ /* 0x000fea000383ffff */
.L_x_67:
[----:B------:R-:W-:-:S07]  /*a7a0*/  MOV R0, UR5 ;  /* 0x0000000500007c02 */ /* 0x000fce0008000f00 */
.L_x_209:
[----:B-1----:R1:W2:Y:S02]  /*a7b0*/  SYNCS.PHASECHK.TRANS64.TRYWAIT P0, [R0+URZ], R3 ;  /* 0x00000003000075a7 */ /* 0x0022a400080011ff */
[----:B--2---:R-:W-:Y:S05]  /*a7c0*/  @!P0 NANOSLEEP.SYNCS 0x989680 ;  /* 0x009896800000895d */ /* 0x004fea0003900000 */
[----:B------:R-:W2:Y:S02]  /*a7d0*/  @!P0 SYNCS.PHASECHK.TRANS64 P0, [R0+URZ], R3 ;  /* 0x00000003000085a7 */ /* 0x000ea400080010ff */
[----:B--2---:R-:W-:Y:S05]  /*a7e0*/  @!P0 BRA `(.L_x_209) ;  /* 0xfffffffc00f08947 */ /* 0x004fea000383ffff */
[----:B------:R-:W-:Y:S05]  /*a7f0*/  BRA `(.L_x_210) ;  /* 0xffffff9400147947 */ /* 0x000fea000383ffff */
.L_x_68:
[----:B------:R-:W-:-:S07]  /*a800*/  MOV R0, UR5 ;  /* 0x0000000500007c02 */ /* 0x000fce0008000f00 */
.L_x_211:
[----:B-1----:R1:W2:Y:S02]  /*a810*/  SYNCS.PHASECHK.TRANS64.TRYWAIT P0, [R0+URZ], R3 ;  /* 0x00000003000075a7 */ /* 0x0022a400080011ff */
[----:B--2---:R-:W-:Y:S05]  /*a820*/  @!P0 NANOSLEEP.SYNCS 0x989680 ;  /* 0x009896800000895d */ /* 0x004fea0003900000 */
[----:B------:R-:W2:Y:S02]  /*a830*/  @!P0 SYNCS.PHASECHK.TRANS64 P0, [R0+URZ], R3 ;  /* 0x00000003000085a7 */ /* 0x000ea400080010ff */
[----:B--2---:R-:W-:Y:S05]  /*a840*/  @!P0 BRA `(.L_x_211) ;  /* 0xfffffffc00f08947 */ /* 0x004fea000383ffff */
[----:B------:R-:W-:Y:S05]  /*a850*/  BRA `(.L_x_212) ;  /* 0xffffff9400207947 */ /* 0x000fea000383ffff */
.L_x_69:
[----:B------:R-:W-:-:S07]  /*a860*/  MOV R0, UR5 ;  /* 0x0000000500007c02 */ /* 0x000fce0008000f00 */
.L_x_213:
[----:B-1----:R1:W2:Y:S02]  /*a870*/  SYNCS.PHASECHK.TRANS64.TRYWAIT P0, [R0+URZ], R3 ;  /* 0x00000003000075a7 */ /* 0x0022a400080011ff */
[----:B--2---:R-:W-:Y:S05]  /*a880*/  @!P0 NANOSLEEP.SYNCS 0x989680 ;  /* 0x009896800000895d */ /* 0x004fea0003900000 */
[----:B------:R-:W2:Y:S02]  /*a890*/  @!P0 SYNCS.PHASECHK.TRANS64 P0, [R0+URZ], R3 ;  /* 0x00000003000085a7 */ /* 0x000ea400080010ff */
[----:B--2---:R-:W-:Y:S05]  /*a8a0*/  @!P0 BRA `(.L_x_213) ;  /* 0xfffffffc00f08947 */ /* 0x004fea000383ffff */
[----:B------:R-:W-:Y:S05]  /*a8b0*/  BRA `(.L_x_214) ;  /* 0xffffff94002c7947 */ /* 0x000fea000383ffff */
.L_x_70:
[----:B------:R-:W-:-:S07]  /*a8c0*/  MOV R0, UR5 ;  /* 0x0000000500007c02 */ /* 0x000fce0008000f00 */
.L_x_215:
[----:B-1----:R1:W2:Y:S02]  /*a8d0*/  SYNCS.PHASECHK.TRANS64.TRYWAIT P0, [R0+URZ], R3 ;  /* 0x00000003000075a7 */ /* 0x0022a400080011ff */
[----:B--2---:R-:W-:Y:S05]  /*a8e0*/  @!P0 NANOSLEEP.SYNCS 0x989680 ;  /* 0x009896800000895d */ /* 0x004fea0003900000 */
[----:B------:R-:W2:Y:S02]  /*a8f0*/  @!P0 SYNCS.PHASECHK.TRANS64 P0, [R0+URZ], R3 ;  /* 0x00000003000085a7 */ /* 0x000ea400080010ff */
[----:B--2---:R-:W-:Y:S05]  /*a900*/  @!P0 BRA `(.L_x_215) ;  /* 0xfffffffc00f08947 */ /* 0x004fea000383ffff */
[----:B------:R-:W-:Y:S05]  /*a910*/  BRA `(.L_x_216) ;  /* 0xffffff9400387947 */ /* 0x000fea000383ffff */
.L_x_71:
[----:B------:R-:W-:-:S07]  /*a920*/  MOV R0, UR5 ;  /* 0x0000000500007c02 */ /* 0x000fce0008000f00 */
.L_x_217:
[----:B-1----:R1:W2:Y:S02]  /*a930*/  SYNCS.PHASECHK.TRANS64.TRYWAIT P0, [R0+URZ], R3 ;  /* 0x00000003000075a7 */ /* 0x0022a400080011ff */
[----:B--2---:R-:W-:Y:S05]  /*a940*/  @!P0 NANOSLEEP.SYNCS 0x989680 ;  /* 0x009896800000895d */ /* 0x004fea0003900000 */
[----:B------:R-:W2:Y:S02]  /*a950*/  @!P0 SYNCS.PHASECHK.TRANS64 P0, [R0+URZ], R3 ;  /* 0x00000003000085a7 */ /* 0x000ea400080010ff */
[----:B--2---:R-:W-:Y:S05]  /*a960*/  @!P0 BRA `(.L_x_217) ;  /* 0xfffffffc00f08947 */ /* 0x004fea000383ffff */
[----:B------:R-:W-:Y:S05]  /*a970*/  BRA `(.L_x_218) ;  /* 0xffffff9400447947 */ /* 0x000fea000383ffff */
.L_x_72:
[----:B------:R-:W-:-:S07]  /*a980*/  MOV R0, UR5 ;  /* 0x0000000500007c02 */ /* 0x000fce0008000f00 */
.L_x_219:
[----:B-1----:R1:W2:Y:S02]  /*a990*/  SYNCS.PHASECHK.TRANS64.TRYWAIT P0, [R0+URZ], R3 ;  /* 0x00000003000075a7 */ /* 0x0022a400080011ff */
[----:B--2---:R-:W-:Y:S05]  /*a9a0*/  @!P0 NANOSLEEP.SYNCS 0x989680 ;  /* 0x009896800000895d */ /* 0x004fea0003900000 */
[----:B------:R-:W2:Y:S02]  /*a9b0*/  @!P0 SYNCS.PHASECHK.TRANS64 P0, [R0+URZ], R3 ;  /* 0x00000003000085a7 */ /* 0x000ea400080010ff */
[----:B--2---:R-:W-:Y:S05]  /*a9c0*/  @!P0 BRA `(.L_x_219) ;  /* 0xfffffffc00f08947 */ /* 0x004fea000383ffff */
[----:B------:R-:W-:Y:S05]  /*a9d0*/  BRA `(.L_x_220) ;  /* 0xffffff9400507947 */ /* 0x000fea000383ffff */
.L_x_73:
[----:B------:R-:W-:-:S07]  /*a9e0*/  MOV R0, UR5 ;  /* 0x0000000500007c02 */ /* 0x000fce0008000f00 */
.L_x_221:
[----:B-1----:R1:W2:Y:S02]  /*a9f0*/  SYNCS.PHASECHK.TRANS64.TRYWAIT P0, [R0+URZ], R3 ;  /* 0x00000003000075a7 */ /* 0x0022a400080011ff */
[----:B--2---:R-:W-:Y:S05]  /*aa00*/  @!P0 NANOSLEEP.SYNCS 0x989680 ;  /* 0x009896800000895d */ /* 0x004fea0003900000 */
[----:B------:R-:W2:Y:S02]  /*aa10*/  @!P0 SYNCS.PHASECHK.TRANS64 P0, [R0+URZ], R3 ;  /* 0x00000003000085a7 */ /* 0x000ea400080010ff */
[----:B--2---:R-:W-:Y:S05]  /*aa20*/  @!P0 BRA `(.L_x_221) ;  /* 0xfffffffc00f08947 */ /* 0x004fea000383ffff */
[----:B------:R-:W-:Y:S05]  /*aa30*/  BRA `(.L_x_222) ;  /* 0xffffff94005c7947 */ /* 0x000fea000383ffff */
.L_x_74:
[----:B------:R-:W-:-:S07]  /*aa40*/  MOV R0, UR5 ;  /* 0x0000000500007c02 */ /* 0x000fce0008000f00 */
.L_x_223:
[----:B-1----:R1:W2:Y:S02]  /*aa50*/  SYNCS.PHASECHK.TRANS64.TRYWAIT P0, [R0+URZ], R3 ;  /* 0x00000003000075a7 */ /* 0x0022a400080011ff */
[----:B--2---:R-:W-:Y:S05]  /*aa60*/  @!P0 NANOSLEEP.SYNCS 0x989680 ;  /* 0x009896800000895d */ /* 0x004fea0003900000 */
[----:B------:R-:W2:Y:S02]  /*aa70*/  @!P0 SYNCS.PHASECHK.TRANS64 P0, [R0+URZ], R3 ;  /* 0x00000003000085a7 */ /* 0x000ea400080010ff */
[----:B--2---:R-:W-:Y:S05]  /*aa80*/  @!P0 BRA `(.L_x_223) ;  /* 0xfffffffc00f08947 */ /* 0x004fea000383ffff */
[----:B------:R-:W-:Y:S05]  /*aa90*/  BRA `(.L_x_224) ;  /* 0xffffff9400687947 */ /* 0x000fea000383ffff */
.L_x_75:
[----:B------:R-:W-:-:S07]  /*aaa0*/  MOV R0, UR5 ;  /* 0x0000000500007c02 */ /* 0x000fce0008000f00 */
.L_x_225:
[----:B-1----:R1:W2:Y:S02]  /*aab0*/  SYNCS.PHASECHK.TRANS64.TRYWAIT P0, [R0+URZ], R3 ;  /* 0x00000003000075a7 */ /* 0x0022a400080011ff */
[----:B--2---:R-:W-:Y:S05]  /*aac0*/  @!P0 NANOSLEEP.SYNCS 0x989680 ;  /* 0x009896800000895d */ /* 0x004fea0003900000 */
[----:B------:R-:W2:Y:S02]  /*aad0*/  @!P0 SYNCS.PHASECHK.TRANS64 P0, [R0+URZ], R3 ;  /* 0x00000003000085a7 */ /* 0x000ea400080010ff */
[----:B--2---:R-:W-:Y:S05]  /*aae0*/  @!P0 BRA `(.L_x_225) ;  /* 0xfffffffc00f08947 */ /* 0x004fea000383ffff */
[----:B------:R-:W-:Y:S05]  /*aaf0*/  BRA `(.L_x_226) ;  /* 0xffffff9400747947 */ /* 0x000fea000383ffff */
.L_x_76:
[----:B------:R-:W-:-:S07]  /*ab00*/  MOV R0, UR5 ;  /* 0x0000000500007c02 */ /* 0x000fce0008000f00 */
.L_x_227:
[----:B-1----:R1:W2:Y:S02]  /*ab10*/  SYNCS.PHASECHK.TRANS64.TRYWAIT P0, [R0+URZ], R3 ;  /* 0x00000003000075a7 */ /* 0x0022a400080011ff */
[----:B--2---:R-:W-:Y:S05]  /*ab20*/  @!P0 NANOSLEEP.SYNCS 0x989680 ;  /* 0x009896800000895d */ /* 0x004fea0003900000 */
[----:B------:R-:W2:Y:S02]  /*ab30*/  @!P0 SYNCS.PHASECHK.TRANS64 P0, [R0+URZ], R3 ;  /* 0x00000003000085a7 */ /* 0x000ea400080010ff */
[----:B--2---:R-:W-:Y:S05]  /*ab40*/  @!P0 BRA `(.L_x_227) ;  /* 0xfffffffc00f08947 */ /* 0x004fea000383ffff */
[----:B------:R-:W-:Y:S05]  /*ab50*/  BRA `(.L_x_228) ;  /* 0xffffff9400807947 */ /* 0x000fea000383ffff */
.L_x_77:
[----:B------:R-:W-:-:S07]  /*ab60*/  MOV R0, UR5 ;  /* 0x0000000500007c02 */ /* 0x000fce0008000f00 */
.L_x_229:
[----:B-1----:R1:W2:Y:S02]  /*ab70*/  SYNCS.PHASECHK.TRANS64.TRYWAIT P0, [R0+URZ], R3 ;  /* 0x00000003000075a7 */ /* 0x0022a400080011ff */
[----:B--2---:R-:W-:Y:S05]  /*ab80*/  @!P0 NANOSLEEP.SYNCS 0x989680 ;  /* 0x009896800000895d */ /* 0x004fea0003900000 */
[----:B------:R-:W2:Y:S02]  /*ab90*/  @!P0 SYNCS.PHASECHK.TRANS64 P0, [R0+URZ], R3 ;  /* 0x00000003000085a7 */ /* 0x000ea400080010ff */
[----:B--2---:R-:W-:Y:S05]  /*aba0*/  @!P0 BRA `(.L_x_229) ;  /* 0xfffffffc00f08947 */ /* 0x004fea000383ffff */
[----:B------:R-:W-:Y:S05]  /*abb0*/  BRA `(.L_x_230) ;  /* 0xffffff94008c7947 */ /* 0x000fea000383ffff */
.L_x_78:
[----:B------:R-:W-:-:S07]  /*abc0*/  MOV R0, UR5 ;  /* 0x0000000500007c02 */ /* 0x000fce0008000f00 */
.L_x_231:
[----:B-1----:R1:W2:Y:S02]  /*abd0*/  SYNCS.PHASECHK.TRANS64.TRYWAIT P0, [R0+URZ], R3 ;  /* 0x00000003000075a7 */ /* 0x0022a400080011ff */
[----:B--2---:R-:W-:Y:S05]  /*abe0*/  @!P0 NANOSLEEP.SYNCS 0x989680 ;  /* 0x009896800000895d */ /* 0x004fea0003900000 */
[----:B------:R-:W2:Y:S02]  /*abf0*/  @!P0 SYNCS.PHASECHK.TRANS64 P0, [R0+URZ], R3 ;  /* 0x00000003000085a7 */ /* 0x000ea400080010ff */
[----:B--2---:R-:W-:Y:S05]  /*ac00*/  @!P0 BRA `(.L_x_231) ;  /* 0xfffffffc00f08947 */ /* 0x004fea000383ffff */
[----:B------:R-:W-:Y:S05]  /*ac10*/  BRA `(.L_x_232) ;  /* 0xffffff9400987947 */ /* 0x000fea000383ffff */
.L_x_79:
[----:B------:R-:W-:-:S07]  /*ac20*/  MOV R0, UR5 ;  /* 0x0000000500007c02 */ /* 0x000fce0008000f00 */
.L_x_233:
[----:B-1----:R1:W2:Y:S02]  /*ac30*/  SYNCS.PHASECHK.TRANS64.TRYWAIT P0, [R0+URZ], R3 ;  /* 0x00000003000075a7 */ /* 0x0022a400080011ff */
[----:B--2---:R-:W-:Y:S05]  /*ac40*/  @!P0 NANOSLEEP.SYNCS 0x989680 ;  /* 0x009896800000895d */ /* 0x004fea0003900000 */
[----:B------:R-:W2:Y:S02]  /*ac50*/  @!P0 SYNCS.PHASECHK.TRANS64 P0, [R0+URZ], R3 ;  /* 0x00000003000085a7 */ /* 0x000ea400080010ff */
[----:B--2---:R-:W-:Y:S05]  /*ac60*/  @!P0 BRA `(.L_x_233) ;  /* 0xfffffffc00f08947 */ /* 0x004fea000383ffff */
[----:B------:R-:W-:Y:S05]  /*ac70*/  BRA `(.L_x_234) ;  /* 0xffffff9400a47947 */ /* 0x000fea000383ffff */
.L_x_82:
[----:B-1----:R1:W2:Y:S02]  /*ac80*/  SYNCS.PHASECHK.TRANS64.TRYWAIT P0, [R2+URZ+0x290], R5 ;  /* 0x00029005020075a7 */ /* 0x0022a400080011ff */
[----:B--2---:R-:W-:Y:S05]  /*ac90*/  @!P0 NANOSLEEP.SYNCS 0x989680 ;  /* 0x009896800000895d */ /* 0x004fea0003900000 */
[----:B------:R-:W2:Y:S02]  /*aca0*/  @!P0 SYNCS.PHASECHK.TRANS64 P0, [R2+URZ+0x290], R5 ;  /* 0x00029005020085a7 */ /* 0x000ea400080010ff */
[----:B--2---:R-:W-:Y:S05]  /*acb0*/  @!P0 BRA `(.L_x_82) ;  /* 0xfffffffc00f08947 */ /* 0x004fea000383ffff */
[----:B------:R-:W-:Y:S05]  /*acc0*/  BRA `(.L_x_235) ;  /* 0xffffff9800007947 */ /* 0x000fea000383ffff */
.L_x_83:
[----:B------:R-:W-:-:S07]  /*acd0*/  MOV R2, UR4 ;  /* 0x0000000400027c02 */ /* 0x000fce0008000f00 */
.L_x_236:
[----:B-1----:R1:W2:Y:S02]  /*ace0*/  SYNCS.PHASECHK.TRANS64.TRYWAIT P0, [R2+URZ+0x260], R5 ;  /* 0x00026005020075a7 */ /* 0x0022a400080011ff */
[----:B--2---:R-:W-:Y:S05]  /*acf0*/  @!P0 NANOSLEEP.SYNCS 0x989680 ;  /* 0x009896800000895d */ /* 0x004fea0003900000 */
[----:B------:R-:W2:Y:S02]  /*ad00*/  @!P0 SYNCS.PHASECHK.TRANS64 P0, [R2+URZ+0x260], R5 ;  /* 0x00026005020085a7 */ /* 0x000ea400080010ff */
[----:B--2---:R-:W-:Y:S05]  /*ad10*/  @!P0 BRA `(.L_x_236) ;  /* 0xfffffffc00f08947 */ /* 0x004fea000383ffff */
[----:B------:R-:W-:Y:S05]  /*ad20*/  BRA `(.L_x_237) ;  /* 0xffffff9800107947 */ /* 0x000fea000383ffff */
.L_x_84:
[----:B-1----:R1:W2:Y:S02]  /*ad30*/  SYNCS.PHASECHK.TRANS64.TRYWAIT P1, [R2+URZ+0x250], R5 ;  /* 0x00025005020075a7 */ /* 0x0022a400080211ff */
[----:B--2---:R-:W-:Y:S05]  /*ad40*/  @!P1 NANOSLEEP.SYNCS 0x989680 ;  /* 0x009896800000995d */ /* 0x004fea0003900000 */
[----:B------:R-:W2:Y:S02]  /*ad50*/  @!P1 SYNCS.PHASECHK.TRANS64 P1, [R2+URZ+0x250], R5 ;  /* 0x00025005020095a7 */ /* 0x000ea400080210ff */
[----:B--2---:R-:W-:Y:S05]  /*ad60*/  @!P1 BRA `(.L_x_84) ;  /* 0xfffffffc00f09947 */ /* 0x004fea000383ffff */
[----:B------:R-:W-:Y:S05]  /*ad70*/  BRA `(.L_x_238) ;  /* 0xffffff9800407947 */ /* 0x000fea000383ffff */
.L_x_87:
[----:B------:R-:W-:-:S07]  /*ad80*/  MOV R0, UR4 ;  /* 0x0000000400007c02 */ /* 0x000fce0008000f00 */
.L_x_239:
[----:B-1----:R1:W2:Y:S02]  /*ad90*/  SYNCS.PHASECHK.TRANS64.TRYWAIT P0, [R0+URZ+0x260], R3 ;  /* 0x00026003000075a7 */ /* 0x0022a400080011ff */
[----:B--2---:R-:W-:Y:S05]  /*ada0*/  @!P0 NANOSLEEP.SYNCS 0x989680 ;  /* 0x009896800000895d */ /* 0x004fea0003900000 */
[----:B------:R-:W2:Y:S02]  /*adb0*/  @!P0 SYNCS.PHASECHK.TRANS64 P0, [R0+URZ+0x260], R3 ;  /* 0x00026003000085a7 */ /* 0x000ea400080010ff */
[----:B--2---:R-:W-:Y:S05]  /*adc0*/  @!P0 BRA `(.L_x_239) ;  /* 0xfffffffc00f08947 */ /* 0x004fea000383ffff */
[----:B------:R-:W-:Y:S05]  /*add0*/  BRA `(.L_x_86) ;  /* 0xffffff9800947947 */ /* 0x000fea000383ffff */
.L_x_96:
[----:B-1----:R-:W-:-:S04]  /*ade0*/  MOV R0, UR5 ;  /* 0x0000000500007c02 */ /* 0x002fc80008000f00 */
[----:B------:R1:W2:Y:S03]  /*adf0*/  SYNCS.PHASECHK.TRANS64.TRYWAIT P0, [R0+URZ+0x8], R7 ;  /* 0x00000807000075a7 */ /* 0x0002a600080011ff */
[----:B--2---:R-:W-:Y:S05]  /*ae00*/  @!P0 NANOSLEEP.SYNCS 0x989680 ;  /* 0x009896800000895d */ /* 0x004fea0003900000 */
[----:B------:R-:W2:Y:S02]  /*ae10*/  @!P0 SYNCS.PHASECHK.TRANS64 P0, [R0+URZ+0x8], R7 ;  /* 0x00000807000085a7 */ /* 0x000ea400080010ff */
[----:B--2---:R-:W-:Y:S05]  /*ae20*/  @!P0 BRA `(.L_x_96) ;  /* 0xfffffffc00ec8947 */ /* 0x004fea000383ffff */
[----:B------:R-:W-:Y:S05]  /*ae30*/  BRA `(.L_x_95) ;  /* 0xffffff9c00487947 */ /* 0x000fea000383ffff */
.L_x_98:
[----:B------:R-:W-:Y:S01]  /*ae40*/  BSSY B0, `(.L_x_240) ;  /* 0x0000006000007945 */ /* 0x000fe20003800000 */
[----:B------:R-:W-:-:S07]  /*ae50*/  MOV R15, 0xffffffff ;  /* 0xffffffff000f7802 */ /* 0x000fce0000000f00 */
[----:B-1---5:R-:W-:Y:S05]  /*ae60*/  WARPSYNC.COLLECTIVE R15, `(.L_x_241) ;  /* 0x000000000f0c7348 */ /* 0x022fea0003c00000 */
[----:B------:R-:W-:Y:S02]  /*ae70*/  ELECT P6, UR79, PT ;  /* 0x00000000004f782f */ /* 0x000fe400038c0000 */
[----:B------:R-:W-:Y:S01]  /*ae80*/  MOV R14, UR79 ;  /* 0x0000004f000e7c02 */ /* 0x000fe20008000f00 */
[----:B-1---5:R-:W-:Y:S10]  /*ae90*/  ENDCOLLECTIVE ;  /* 0x000000000000791b */ /* 0x022ff40003800000 */
.L_x_241:
[----:B------:R-:W-:Y:S05]  /*aea0*/  BSYNC B0 ;  /* 0x0000000000007941 */ /* 0x000fea0003800000 */
.L_x_240:
[----:B------:R-:W-:Y:S01]  /*aeb0*/  PLOP3.LUT P0, PT, P6, PT, PT, 0x80, 0x8 ;  /* 0x000000000008781c */ /* 0x000fe2000370f070 */
[----:B------:R-:W-:-:S12]  /*aec0*/  BRA `(.L_x_242) ;  /* 0xffffff9c00747947 */ /* 0x000fd8000383ffff */
.L_x_100:
[----:B-1----:R-:W-:-:S04]  /*aed0*/  MOV R0, UR5 ;  /* 0x0000000500007c02 */ /* 0x002fc80008000f00 */
[----:B------:R1:W2:Y:S03]  /*aee0*/  SYNCS.PHASECHK.TRANS64.TRYWAIT P0, [R0+URZ+0x8], R5 ;  /* 0x00000805000075a7 */ /* 0x0002a600080011ff */
[----:B--2---:R-:W-:Y:S05]  /*aef0*/  @!P0 NANOSLEEP.SYNCS 0x989680 ;  /* 0x009896800000895d */ /* 0x004fea0003900000 */
[----:B------:R-:W2:Y:S02]  /*af00*/  @!P0 SYNCS.PHASECHK.TRANS64 P0, [R0+URZ+0x8], R5 ;  /* 0x00000805000085a7 */ /* 0x000ea400080010ff */
[----:B--2---:R-:W-:Y:S05]  /*af10*/  @!P0 BRA `(.L_x_100) ;  /* 0xfffffffc00ec8947 */ /* 0x004fea000383ffff */
[----:B------:R-:W-:Y:S05]  /*af20*/  BRA `(.L_x_99) ;  /* 0xffffff9c00787947 */ /* 0x000fea000383ffff */
.L_x_101:
[----:B-1----:R1:W2:Y:S02]  /*af30*/  SYNCS.PHASECHK.TRANS64.TRYWAIT P0, [R2+URZ+0x250], R5 ;  /* 0x00025005020075a7 */ /* 0x0022a400080011ff */
[----:B--2---:R-:W-:Y:S05]  /*af40*/  @!P0 NANOSLEEP.SYNCS 0x989680 ;  /* 0x009896800000895d */ /* 0x004fea0003900000 */
[----:B------:R-:W2:Y:S02]  /*af50*/  @!P0 SYNCS.PHASECHK.TRANS64 P0, [R2+URZ+0x250], R5 ;  /* 0x00025005020085a7 */ /* 0x000ea400080010ff */
[----:B--2---:R-:W-:Y:S05]  /*af60*/  @!P0 BRA `(.L_x_101) ;  /* 0xfffffffc00f08947 */ /* 0x004fea000383ffff */
[----:B------:R-:W-:Y:S05]  /*af70*/  BRA `(.L_x_243) ;  /* 0xffffffa000887947 */ /* 0x000fea000383ffff */
.L_x_105:
[----:B------:R-:W-:-:S07]  /*af80*/  MOV R0, UR32 ;  /* 0x0000002000007c02 */ /* 0x000fce0008000f00 */
.L_x_244:
[----:B-1----:R1:W2:Y:S02]  /*af90*/  SYNCS.PHASECHK.TRANS64.TRYWAIT P0, [R0+URZ+0x280], R5 ;  /* 0x00028005000075a7 */ /* 0x0022a400080011ff */
[----:B--2---:R-:W-:Y:S05]  /*afa0*/  @!P0 NANOSLEEP.SYNCS 0x989680 ;  /* 0x009896800000895d */ /* 0x004fea0003900000 */
[----:B------:R-:W2:Y:S02]  /*afb0*/  @!P0 SYNCS.PHASECHK.TRANS64 P0, [R0+URZ+0x280], R5 ;  /* 0x00028005000085a7 */ /* 0x000ea400080010ff */
[----:B--2---:R-:W-:Y:S05]  /*afc0*/  @!P0 BRA `(.L_x_244) ;  /* 0xfffffffc00f08947 */ /* 0x004fea000383ffff */
[----:B------:R-:W-:Y:S05]  /*afd0*/  BRA `(.L_x_245) ;  /* 0xffffffa8001c7947 */ /* 0x000fea000383ffff */
.L_x_108:
[----:B------:R-:W-:Y:S07]  /*afe0*/  MOV R0, UR7 ;  /* 0x0000000700007c02 */ /* 0x000fee0008000f00 */
.L_x_246:
[----:B-1----:R1:W2:Y:S02]  /*aff0*/  SYNCS.PHASECHK.TRANS64.TRYWAIT P0, [R0+URZ], R5 ;  /* 0x00000005000075a7 */ /* 0x0022a400080011ff */
[----:B--2---:R-:W-:Y:S05]  /*b000*/  @!P0 NANOSLEEP.SYNCS 0x989680 ;  /* 0x009896800000895d */ /* 0x004fea0003900000 */
[----:B------:R-:W2:Y:S02]  /*b010*/  @!P0 SYNCS.PHASECHK.TRANS64 P0, [R0+URZ], R5 ;  /* 0x00000005000085a7 */ /* 0x000ea400080010ff */
[----:B--2---:R-:W-:Y:S05]  /*b020*/  @!P0 BRA `(.L_x_246) ;  /* 0xfffffffc00f08947 */ /* 0x004fea000383ffff */
[----:B------:R-:W-:Y:S05]  /*b030*/  BRA `(.L_x_107) ;  /* 0xffffffa800487947 */ /* 0x000fea000383ffff */
.L_x_112:
[----:B-1----:R-:W-:-:S07]  /*b040*/  MOV R0, UR4 ;  /* 0x0000000400007c02 */ /* 0x002fce0008000f00 */
.L_x_247:
[----:B-1----:R1:W2:Y:S02]  /*b050*/  SYNCS.PHASECHK.TRANS64.TRYWAIT P0, [R0+URZ], R3 ;  /* 0x00000003000075a7 */ /* 0x0022a400080011ff */
[----:B--2---:R-:W-:Y:S05]  /*b060*/  @!P0 NANOSLEEP.SYNCS 0x989680 ;  /* 0x009896800000895d */ /* 0x004fea0003900000 */
[----:B------:R-:W2:Y:S02]  /*b070*/  @!P0 SYNCS.PHASECHK.TRANS64 P0, [R0+URZ], R3 ;  /* 0x00000003000085a7 */ /* 0x000ea400080010ff */
[----:B--2---:R-:W-:Y:S05]  /*b080*/  @!P0 BRA `(.L_x_247) ;  /* 0xfffffffc00f08947 */ /* 0x004fea000383ffff */
[----:B------:R-:W-:Y:S05]  /*b090*/  BRA `(.L_x_248) ;  /* 0xffffffac00247947 */ /* 0x000fea000383ffff */
.L_x_115:
[----:B------:R-:W-:-:S07]  /*b0a0*/  MOV R0, UR18 ;  /* 0x0000001200007c02 */ /* 0x000fce0008000f00 */
.L_x_249:
[----:B-1----:R1:W2:Y:S02]  /*b0b0*/  SYNCS.PHASECHK.TRANS64.TRYWAIT P1, [R0+URZ+0x2b0], R3 ;  /* 0x0002b003000075a7 */ /* 0x0022a400080211ff */
[----:B--2---:R-:W-:Y:S05]  /*b0c0*/  @!P1 NANOSLEEP.SYNCS 0x989680 ;  /* 0x009896800000995d */ /* 0x004fea0003900000 */
[----:B------:R-:W2:Y:S02]  /*b0d0*/  @!P1 SYNCS.PHASECHK.TRANS64 P1, [R0+URZ+0x2b0], R3 ;  /* 0x0002b003000095a7 */ /* 0x000ea400080210ff */
[----:B--2---:R-:W-:Y:S05]  /*b0e0*/  @!P1 BRA `(.L_x_249) ;  /* 0xfffffffc00f09947 */ /* 0x004fea000383ffff */
[----:B------:R-:W-:Y:S05]  /*b0f0*/  BRA `(.L_x_250) ;  /* 0xffffffac00707947 */ /* 0x000fea000383ffff */
.L_x_120:
[----:B---3--:R3:W1:Y:S02]  /*b100*/  SYNCS.PHASECHK.TRANS64.TRYWAIT P0, [R12+URZ+0x250], R9 ;  /* 0x000250090c0075a7 */ /* 0x00866400080011ff */
[----:B-1----:R-:W-:Y:S05]  /*b110*/  @!P0 NANOSLEEP.SYNCS 0x989680 ;  /* 0x009896800000895d */ /* 0x002fea0003900000 */
[----:B------:R-:W1:Y:S02]  /*b120*/  @!P0 SYNCS.PHASECHK.TRANS64 P0, [R12+URZ+0x250], R9 ;  /* 0x000250090c0085a7 */ /* 0x000e6400080010ff */
[----:B-1----:R-:W-:Y:S05]  /*b130*/  @!P0 BRA `(.L_x_120) ;  /* 0xfffffffc00f08947 */ /* 0x002fea000383ffff */
[----:B------:R-:W-:Y:S05]  /*b140*/  BRA `(.L_x_251) ;  /* 0xffffffb000887947 */ /* 0x000fea000383ffff */
.L_x_123:
[----:B------:R-:W-:Y:S07]  /*b150*/  MOV R0, UR24 ;  /* 0x0000001800007c02 */ /* 0x000fee0008000f00 */
.L_x_252:
[----:B-1----:R1:W2:Y:S02]  /*b160*/  SYNCS.PHASECHK.TRANS64.TRYWAIT P2, [R0+URZ+0x248], R9 ;  /* 0x00024809000075a7 */ /* 0x0022a400080411ff */
[----:B--2---:R-:W-:Y:S05]  /*b170*/  @!P2 NANOSLEEP.SYNCS 0x989680 ;  /* 0x009896800000a95d */ /* 0x004fea0003900000 */
[----:B------:R-:W2:Y:S02]  /*b180*/  @!P2 SYNCS.PHASECHK.TRANS64 P2, [R0+URZ+0x248], R9 ;  /* 0x000248090000a5a7 */ /* 0x000ea400080410ff */
[----:B--2---:R-:W-:Y:S05]  /*b190*/  @!P2 BRA `(.L_x_252) ;  /* 0xfffffffc00f0a947 */ /* 0x004fea000383ffff */
[----:B------:R-:W-:Y:S05]  /*b1a0*/  BRA `(.L_x_122) ;  /* 0xffffffb400ec7947 */ /* 0x000fea000383ffff */
.L_x_126:
[----:B------:R-:W-:Y:S07]  /*b1b0*/  MOV R0, UR4 ;  /* 0x0000000400007c02 */ /* 0x000fee0008000f00 */
.L_x_253:
[----:B-1----:R1:W2:Y:S02]  /*b1c0*/  SYNCS.PHASECHK.TRANS64.TRYWAIT P0, [R0+URZ+0x228], R9 ;  /* 0x00022809000075a7 */ /* 0x0022a400080011ff */
[----:B--2---:R-:W-:Y:S05]  /*b1d0*/  @!P0 NANOSLEEP.SYNCS 0x989680 ;  /* 0x009896800000895d */ /* 0x004fea0003900000 */
[----:B------:R-:W2:Y:S02]  /*b1e0*/  @!P0 SYNCS.PHASECHK.TRANS64 P0, [R0+URZ+0x228], R9 ;  /* 0x00022809000085a7 */ /* 0x000ea400080010ff */
[----:B--2---:R-:W-:Y:S05]  /*b1f0*/  @!P0 BRA `(.L_x_253) ;  /* 0xfffffffc00f08947 */ /* 0x004fea000383ffff */
[----:B------:R-:W-:Y:S05]  /*b200*/  BRA `(.L_x_254) ;  /* 0xffffffb8004c7947 */ /* 0x000fea000383ffff */
.L_x_127:
[----:B------:R-:W-:Y:S07]  /*b210*/  MOV R9, UR5 ;  /* 0x0000000500097c02 */ /* 0x000fee0008000f00 */
.L_x_255:
[----:B-1----:R1:W2:Y:S02]  /*b220*/  SYNCS.PHASECHK.TRANS64.TRYWAIT P0, [R9+URZ+0x228], R0 ;  /* 0x00022800090075a7 */ /* 0x0022a400080011ff */
[----:B--2---:R-:W-:Y:S05]  /*b230*/  @!P0 NANOSLEEP.SYNCS 0x989680 ;  /* 0x009896800000895d */ /* 0x004fea0003900000 */
[----:B------:R-:W2:Y:S02]  /*b240*/  @!P0 SYNCS.PHASECHK.TRANS64 P0, [R9+URZ+0x228], R0 ;  /* 0x00022800090085a7 */ /* 0x000ea400080010ff */
[----:B--2---:R-:W-:Y:S05]  /*b250*/  @!P0 BRA `(.L_x_255) ;  /* 0xfffffffc00f08947 */ /* 0x004fea000383ffff */
[----:B------:R-:W-:Y:S05]  /*b260*/  BRA `(.L_x_256) ;  /* 0xffffffb800a87947 */ /* 0x000fea000383ffff */
.L_x_129:
[----:B------:R-:W-:-:S07]  /*b270*/  MOV R0, UR4 ;  /* 0x0000000400007c02 */ /* 0x000fce0008000f00 */
.L_x_257:
[----:B-1----:R1:W2:Y:S02]  /*b280*/  SYNCS.PHASECHK.TRANS64.TRYWAIT P0, [R0+URZ], R3 ;  /* 0x00000003000075a7 */ /* 0x0022a400080011ff */
[----:B--2---:R-:W-:Y:S05]  /*b290*/  @!P0 NANOSLEEP.SYNCS 0x989680 ;  /* 0x009896800000895d */ /* 0x004fea0003900000 */
[----:B------:R-:W2:Y:S02]  /*b2a0*/  @!P0 SYNCS.PHASECHK.TRANS64 P0, [R0+URZ], R3 ;  /* 0x00000003000085a7 */ /* 0x000ea400080010ff */
[----:B--2---:R-:W-:Y:S05]  /*b2b0*/  @!P0 BRA `(.L_x_257) ;  /* 0xfffffffc00f08947 */ /* 0x004fea000383ffff */
[----:B------:R-:W-:Y:S05]  /*b2c0*/  BRA `(.L_x_258) ;  /* 0xffffffbc00387947 */ /* 0x000fea000383ffff */
.L_x_130:
[----:B------:R-:W-:-:S07]  /*b2d0*/  MOV R0, UR5 ;  /* 0x0000000500007c02 */ /* 0x000fce0008000f00 */
.L_x_259:
[----:B-1----:R1:W2:Y:S02]  /*b2e0*/  SYNCS.PHASECHK.TRANS64.TRYWAIT P0, [R0+URZ], R3 ;  /* 0x00000003000075a7 */ /* 0x0022a400080011ff */
[----:B--2---:R-:W-:Y:S05]  /*b2f0*/  @!P0 NANOSLEEP.SYNCS 0x989680 ;  /* 0x009896800000895d */ /* 0x004fea0003900000 */
[----:B------:R-:W2:Y:S02]  /*b300*/  @!P0 SYNCS.PHASECHK.TRANS64 P0, [R0+URZ], R3 ;  /* 0x00000003000085a7 */ /* 0x000ea400080010ff */
[----:B--2---:R-:W-:Y:S05]  /*b310*/  @!P0 BRA `(.L_x_259) ;  /* 0xfffffffc00f08947 */ /* 0x004fea000383ffff */
[----:B------:R-:W-:Y:S05]  /*b320*/  BRA `(.L_x_260) ;  /* 0xffffffbc00447947 */ /* 0x000fea000383ffff */
.L_x_132:
[----:B--2---:R2:W4:Y:S02]  /*b330*/  SYNCS.PHASECHK.TRANS64.TRYWAIT P0, [R0+URZ+0x250], R3 ;  /* 0x00025003000075a7 */ /* 0x00452400080011ff */
[----:B----4-:R-:W-:Y:S05]  /*b340*/  @!P0 NANOSLEEP.SYNCS 0x989680 ;  /* 0x009896800000895d */ /* 0x010fea0003900000 */
[----:B------:R-:W4:Y:S02]  /*b350*/  @!P0 SYNCS.PHASECHK.TRANS64 P0, [R0+URZ+0x250], R3 ;  /* 0x00025003000085a7 */ /* 0x000f2400080010ff */
[----:B----4-:R-:W-:Y:S05]  /*b360*/  @!P0 BRA `(.L_x_132) ;  /* 0xfffffffc00f08947 */ /* 0x010fea000383ffff */
[----:B------:R-:W-:Y:S05]  /*b370*/  BRA `(.L_x_261) ;  /* 0xffffffc000287947 */ /* 0x000fea000383ffff */
.L_x_142:
[----:B-1----:R1:W2:Y:S02]  /*b380*/  SYNCS.PHASECHK.TRANS64.TRYWAIT P0, [R0+URZ+0x210], R5 ;  /* 0x00021005000075a7 */ /* 0x0022a400080011ff */
[----:B--2---:R-:W-:Y:S05]  /*b390*/  @!P0 NANOSLEEP.SYNCS 0x989680 ;  /* 0x009896800000895d */ /* 0x004fea0003900000 */
[----:B------:R-:W2:Y:S02]  /*b3a0*/  @!P0 SYNCS.PHASECHK.TRANS64 P0, [R0+URZ+0x210], R5 ;  /* 0x00021005000085a7 */ /* 0x000ea400080010ff */
[----:B--2---:R-:W-:Y:S05]  /*b3b0*/  @!P0 BRA `(.L_x_142) ;  /* 0xfffffffc00f08947 */ /* 0x004fea000383ffff */
[----:B------:R-:W-:Y:S05]  /*b3c0*/  BRA `(.L_x_141) ;  /* 0xffffffcc00ac7947 */ /* 0x000fea000383ffff */
.L_x_144:
[----:B-1----:R1:W4:Y:S02]  /*b3d0*/  SYNCS.PHASECHK.TRANS64.TRYWAIT P1, [R92+URZ+0x270], R3 ;  /* 0x000270035c0075a7 */ /* 0x00232400080211ff */
[----:B----4-:R-:W-:Y:S05]  /*b3e0*/  @!P1 NANOSLEEP.SYNCS 0x989680 ;  /* 0x009896800000995d */ /* 0x010fea0003900000 */
[----:B------:R-:W4:Y:S02]  /*b3f0*/  @!P1 SYNCS.PHASECHK.TRANS64 P1, [R92+URZ+0x270], R3 ;  /* 0x000270035c0095a7 */ /* 0x000f2400080210ff */
[----:B----4-:R-:W-:Y:S05]  /*b400*/  @!P1 BRA `(.L_x_144) ;  /* 0xfffffffc00f09947 */ /* 0x010fea000383ffff */
[----:B------:R-:W-:Y:S05]  /*b410*/  BRA `(.L_x_143) ;  /* 0xffffffcc00e47947 */ /* 0x000fea000383ffff */
.L_x_155:
[----:B---3--:R3:W4:Y:S02]  /*b420*/  SYNCS.PHASECHK.TRANS64.TRYWAIT P0, [R2+URZ+0x210], R5 ;  /* 0x00021005020075a7 */ /* 0x00872400080011ff */
[----:B----4-:R-:W-:Y:S05]  /*b430*/  @!P0 NANOSLEEP.SYNCS 0x989680 ;  /* 0x009896800000895d */ /* 0x010fea0003900000 */
[----:B------:R-:W4:Y:S02]  /*b440*/  @!P0 SYNCS.PHASECHK.TRANS64 P0, [R2+URZ+0x210], R5 ;  /* 0x00021005020085a7 */ /* 0x000f2400080010ff */
[----:B----4-:R-:W-:Y:S05]  /*b450*/  @!P0 BRA `(.L_x_155) ;  /* 0xfffffffc00f08947 */ /* 0x010fea000383ffff */
[----:B------:R-:W-:Y:S05]  /*b460*/  BRA `(.L_x_154) ;  /* 0xffffffd800d47947 */ /* 0x000fea000383ffff */
        .weak           $__internal_0_$__cuda_sm10x_tcgen05_guardrail_trap_col_being_dealloced_not_returned_by_alloc
        .type           $__internal_0_$__cuda_sm10x_tcgen05_guardrail_trap_col_being_dealloced_not_returned_by_alloc,@function
        .size           $__internal_0_$__cuda_sm10x_tcgen05_guardrail_trap_col_being_dealloced_not_returned_by_alloc,($__internal_1_$__cuda_sm10x_tcgen05_guardrail_trap_phase_invalid_during_alloc - $__internal_0_$__cuda_sm10x_tcgen05_guardrail_trap_col_being_dealloced_not_returned_by_alloc)
$__internal_0_$__cuda_sm10x_tcgen05_guardrail_trap_col_being_dealloced_not_returned_by_alloc:
[----:B------:R-:W-:Y:S05]  /*b470*/  BPT.TRAP 0x1 ;  /* 0x000000040000795c */ /* 0x000fea0000300000 */
[----:B------:R-:W-:-:S04]  /*b480*/  HFMA2 R3, -RZ, RZ, 0, 0 ;  /* 0x00000000ff037431 */ /* 0x000fc800000001ff */
[----:B------:R-:W-:Y:S05]  /*b490*/  RET.REL.NODEC R2 `(_ZN7cutlass13device_kernelINS_4gemm6kernel13GemmUniversalIN4cute5tupleIJiiiiEEENS1_10collective13CollectiveMmaINS1_46MainloopSm100TmaUmmaWarpSpecializedBlockScaledILi33ELi2ELi2ENS5_IJNS4_1CILi2EEENSA_ILi4EEENSA_ILi1EEEEEEEENS5_IJNSA_ILi256EEENSA_ILi64EEESH_EEENS5_IJNS_12float_e2m1_tENS_13float_ue4m3_tEEEENS5_IJNS5_IJlSD_lEEENS4_6LayoutINS5_IJNS5_IJNS5_IJNSA_ILi32EEESC_EEEiEEENS5_IJNS5_IJNSA_ILi16EEESC_EEEiEEENS5_IJSD_iEEEEEENS5_IJST_NS5_IJNS5_IJNSA_ILi0EEESD_EEENSA_ILi512EEEEEENS5_IJSW_iEEEEEEEEEEESL_S13_NS4_8TiledMMAINS4_8MMA_AtomIJNS4_23SM100_MMA_MXF4_2x1SM_SSISJ_SJ_fSK_Li256ELi64ELi16ELNS4_4UMMA5MajorE0ELS18_0ELNS17_7ScaleInE0ELS19_0EEEEEENSN_INS5_IJSD_SD_SD_EEENS5_IJSW_SW_SW_EEEEENS5_IJNS4_10UnderscoreES1F_S1F_EEEEENS5_IJNS4_28SM100_TMA_2SM_LOAD_MULTICASTES1I_EEENS5_IJNS4_14ComposedLayoutINS4_7SwizzleILi1ELi4ELi3EEENS4_18smem_ptr_flag_bitsILi4EEENSN_INS5_IJNSA_ILi8EEESH_EEENS5_IJSH_SD_EEEEEEENSN_INS5_IJNS5_IJNS5_IJSP_SD_EEESS_EEESD_NS5_IJSD_SD_EEEEEENS5_IJNS5_IJNS5_IJSS_SY_EEESX_EEESW_NS5_IJSC_SY_EEEEEEEEEEEvNS4_8identityENS5_IJNS4_18SM100_TMA_2SM_LOADES1I_EEES23_vS24_EENS_8epilogue10collective18CollectiveEpilogueINS28_23Sm100TmaWarpSpecializedILi3ELi2ELi32ELb1ELb0EEEJNS5_IJNSA_ILi128EEESH_SH_EEENS5_IJNSN_IS2D_SD_EENSN_ISO_SD_EEEEENS_10bfloat16_tESM_S2I_SM_NS28_6fusion15FusionCallbacksIS2C_NS2J_17LinearCombinationIS2I_fS2I_fLNS_15FloatRoundStyleE2EEES2E_S2H_JEEENS4_5SM1004TMEM4LOAD26SM100_TMEM_LOAD_32dp32b32xENS4_13SM90_TMA_LOADENS1K_INS1L_ILi2ELi4ELi3EEENS1N_ILi16EEENSN_INS5_IJS1P_SO_EEENS5_IJSO_SD_EEEEEEENS4_39AutoVectorizingCopyWithAssumedAlignmentILi128EEENS4_14SM90_TMA_STOREES2Z_S31_S31_EEEvvEEEEvNT_6ParamsE) ;  /* 0xffffff4802d87950 */ /* 0x000fea0003c3ffff */
        .weak           $__internal_1_$__cuda_sm10x_tcgen05_guardrail_trap_phase_invalid_during_alloc
        .type           $__internal_1_$__cuda_sm10x_tcgen05_guardrail_trap_phase_invalid_during_alloc,@function
        .size           $__internal_1_$__cuda_sm10x_tcgen05_guardrail_trap_phase_invalid_during_alloc,($__internal_2_$__cuda_sm10x_tcgen05_guardrail_trap_unallocated_columns_being_dealloced - $__internal_1_$__cuda_sm10x_tcgen05_guardrail_trap_phase_invalid_during_alloc)
$__internal_1_$__cuda_sm10x_tcgen05_guardrail_trap_phase_invalid_during_alloc:
[----:B------:R-:W-:Y:S05]  /*b4a0*/  BPT.TRAP 0x1 ;  /* 0x000000040000795c */ /* 0x000fea0000300000 */
[----:B------:R-:W-:-:S04]  /*b4b0*/  MOV R5, 0x0 ;  /* 0x0000000000057802 */ /* 0x000fc80000000f00 */
[----:B------:R-:W-:Y:S05]  /*b4c0*/  RET.REL.NODEC R4 `(_ZN7cutlass13device_kernelINS_4gemm6kernel13GemmUniversalIN4cute5tupleIJiiiiEEENS1_10collective13CollectiveMmaINS1_46MainloopSm100TmaUmmaWarpSpecializedBlockScaledILi33ELi2ELi2ENS5_IJNS4_1CILi2EEENSA_ILi4EEENSA_ILi1EEEEEEEENS5_IJNSA_ILi256EEENSA_ILi64EEESH_EEENS5_IJNS_12float_e2m1_tENS_13float_ue4m3_tEEEENS5_IJNS5_IJlSD_lEEENS4_6LayoutINS5_IJNS5_IJNS5_IJNSA_ILi32EEESC_EEEiEEENS5_IJNS5_IJNSA_ILi16EEESC_EEEiEEENS5_IJSD_iEEEEEENS5_IJST_NS5_IJNS5_IJNSA_ILi0EEESD_EEENSA_ILi512EEEEEENS5_IJSW_iEEEEEEEEEEESL_S13_NS4_8TiledMMAINS4_8MMA_AtomIJNS4_23SM100_MMA_MXF4_2x1SM_SSISJ_SJ_fSK_Li256ELi64ELi16ELNS4_4UMMA5MajorE0ELS18_0ELNS17_7ScaleInE0ELS19_0EEEEEENSN_INS5_IJSD_SD_SD_EEENS5_IJSW_SW_SW_EEEEENS5_IJNS4_10UnderscoreES1F_S1F_EEEEENS5_IJNS4_28SM100_TMA_2SM_LOAD_MULTICASTES1I_EEENS5_IJNS4_14ComposedLayoutINS4_7SwizzleILi1ELi4ELi3EEENS4_18smem_ptr_flag_bitsILi4EEENSN_INS5_IJNSA_ILi8EEESH_EEENS5_IJSH_SD_EEEEEEENSN_INS5_IJNS5_IJNS5_IJSP_SD_EEESS_EEESD_NS5_IJSD_SD_EEEEEENS5_IJNS5_IJNS5_IJSS_SY_EEESX_EEESW_NS5_IJSC_SY_EEEEEEEEEEEvNS4_8identityENS5_IJNS4_18SM100_TMA_2SM_LOADES1I_EEES23_vS24_EENS_8epilogue10collective18CollectiveEpilogueINS28_23Sm100TmaWarpSpecializedILi3ELi2ELi32ELb1ELb0EEEJNS5_IJNSA_ILi128EEESH_SH_EEENS5_IJNSN_IS2D_SD_EENSN_ISO_SD_EEEEENS_10bfloat16_tESM_S2I_SM_NS28_6fusion15FusionCallbacksIS2C_NS2J_17LinearCombinationIS2I_fS2I_fLNS_15FloatRoundStyleE2EEES2E_S2H_JEEENS4_5SM1004TMEM4LOAD26SM100_TMEM_LOAD_32dp32b32xENS4_13SM90_TMA_LOADENS1K_INS1L_ILi2ELi4ELi3EEENS1N_ILi16EEENSN_INS5_IJS1P_SO_EEENS5_IJSO_SD_EEEEEEENS4_39AutoVectorizingCopyWithAssumedAlignmentILi128EEENS4_14SM90_TMA_STOREES2Z_S31_S31_EEEvvEEEEvNT_6ParamsE) ;  /* 0xffffff4804cc7950 */ /* 0x000fea0003c3ffff */
        .weak           $__internal_2_$__cuda_sm10x_tcgen05_guardrail_trap_unallocated_columns_being_dealloced
        .type           $__internal_2_$__cuda_sm10x_tcgen05_guardrail_trap_unallocated_columns_being_dealloced,@function
        .size           $__internal_2_$__cuda_sm10x_tcgen05_guardrail_trap_unallocated_columns_being_dealloced,(.L_x_263 - $__internal_2_$__cuda_sm10x_tcgen05_guardrail_trap_unallocated_columns_being_dealloced)
$__internal_2_$__cuda_sm10x_tcgen05_guardrail_trap_unallocated_columns_being_dealloced:
[----:B------:R-:W-:Y:S05]  /*b4d0*/  BPT.TRAP 0x1 ;  /* 0x000000040000795c */ /* 0x000fea0000300000 */
[----:B------:R-:W-:-:S04]  /*b4e0*/  HFMA2 R3, -RZ, RZ, 0, 0 ;  /* 0x00000000ff037431 */ /* 0x000fc800000001ff */
[----:B------:R-:W-:Y:S05]  /*b4f0*/  RET.REL.NODEC R2 `(_ZN7cutlass13device_kernelINS_4gemm6kernel13GemmUniversalIN4cute5tupleIJiiiiEEENS1_10collective13CollectiveMmaINS1_46MainloopSm100TmaUmmaWarpSpecializedBlockScaledILi33ELi2ELi2ENS5_IJNS4_1CILi2EEENSA_ILi4EEENSA_ILi1EEEEEEEENS5_IJNSA_ILi256EEENSA_ILi64EEESH_EEENS5_IJNS_12float_e2m1_tENS_13float_ue4m3_tEEEENS5_IJNS5_IJlSD_lEEENS4_6LayoutINS5_IJNS5_IJNS5_IJNSA_ILi32EEESC_EEEiEEENS5_IJNS5_IJNSA_ILi16EEESC_EEEiEEENS5_IJSD_iEEEEEENS5_IJST_NS5_IJNS5_IJNSA_ILi0EEESD_EEENSA_ILi512EEEEEENS5_IJSW_iEEEEEEEEEEESL_S13_NS4_8TiledMMAINS4_8MMA_AtomIJNS4_23SM100_MMA_MXF4_2x1SM_SSISJ_SJ_fSK_Li256ELi64ELi16ELNS4_4UMMA5MajorE0ELS18_0ELNS17_7ScaleInE0ELS19_0EEEEEENSN_INS5_IJSD_SD_SD_EEENS5_IJSW_SW_SW_EEEEENS5_IJNS4_10UnderscoreES1F_S1F_EEEEENS5_IJNS4_28SM100_TMA_2SM_LOAD_MULTICASTES1I_EEENS5_IJNS4_14ComposedLayoutINS4_7SwizzleILi1ELi4ELi3EEENS4_18smem_ptr_flag_bitsILi4EEENSN_INS5_IJNSA_ILi8EEESH_EEENS5_IJSH_SD_EEEEEEENSN_INS5_IJNS5_IJNS5_IJSP_SD_EEESS_EEESD_NS5_IJSD_SD_EEEEEENS5_IJNS5_IJNS5_IJSS_SY_EEESX_EEESW_NS5_IJSC_SY_EEEEEEEEEEEvNS4_8identityENS5_IJNS4_18SM100_TMA_2SM_LOADES1I_EEES23_vS24_EENS_8epilogue10collective18CollectiveEpilogueINS28_23Sm100TmaWarpSpecializedILi3ELi2ELi32ELb1ELb0EEEJNS5_IJNSA_ILi128EEESH_SH_EEENS5_IJNSN_IS2D_SD_EENSN_ISO_SD_EEEEENS_10bfloat16_tESM_S2I_SM_NS28_6fusion15FusionCallbacksIS2C_NS2J_17LinearCombinationIS2I_fS2I_fLNS_15FloatRoundStyleE2EEES2E_S2H_JEEENS4_5SM1004TMEM4LOAD26SM100_TMEM_LOAD_32dp32b32xENS4_13SM90_TMA_LOADENS1K_INS1L_ILi2ELi4ELi3EEENS1N_ILi16EEENSN_INS5_IJS1P_SO_EEENS5_IJSO_SD_EEEEEEENS4_39AutoVectorizingCopyWithAssumedAlignmentILi128EEENS4_14SM90_TMA_STOREES2Z_S31_S31_EEEvvEEEEvNT_6ParamsE) ;  /* 0xffffff4802c07950 */ /* 0x000fea0003c3ffff */
.L_x_262:
[----:B------:R-:W-:-:S00]  /*b500*/  BRA `(.L_x_262) ;  /* 0xfffffffc00fc7947 */ /* 0x000fc0000383ffff */
[----:B------:R-:W-:-:S00]  /*b510*/  NOP ;  /* 0x0000000000007918 */ /* 0x000fc00000000000 */
        /* <DEDUP_REMOVED lines=14> */
.L_x_263:


//--------------------- .nv.global.init           --------------------------
	.section	.nv.global.init,"aw",@progbits
.nv.global.init:
	.type		$str$29,@object
	.size		$str$29,($str$30 - $str$29)
$str$29:
        /*0000*/ 	.byte	0x28, 0x61, 0x64, 0x64, 0x72, 0x65, 0x73, 0x73, 0x20, 0x26, 0x20, 0x6d, 0x61, 0x73, 0x6b, 0x29
        /*0010*/ 	.byte	0x20, 0x3d, 0x3d, 0x20, 0x30, 0x00
	.type		$str$30,@object
	.size		$str$30,($str$26 - $str$30)
$str$30:
        /*0016*/ 	.byte	0x2f, 0x74, 0x6d, 0x70, 0x2f, 0x63, 0x75, 0x74, 0x6c, 0x61, 0x73, 0x73, 0x5f, 0x73, 0x77, 0x65
        /*0026*/ 	.byte	0x65, 0x70, 0x5f, 0x73, 0x72, 0x63, 0x2f, 0x69, 0x6e, 0x63, 0x6c, 0x75, 0x64, 0x65, 0x2f, 0x63
        /*0036*/ 	.byte	0x75, 0x74, 0x65, 0x2f, 0x70, 0x6f, 0x69, 0x6e, 0x74, 0x65, 0x72, 0x5f, 0x66, 0x6c, 0x61, 0x67
        /*0046*/ 	.byte	0x67, 0x65, 0x64, 0x2e, 0x68, 0x70, 0x70, 0x00
	.type		$str$26,@object
	.size		$str$26,($str$25 - $str$26)
$str$26:
        /*004e*/ 	.byte	0x2f, 0x74, 0x6d, 0x70, 0x2f, 0x63, 0x75, 0x74, 0x6c, 0x61, 0x73, 0x73, 0x5f, 0x73, 0x77, 0x65
        /*005e*/ 	.byte	0x65, 0x70, 0x5f, 0x73, 0x72, 0x63, 0x2f, 0x69, 0x6e, 0x63, 0x6c, 0x75, 0x64, 0x65, 0x2f, 0x63
        /*006e*/ 	.byte	0x75, 0x74, 0x65, 0x2f, 0x61, 0x74, 0x6f, 0x6d, 0x2f, 0x63, 0x6f, 0x70, 0x79, 0x5f, 0x74, 0x72
        /*007e*/ 	.byte	0x61, 0x69, 0x74, 0x73, 0x5f, 0x73, 0x6d, 0x31, 0x30, 0x30, 0x2e, 0x68, 0x70, 0x70, 0x00
	.type		$str$25,@object
	.size		$str$25,(__unnamed_1 - $str$25)
$str$25:
        /*008d*/ 	.byte	0x28, 0x28, 0x75, 0x69, 0x6e, 0x74, 0x33, 0x32, 0x5f, 0x74, 0x28, 0x74, 0x68, 0x72, 0x65, 0x61
        /*009d*/ 	.byte	0x64, 0x49, 0x64, 0x78, 0x2e, 0x78, 0x29, 0x20, 0x2f, 0x20, 0x33, 0x32, 0x29, 0x20, 0x25, 0x20
        /*00ad*/ 	.byte	0x34, 0x29, 0x20, 0x3d, 0x3d, 0x20, 0x28, 0x28, 0x28, 0x74, 0x6d, 0x65, 0x6d, 0x5f, 0x61, 0x64
        /*00bd*/ 	.byte	0x64, 0x72, 0x20, 0x3e, 0x3e, 0x20, 0x31, 0x36, 0x29, 0x20, 0x2f, 0x20, 0x33, 0x32, 0x29, 0x20
        /*00cd*/ 	.byte	0x25, 0x20, 0x34, 0x29, 0x00
	.type		__unnamed_1,@object
	.size		__unnamed_1,(__unnamed_2 - __unnamed_1)
__unnamed_1:
        /*00d2*/ 	.byte	0x61, 0x75, 0x74, 0x6f, 0x20, 0x63, 0x75, 0x74, 0x65, 0x3a, 0x3a, 0x61, 0x73, 0x5f, 0x70, 0x6f
        /* <DEDUP_REMOVED lines=24> */
        /*0262*/ 	.byte	0x34, 0x30, 0x39, 0x36, 0x3e, 0x3e, 0x3e, 0x3e, 0x5d, 0x00
	.type		__unnamed_2,@object
	.size		__unnamed_2,(.L_2 - __unnamed_2)
__unnamed_2:
        /* <DEDUP_REMOVED lines=42> */
        /*050c*/ 	.byte	0x3e, 0x3e, 0x5d, 0x00
.L_2:


//--------------------- .nv.shared._ZN7cutlass13device_kernelINS_4gemm6kernel13GemmUniversalIN4cute5tupleIJiiiiEEENS1_10collective13CollectiveMmaINS1_46MainloopSm100TmaUmmaWarpSpecializedBlockScaledILi33ELi2ELi2ENS5_IJNS4_1CILi2EEENSA_ILi4EEENSA_ILi1EEEEEEEENS5_IJNSA_ILi256EEENSA_ILi64EEESH_EEENS5_IJNS_12float_e2m1_tENS_13float_ue4m3_tEEEENS5_IJNS5_IJlSD_lEEENS4_6LayoutINS5_IJNS5_IJNS5_IJNSA_ILi32EEESC_EEEiEEENS5_IJNS5_IJNSA_ILi16EEESC_EEEiEEENS5_IJSD_iEEEEEENS5_IJST_NS5_IJNS5_IJNSA_ILi0EEESD_EEENSA_ILi512EEEEEENS5_IJSW_iEEEEEEEEEEESL_S13_NS4_8TiledMMAINS4_8MMA_AtomIJNS4_23SM100_MMA_MXF4_2x1SM_SSISJ_SJ_fSK_Li256ELi64ELi16ELNS4_4UMMA5MajorE0ELS18_0ELNS17_7ScaleInE0ELS19_0EEEEEENSN_INS5_IJSD_SD_SD_EEENS5_IJSW_SW_SW_EEEEENS5_IJNS4_10UnderscoreES1F_S1F_EEEEENS5_IJNS4_28SM100_TMA_2SM_LOAD_MULTICASTES1I_EEENS5_IJNS4_14ComposedLayoutINS4_7SwizzleILi1ELi4ELi3EEENS4_18smem_ptr_flag_bitsILi4EEENSN_INS5_IJNSA_ILi8EEESH_EEENS5_IJSH_SD_EEEEEEENSN_INS5_IJNS5_IJNS5_IJSP_SD_EEESS_EEESD_NS5_IJSD_SD_EEEEEENS5_IJNS5_IJNS5_IJSS_SY_EEESX_EEESW_NS5_IJSC_SY_EEEEEEEEEEEvNS4_8identityENS5_IJNS4_18SM100_TMA_2SM_LOADES1I_EEES23_vS24_EENS_8epilogue10collective18CollectiveEpilogueINS28_23Sm100TmaWarpSpecializedILi3ELi2ELi32ELb1ELb0EEEJNS5_IJNSA_ILi128EEESH_SH_EEENS5_IJNSN_IS2D_SD_EENSN_ISO_SD_EEEEENS_10bfloat16_tESM_S2I_SM_NS28_6fusion15FusionCallbacksIS2C_NS2J_17LinearCombinationIS2I_fS2I_fLNS_15FloatRoundStyleE2EEES2E_S2H_JEEENS4_5SM1004TMEM4LOAD26SM100_TMEM_LOAD_32dp32b32xENS4_13SM90_TMA_LOADENS1K_INS1L_ILi2ELi4ELi3EEENS1N_ILi16EEENSN_INS5_IJS1P_SO_EEENS5_IJSO_SD_EEEEEEENS4_39AutoVectorizingCopyWithAssumedAlignmentILi128EEENS4_14SM90_TMA_STOREES2Z_S31_S31_EEEvvEEEEvNT_6ParamsE --------------------------
	.section	.nv.shared._ZN7cutlass13device_kernelINS_4gemm6kernel13GemmUniversalIN4cute5tupleIJiiiiEEENS1_10collective13CollectiveMmaINS1_46MainloopSm100TmaUmmaWarpSpecializedBlockScaledILi33ELi2ELi2ENS5_IJNS4_1CILi2EEENSA_ILi4EEENSA_ILi1EEEEEEEENS5_IJNSA_ILi256EEENSA_ILi64EEESH_EEENS5_IJNS_12float_e2m1_tENS_13float_ue4m3_tEEEENS5_IJNS5_IJlSD_lEEENS4_6LayoutINS5_IJNS5_IJNS5_IJNSA_ILi32EEESC_EEEiEEENS5_IJNS5_IJNSA_ILi16EEESC_EEEiEEENS5_IJSD_iEEEEEENS5_IJST_NS5_IJNS5_IJNSA_ILi0EEESD_EEENSA_ILi512EEEEEENS5_IJSW_iEEEEEEEEEEESL_S13_NS4_8TiledMMAINS4_8MMA_AtomIJNS4_23SM100_MMA_MXF4_2x1SM_SSISJ_SJ_fSK_Li256ELi64ELi16ELNS4_4UMMA5MajorE0ELS18_0ELNS17_7ScaleInE0ELS19_0EEEEEENSN_INS5_IJSD_SD_SD_EEENS5_IJSW_SW_SW_EEEEENS5_IJNS4_10UnderscoreES1F_S1F_EEEEENS5_IJNS4_28SM100_TMA_2SM_LOAD_MULTICASTES1I_EEENS5_IJNS4_14ComposedLayoutINS4_7SwizzleILi1ELi4ELi3EEENS4_18smem_ptr_flag_bitsILi4EEENSN_INS5_IJNSA_ILi8EEESH_EEENS5_IJSH_SD_EEEEEEENSN_INS5_IJNS5_IJNS5_IJSP_SD_EEESS_EEESD_NS5_IJSD_SD_EEEEEENS5_IJNS5_IJNS5_IJSS_SY_EEESX_EEESW_NS5_IJSC_SY_EEEEEEEEEEEvNS4_8identityENS5_IJNS4_18SM100_TMA_2SM_LOADES1I_EEES23_vS24_EENS_8epilogue10collective18CollectiveEpilogueINS28_23Sm100TmaWarpSpecializedILi3ELi2ELi32ELb1ELb0EEEJNS5_IJNSA_ILi128EEESH_SH_EEENS5_IJNSN_IS2D_SD_EENSN_ISO_SD_EEEEENS_10bfloat16_tESM_S2I_SM_NS28_6fusion15FusionCallbacksIS2C_NS2J_17LinearCombinationIS2I_fS2I_fLNS_15FloatRoundStyleE2EEES2E_S2H_JEEENS4_5SM1004TMEM4LOAD26SM100_TMEM_LOAD_32dp32b32xENS4_13SM90_TMA_LOADENS1K_INS1L_ILi2ELi4ELi3EEENS1N_ILi16EEENSN_INS5_IJS1P_SO_EEENS5_IJSO_SD_EEEEEEENS4_39AutoVectorizingCopyWithAssumedAlignmentILi128EEENS4_14SM90_TMA_STOREES2Z_S31_S31_EEEvvEEEEvNT_6ParamsE,"aw",@nobits
	.sectionflags	@""
	.align	16
	.zero		1024


//--------------------- .nv.shared.reserved.0     --------------------------
	.section	.nv.shared.reserved.0,"aw",@nobits
	.weak		__nv_reservedSMEM_offset_0_alias
	.size		__nv_reservedSMEM_offset_0_alias, 0, 64
	.other		__nv_reservedSMEM_offset_0_alias,@"STO_CUDA_RESERVED_SHARED STV_DEFAULT"
__nv_reservedSMEM_offset_0_alias:
	.zero		0
.nv.shared.reserved.0:
	.zero		64
	.weak		__nv_reservedSMEM_tcgen05_partition
	.type		__nv_reservedSMEM_tcgen05_partition,@object
	.size		__nv_reservedSMEM_tcgen05_partition,(.L_0 - __nv_reservedSMEM_tcgen05_partition)
__nv_reservedSMEM_tcgen05_partition:
	.zero		32
.L_0:


//--------------------- .nv.global                --------------------------
	.section	.nv.global,"aw",@nobits
.nv.global:
	.type		_ZN40_INTERNAL_aa0393f5_4_k_cu_79009022_233384cute1_E,@object
	.size		_ZN40_INTERNAL_aa0393f5_4_k_cu_79009022_233384cute1_E,(_ZN40_INTERNAL_aa0393f5_4_k_cu_79009022_233384cuda3std3__45__cpo6cbeginE - _ZN40_INTERNAL_aa0393f5_4_k_cu_79009022_233384cute1_E)
_ZN40_INTERNAL_aa0393f5_4_k_cu_79009022_233384cute1_E:
	.zero		1
	.type		_ZN40_INTERNAL_aa0393f5_4_k_cu_79009022_233384cuda3std3__45__cpo6cbeginE,@object
	.size		_ZN40_INTERNAL_aa0393f5_4_k_cu_79009022_233384cuda3std3__45__cpo6cbeginE,(_ZN40_INTERNAL_aa0393f5_4_k_cu_79009022_233384cuda3std3__48in_placeE - _ZN40_INTERNAL_aa0393f5_4_k_cu_79009022_233384cuda3std3__45__cpo6cbeginE)
_ZN40_INTERNAL_aa0393f5_4_k_cu_79009022_233384cuda3std3__45__cpo6cbeginE:
	.zero		1
	.type		_ZN40_INTERNAL_aa0393f5_4_k_cu_79009022_233384cuda3std3__48in_placeE,@object
	.size		_ZN40_INTERNAL_aa0393f5_4_k_cu_79009022_233384cuda3std3__48in_placeE,(_ZN40_INTERNAL_aa0393f5_4_k_cu_79009022_233384cuda3std6ranges3__45__cpo9iter_moveE - _ZN40_INTERNAL_aa0393f5_4_k_cu_79009022_233384cuda3std3__48in_placeE)
_ZN40_INTERNAL_aa0393f5_4_k_cu_79009022_233384cuda3std3__48in_placeE:
	.zero		1
	.type		_ZN40_INTERNAL_aa0393f5_4_k_cu_79009022_233384cuda3std6ranges3__45__cpo9iter_moveE,@object
	.size		_ZN40_INTERNAL_aa0393f5_4_k_cu_79009022_233384cuda3std6ranges3__45__cpo9iter_moveE,(_ZN40_INTERNAL_aa0393f5_4_k_cu_79009022_233384cuda3std3__45__cpo5beginE - _ZN40_INTERNAL_aa0393f5_4_k_cu_79009022_233384cuda3std6ranges3__45__cpo9iter_moveE)
_ZN40_INTERNAL_aa0393f5_4_k_cu_79009022_233384cuda3std6ranges3__45__cpo9iter_moveE:
	.zero		1
	.type		_ZN40_INTERNAL_aa0393f5_4_k_cu_79009022_233384cuda3std3__45__cpo5beginE,@object
	.size		_ZN40_INTERNAL_aa0393f5_4_k_cu_79009022_233384cuda3std3__45__cpo5beginE,(_ZN40_INTERNAL_aa0393f5_4_k_cu_79009022_233384cuda3std3__442_GLOBAL__N__aa0393f5_4_k_cu_79009022_233386ignoreE - _ZN40_INTERNAL_aa0393f5_4_k_cu_79009022_233384cuda3std3__45__cpo5beginE)
_ZN40_INTERNAL_aa0393f5_4_k_cu_79009022_233384cuda3std3__45__cpo5beginE:
	.zero		1
	.type		_ZN40_INTERNAL_aa0393f5_4_k_cu_79009022_233384cuda3std3__442_GLOBAL__N__aa0393f5_4_k_cu_79009022_233386ignoreE,@object
	.size		_ZN40_INTERNAL_aa0393f5_4_k_cu_79009022_233384cuda3std3__442_GLOBAL__N__aa0393f5_4_k_cu_79009022_233386ignoreE,(_ZN40_INTERNAL_aa0393f5_4_k_cu_79009022_233384cute7productE - _ZN40_INTERNAL_aa0393f5_4_k_cu_79009022_233384cuda3std3__442_GLOBAL__N__aa0393f5_4_k_cu_79009022_233386ignoreE)
_ZN40_INTERNAL_aa0393f5_4_k_cu_79009022_233384cuda3std3__442_GLOBAL__N__aa0393f5_4_k_cu_79009022_233386ignoreE:
	.zero		1
	.type		_ZN40_INTERNAL_aa0393f5_4_k_cu_79009022_233384cute7productE,@object
	.size		_ZN40_INTERNAL_aa0393f5_4_k_cu_79009022_233384cute7productE,(_ZN40_INTERNAL_aa0393f5_4_k_cu_79009022_233384cuda3std3__45__cpo3endE - _ZN40_INTERNAL_aa0393f5_4_k_cu_79009022_233384cute7productE)
_ZN40_INTERNAL_aa0393f5_4_k_cu_79009022_233384cute7productE:
	.zero		1
	.type		_ZN40_INTERNAL_aa0393f5_4_k_cu_79009022_233384cuda3std3__45__cpo3endE,@object
	.size		_ZN40_INTERNAL_aa0393f5_4_k_cu_79009022_233384cuda3std3__45__cpo3endE,(_ZN40_INTERNAL_aa0393f5_4_k_cu_79009022_233384cuda3std3__419piecewise_constructE - _ZN40_INTERNAL_aa0393f5_4_k_cu_79009022_233384cuda3std3__45__cpo3endE)
_ZN40_INTERNAL_aa0393f5_4_k_cu_79009022_233384cuda3std3__45__cpo3endE:
	.zero		1
	.type		_ZN40_INTERNAL_aa0393f5_4_k_cu_79009022_233384cuda3std3__419piecewise_constructE,@object
	.size		_ZN40_INTERNAL_aa0393f5_4_k_cu_79009022_233384cuda3std3__419piecewise_constructE,(_ZN40_INTERNAL_aa0393f5_4_k_cu_79009022_233384cuda3std3__45__cpo4cendE - _ZN40_INTERNAL_aa0393f5_4_k_cu_79009022_233384cuda3std3__419piecewise_constructE)
_ZN40_INTERNAL_aa0393f5_4_k_cu_79009022_233384cuda3std3__419piecewise_constructE:
	.zero		1
	.type		_ZN40_INTERNAL_aa0393f5_4_k_cu_79009022_233384cuda3std3__45__cpo4cendE,@object
	.size		_ZN40_INTERNAL_aa0393f5_4_k_cu_79009022_233384cuda3std3__45__cpo4cendE,(_ZN40_INTERNAL_aa0393f5_4_k_cu_79009022_233384cuda3std6ranges3__45__cpo4swapE - _ZN40_INTERNAL_aa0393f5_4_k_cu_79009022_233384cuda3std3__45__cpo4cendE)
_ZN40_INTERNAL_aa0393f5_4_k_cu_79009022_233384cuda3std3__45__cpo4cendE:
	.zero		1
	.type		_ZN40_INTERNAL_aa0393f5_4_k_cu_79009022_233384cuda3std6ranges3__45__cpo4swapE,@object
	.size		_ZN40_INTERNAL_aa0393f5_4_k_cu_79009022_233384cuda3std6ranges3__45__cpo4swapE,(.L_10 - _ZN40_INTERNAL_aa0393f5_4_k_cu_79009022_233384cuda3std6ranges3__45__cpo4swapE)
_ZN40_INTERNAL_aa0393f5_4_k_cu_79009022_233384cuda3std6ranges3__45__cpo4swapE:
	.zero		1
.L_10:


//--------------------- .nv.constant0._ZN7cutlass13device_kernelINS_4gemm6kernel13GemmUniversalIN4cute5tupleIJiiiiEEENS1_10collective13CollectiveMmaINS1_46MainloopSm100TmaUmmaWarpSpecializedBlockScaledILi33ELi2ELi2ENS5_IJNS4_1CILi2EEENSA_ILi4EEENSA_ILi1EEEEEEEENS5_IJNSA_ILi256EEENSA_ILi64EEESH_EEENS5_IJNS_12float_e2m1_tENS_13float_ue4m3_tEEEENS5_IJNS5_IJlSD_lEEENS4_6LayoutINS5_IJNS5_IJNS5_IJNSA_ILi32EEESC_EEEiEEENS5_IJNS5_IJNSA_ILi16EEESC_EEEiEEENS5_IJSD_iEEEEEENS5_IJST_NS5_IJNS5_IJNSA_ILi0EEESD_EEENSA_ILi512EEEEEENS5_IJSW_iEEEEEEEEEEESL_S13_NS4_8TiledMMAINS4_8MMA_AtomIJNS4_23SM100_MMA_MXF4_2x1SM_SSISJ_SJ_fSK_Li256ELi64ELi16ELNS4_4UMMA5MajorE0ELS18_0ELNS17_7ScaleInE0ELS19_0EEEEEENSN_INS5_IJSD_SD_SD_EEENS5_IJSW_SW_SW_EEEEENS5_IJNS4_10UnderscoreES1F_S1F_EEEEENS5_IJNS4_28SM100_TMA_2SM_LOAD_MULTICASTES1I_EEENS5_IJNS4_14ComposedLayoutINS4_7SwizzleILi1ELi4ELi3EEENS4_18smem_ptr_flag_bitsILi4EEENSN_INS5_IJNSA_ILi8EEESH_EEENS5_IJSH_SD_EEEEEEENSN_INS5_IJNS5_IJNS5_IJSP_SD_EEESS_EEESD_NS5_IJSD_SD_EEEEEENS5_IJNS5_IJNS5_IJSS_SY_EEESX_EEESW_NS5_IJSC_SY_EEEEEEEEEEEvNS4_8identityENS5_IJNS4_18SM100_TMA_2SM_LOADES1I_EEES23_vS24_EENS_8epilogue10collective18CollectiveEpilogueINS28_23Sm100TmaWarpSpecializedILi3ELi2ELi32ELb1ELb0EEEJNS5_IJNSA_ILi128EEESH_SH_EEENS5_IJNSN_IS2D_SD_EENSN_ISO_SD_EEEEENS_10bfloat16_tESM_S2I_SM_NS28_6fusion15FusionCallbacksIS2C_NS2J_17LinearCombinationIS2I_fS2I_fLNS_15FloatRoundStyleE2EEES2E_S2H_JEEENS4_5SM1004TMEM4LOAD26SM100_TMEM_LOAD_32dp32b32xENS4_13SM90_TMA_LOADENS1K_INS1L_ILi2ELi4ELi3EEENS1N_ILi16EEENSN_INS5_IJS1P_SO_EEENS5_IJSO_SD_EEEEEEENS4_39AutoVectorizingCopyWithAssumedAlignmentILi128EEENS4_14SM90_TMA_STOREES2Z_S31_S31_EEEvvEEEEvNT_6ParamsE --------------------------
	.section	.nv.constant0._ZN7cutlass13device_kernelINS_4gemm6kernel13GemmUniversalIN4cute5tupleIJiiiiEEENS1_10collective13CollectiveMmaINS1_46MainloopSm100TmaUmmaWarpSpecializedBlockScaledILi33ELi2ELi2ENS5_IJNS4_1CILi2EEENSA_ILi4EEENSA_ILi1EEEEEEEENS5_IJNSA_ILi256EEENSA_ILi64EEESH_EEENS5_IJNS_12float_e2m1_tENS_13float_ue4m3_tEEEENS5_IJNS5_IJlSD_lEEENS4_6LayoutINS5_IJNS5_IJNS5_IJNSA_ILi32EEESC_EEEiEEENS5_IJNS5_IJNSA_ILi16EEESC_EEEiEEENS5_IJSD_iEEEEEENS5_IJST_NS5_IJNS5_IJNSA_ILi0EEESD_EEENSA_ILi512EEEEEENS5_IJSW_iEEEEEEEEEEESL_S13_NS4_8TiledMMAINS4_8MMA_AtomIJNS4_23SM100_MMA_MXF4_2x1SM_SSISJ_SJ_fSK_Li256ELi64ELi16ELNS4_4UMMA5MajorE0ELS18_0ELNS17_7ScaleInE0ELS19_0EEEEEENSN_INS5_IJSD_SD_SD_EEENS5_IJSW_SW_SW_EEEEENS5_IJNS4_10UnderscoreES1F_S1F_EEEEENS5_IJNS4_28SM100_TMA_2SM_LOAD_MULTICASTES1I_EEENS5_IJNS4_14ComposedLayoutINS4_7SwizzleILi1ELi4ELi3EEENS4_18smem_ptr_flag_bitsILi4EEENSN_INS5_IJNSA_ILi8EEESH_EEENS5_IJSH_SD_EEEEEEENSN_INS5_IJNS5_IJNS5_IJSP_SD_EEESS_EEESD_NS5_IJSD_SD_EEEEEENS5_IJNS5_IJNS5_IJSS_SY_EEESX_EEESW_NS5_IJSC_SY_EEEEEEEEEEEvNS4_8identityENS5_IJNS4_18SM100_TMA_2SM_LOADES1I_EEES23_vS24_EENS_8epilogue10collective18CollectiveEpilogueINS28_23Sm100TmaWarpSpecializedILi3ELi2ELi32ELb1ELb0EEEJNS5_IJNSA_ILi128EEESH_SH_EEENS5_IJNSN_IS2D_SD_EENSN_ISO_SD_EEEEENS_10bfloat16_tESM_S2I_SM_NS28_6fusion15FusionCallbacksIS2C_NS2J_17LinearCombinationIS2I_fS2I_fLNS_15FloatRoundStyleE2EEES2E_S2H_JEEENS4_5SM1004TMEM4LOAD26SM100_TMEM_LOAD_32dp32b32xENS4_13SM90_TMA_LOADENS1K_INS1L_ILi2ELi4ELi3EEENS1N_ILi16EEENSN_INS5_IJS1P_SO_EEENS5_IJSO_SD_EEEEEEENS4_39AutoVectorizingCopyWithAssumedAlignmentILi128EEENS4_14SM90_TMA_STOREES2Z_S31_S31_EEEvvEEEEvNT_6ParamsE,"a",@progbits
	.sectionflags	@""
	.align	4
.nv.constant0._ZN7cutlass13device_kernelINS_4gemm6kernel13GemmUniversalIN4cute5tupleIJiiiiEEENS1_10collective13CollectiveMmaINS1_46MainloopSm100TmaUmmaWarpSpecializedBlockScaledILi33ELi2ELi2ENS5_IJNS4_1CILi2EEENSA_ILi4EEENSA_ILi1EEEEEEEENS5_IJNSA_ILi256EEENSA_ILi64EEESH_EEENS5_IJNS_12float_e2m1_tENS_13float_ue4m3_tEEEENS5_IJNS5_IJlSD_lEEENS4_6LayoutINS5_IJNS5_IJNS5_IJNSA_ILi32EEESC_EEEiEEENS5_IJNS5_IJNSA_ILi16EEESC_EEEiEEENS5_IJSD_iEEEEEENS5_IJST_NS5_IJNS5_IJNSA_ILi0EEESD_EEENSA_ILi512EEEEEENS5_IJSW_iEEEEEEEEEEESL_S13_NS4_8TiledMMAINS4_8MMA_AtomIJNS4_23SM100_MMA_MXF4_2x1SM_SSISJ_SJ_fSK_Li256ELi64ELi16ELNS4_4UMMA5MajorE0ELS18_0ELNS17_7ScaleInE0ELS19_0EEEEEENSN_INS5_IJSD_SD_SD_EEENS5_IJSW_SW_SW_EEEEENS5_IJNS4_10UnderscoreES1F_S1F_EEEEENS5_IJNS4_28SM100_TMA_2SM_LOAD_MULTICASTES1I_EEENS5_IJNS4_14ComposedLayoutINS4_7SwizzleILi1ELi4ELi3EEENS4_18smem_ptr_flag_bitsILi4EEENSN_INS5_IJNSA_ILi8EEESH_EEENS5_IJSH_SD_EEEEEEENSN_INS5_IJNS5_IJNS5_IJSP_SD_EEESS_EEESD_NS5_IJSD_SD_EEEEEENS5_IJNS5_IJNS5_IJSS_SY_EEESX_EEESW_NS5_IJSC_SY_EEEEEEEEEEEvNS4_8identityENS5_IJNS4_18SM100_TMA_2SM_LOADES1I_EEES23_vS24_EENS_8epilogue10collective18CollectiveEpilogueINS28_23Sm100TmaWarpSpecializedILi3ELi2ELi32ELb1ELb0EEEJNS5_IJNSA_ILi128EEESH_SH_EEENS5_IJNSN_IS2D_SD_EENSN_ISO_SD_EEEEENS_10bfloat16_tESM_S2I_SM_NS28_6fusion15FusionCallbacksIS2C_NS2J_17LinearCombinationIS2I_fS2I_fLNS_15FloatRoundStyleE2EEES2E_S2H_JEEENS4_5SM1004TMEM4LOAD26SM100_TMEM_LOAD_32dp32b32xENS4_13SM90_TMA_LOADENS1K_INS1L_ILi2ELi4ELi3EEENS1N_ILi16EEENSN_INS5_IJS1P_SO_EEENS5_IJSO_SD_EEEEEEENS4_39AutoVectorizingCopyWithAssumedAlignmentILi128EEENS4_14SM90_TMA_STOREES2Z_S31_S31_EEEvvEEEEvNT_6ParamsE:
	.zero		3968


//--------------------- SYMBOLS --------------------------

	.type		.nv.reservedSmem.offset0,@object
	.size		.nv.reservedSmem.offset0,0x4
	.type		.nv.reservedSmem.cap,@object
	.size		.nv.reservedSmem.cap,0x4
	.type		__assertfail,@function
